	.target	sm_80

	.elftype	@"ET_EXEC"


//--------------------- .note.nv.tkinfo           --------------------------
	.section	.note.nv.tkinfo,"",@"SHT_NOTE"
	.sectionflags	@"SHF_NOTE_NV_TKINFO"
	.tkinfo
        /*0018*/ 	.word	0x00000002
        /*0030*/ 	.string	""
        /*0030*/ 	.string	"ptxas"
        /*0030*/ 	.string	"Cuda compilation tools, release 13.0, V13.0.88"
        /*0030*/ 	.string	"Build cuda_13.0.r13.0/compiler.36424714_0"
        /*0030*/ 	.string	"-v  -suppress-debug-info  -lineinfo  -arch sm_80 "



//--------------------- .note.nv.cuinfo           --------------------------
	.section	.note.nv.cuinfo,"",@"SHT_NOTE"
	.sectionflags	@"SHF_NOTE_NV_CUINFO"
        /*0018*/ 	.short	0x0002
        /*001a*/ 	.short	0x0050
        /*001c*/ 	.short	0x0082
	.zero		2


//--------------------- .nv.info                  --------------------------
	.section	.nv.info,"",@"SHT_CUDA_INFO"
	.align	4


	//----- nvinfo : EIATTR_REGCOUNT
	.align		4
        /*0000*/ 	.byte	0x04, 0x2f
        /*0002*/ 	.short	(.L_1 - .L_0)
	.align		4
.L_0:
        /*0004*/ 	.word	index@(matmul_kernel)
        /*0008*/ 	.word	0x00000020


	//----- nvinfo : EIATTR_FRAME_SIZE
	.align		4
.L_1:
        /*000c*/ 	.byte	0x04, 0x11
        /*000e*/ 	.short	(.L_3 - .L_2)
	.align		4
.L_2:
        /*0010*/ 	.word	index@(matmul_kernel)
        /*0014*/ 	.word	0x00007c60


	//----- nvinfo : EIATTR_MIN_STACK_SIZE
	.align		4
.L_3:
        /*0018*/ 	.byte	0x04, 0x12
        /*001a*/ 	.short	(.L_5 - .L_4)
	.align		4
.L_4:
        /*001c*/ 	.word	index@(matmul_kernel)
        /*0020*/ 	.word	0x00007c60
.L_5:


//--------------------- .nv.info.matmul_kernel    --------------------------
	.section	.nv.info.matmul_kernel,"",@"SHT_CUDA_INFO"
	.sectionflags	@""
	.align	4


	//----- nvinfo : EIATTR_CUDA_API_VERSION
	.align		4
        /*0000*/ 	.byte	0x04, 0x37
        /*0002*/ 	.short	(.L_7 - .L_6)
.L_6:
        /*0004*/ 	.word	0x00000082


	//----- nvinfo : EIATTR_SW2861232_WAR
	.align		4
.L_7:
        /*0008*/ 	.byte	0x01, 0x35
	.zero		2


	//----- nvinfo : EIATTR_PARAM_CBANK
	.align		4
        /*000c*/ 	.byte	0x04, 0x0a
        /*000e*/ 	.short	(.L_9 - .L_8)
	.align		4
.L_8:
        /*0010*/ 	.word	index@(.nv.constant0.matmul_kernel)
        /*0014*/ 	.short	0x0160
        /*0016*/ 	.short	0x0050


	//----- nvinfo : EIATTR_CBANK_PARAM_SIZE
	.align		4
.L_9:
        /*0018*/ 	.byte	0x03, 0x19
        /*001a*/ 	.short	0x0050


	//----- nvinfo : EIATTR_KPARAM_INFO
	.align		4
        /*001c*/ 	.byte	0x04, 0x17
        /*001e*/ 	.short	(.L_11 - .L_10)
.L_10:
        /*0020*/ 	.word	0x00000000
        /*0024*/ 	.short	0x000d
        /*0026*/ 	.short	0x0048
        /*0028*/ 	.byte	0x00, 0xf4, 0x21, 0x00


	//----- nvinfo : EIATTR_KPARAM_INFO
	.align		4
.L_11:
        /*002c*/ 	.byte	0x04, 0x17
        /*002e*/ 	.short	(.L_13 - .L_12)
.L_12:
        /*0030*/ 	.word	0x00000000
        /*0034*/ 	.short	0x000c
        /*0036*/ 	.short	0x0040
        /*0038*/ 	.byte	0x00, 0xf4, 0x21, 0x00


	//----- nvinfo : EIATTR_KPARAM_INFO
	.align		4
.L_13:
        /*003c*/ 	.byte	0x04, 0x17
        /*003e*/ 	.short	(.L_15 - .L_14)
.L_14:
        /*0040*/ 	.word	0x00000000
        /*0044*/ 	.short	0x000b
        /*0046*/ 	.short	0x0038
        /*0048*/ 	.byte	0x00, 0xf0, 0x11, 0x00


	//----- nvinfo : EIATTR_KPARAM_INFO
	.align		4
.L_15:
        /*004c*/ 	.byte	0x04, 0x17
        /*004e*/ 	.short	(.L_17 - .L_16)
.L_16:
        /*0050*/ 	.word	0x00000000
        /*0054*/ 	.short	0x000a
        /*0056*/ 	.short	0x0034
        /*0058*/ 	.byte	0x00, 0xf0, 0x11, 0x00


	//----- nvinfo : EIATTR_KPARAM_INFO
	.align		4
.L_17:
        /*005c*/ 	.byte	0x04, 0x17
        /*005e*/ 	.short	(.L_19 - .L_18)
.L_18:
        /*0060*/ 	.word	0x00000000
        /*0064*/ 	.short	0x0009
        /*0066*/ 	.short	0x0030
        /*0068*/ 	.byte	0x00, 0xf0, 0x11, 0x00


	//----- nvinfo : EIATTR_KPARAM_INFO
	.align		4
.L_19:
        /*006c*/ 	.byte	0x04, 0x17
        /*006e*/ 	.short	(.L_21 - .L_20)
.L_20:
        /*0070*/ 	.word	0x00000000
        /*0074*/ 	.short	0x0008
        /*0076*/ 	.short	0x002c
        /*0078*/ 	.byte	0x00, 0xf0, 0x11, 0x00


	//----- nvinfo : EIATTR_KPARAM_INFO
	.align		4
.L_21:
        /*007c*/ 	.byte	0x04, 0x17
        /*007e*/ 	.short	(.L_23 - .L_22)
.L_22:
        /*0080*/ 	.word	0x00000000
        /*0084*/ 	.short	0x0007
        /*0086*/ 	.short	0x0028
        /*0088*/ 	.byte	0x00, 0xf0, 0x11, 0x00


	//----- nvinfo : EIATTR_KPARAM_INFO
	.align		4
.L_23:
        /*008c*/ 	.byte	0x04, 0x17
        /*008e*/ 	.short	(.L_25 - .L_24)
.L_24:
        /*0090*/ 	.word	0x00000000
        /*0094*/ 	.short	0x0006
        /*0096*/ 	.short	0x0024
        /*0098*/ 	.byte	0x00, 0xf0, 0x11, 0x00


	//----- nvinfo : EIATTR_KPARAM_INFO
	.align		4
.L_25:
        /*009c*/ 	.byte	0x04, 0x17
        /*009e*/ 	.short	(.L_27 - .L_26)
.L_26:
        /*00a0*/ 	.word	0x00000000
        /*00a4*/ 	.short	0x0005
        /*00a6*/ 	.short	0x0020
        /*00a8*/ 	.byte	0x00, 0xf0, 0x11, 0x00


	//----- nvinfo : EIATTR_KPARAM_INFO
	.align		4
.L_27:
        /*00ac*/ 	.byte	0x04, 0x17
        /*00ae*/ 	.short	(.L_29 - .L_28)
.L_28:
        /*00b0*/ 	.word	0x00000000
        /*00b4*/ 	.short	0x0004
        /*00b6*/ 	.short	0x001c
        /*00b8*/ 	.byte	0x00, 0xf0, 0x11, 0x00


	//----- nvinfo : EIATTR_KPARAM_INFO
	.align		4
.L_29:
        /*00bc*/ 	.byte	0x04, 0x17
        /*00be*/ 	.short	(.L_31 - .L_30)
.L_30:
        /*00c0*/ 	.word	0x00000000
        /*00c4*/ 	.short	0x0003
        /*00c6*/ 	.short	0x0018
        /*00c8*/ 	.byte	0x00, 0xf0, 0x11, 0x00


	//----- nvinfo : EIATTR_KPARAM_INFO
	.align		4
.L_31:
        /*00cc*/ 	.byte	0x04, 0x17
        /*00ce*/ 	.short	(.L_33 - .L_32)
.L_32:
        /*00d0*/ 	.word	0x00000000
        /*00d4*/ 	.short	0x0002
        /*00d6*/ 	.short	0x0010
        /*00d8*/ 	.byte	0x00, 0xf4, 0x21, 0x00


	//----- nvinfo : EIATTR_KPARAM_INFO
	.align		4
.L_33:
        /*00dc*/ 	.byte	0x04, 0x17
        /*00de*/ 	.short	(.L_35 - .L_34)
.L_34:
        /*00e0*/ 	.word	0x00000000
        /*00e4*/ 	.short	0x0001
        /*00e6*/ 	.short	0x0008
        /*00e8*/ 	.byte	0x00, 0xf4, 0x21, 0x00


	//----- nvinfo : EIATTR_KPARAM_INFO
	.align		4
.L_35:
        /*00ec*/ 	.byte	0x04, 0x17
        /*00ee*/ 	.short	(.L_37 - .L_36)
.L_36:
        /*00f0*/ 	.word	0x00000000
        /*00f4*/ 	.short	0x0000
        /*00f6*/ 	.short	0x0000
        /*00f8*/ 	.byte	0x00, 0xf4, 0x21, 0x00


	//----- nvinfo : EIATTR_MAXREG_COUNT
	.align		4
.L_37:
        /*00fc*/ 	.byte	0x03, 0x1b
        /*00fe*/ 	.short	0x00ff


	//----- nvinfo : EIATTR_NUM_BARRIERS
	.align		4
        /*0100*/ 	.byte	0x02, 0x4c
        /*0102*/ 	.byte	0x01
	.zero		1


	//----- nvinfo : EIATTR_ANNOTATIONS
	.align		4
        /*0104*/ 	.byte	0x04, 0x55
        /*0106*/ 	.short	(.L_39 - .L_38)


	//   ....[0]....
.L_38:
        /*0108*/ 	.word	0x00000001
        /*010c*/ 	.byte	0x10, 0x05, 0x00, 0x00, 0x01, 0x00, 0x00, 0x00, 0x50, 0x05, 0x00, 0x00, 0x01, 0x00, 0x00, 0x00
        /* <DEDUP_REMOVED lines=2377> */
        /*95ac*/ 	.byte	0x60, 0xca, 0x01, 0x00


	//----- nvinfo : EIATTR_MERCURY_ISA_VERSION
	.align		4
.L_39:
        /*95b0*/ 	.byte	0x03, 0x5f
        /*95b2*/ 	.short	0x0000


	//----- nvinfo : EIATTR_EXIT_INSTR_OFFSETS
	.align		4
        /*95b4*/ 	.byte	0x04, 0x1c
        /*95b6*/ 	.short	(.L_41 - .L_40)


	//   ....[0]....
.L_40:
        /*95b8*/ 	.word	0x000b95e0


	//   ....[1]....
        /*95bc*/ 	.word	0x000b9610


	//----- nvinfo : EIATTR_REQNTID
	.align		4
.L_41:
        /*95c0*/ 	.byte	0x04, 0x10
        /*95c2*/ 	.short	(.L_43 - .L_42)
.L_42:
        /*95c4*/ 	.word	0x00000040
        /*95c8*/ 	.word	0x00000001
        /*95cc*/ 	.word	0x00000001
.L_43:


//--------------------- .nv.callgraph             --------------------------
	.section	.nv.callgraph,"",@"SHT_CUDA_CALLGRAPH"
	.align	4
	.sectionentsize	8
	.align		4
        /*0000*/ 	.word	0x00000000
	.align		4
        /*0004*/ 	.word	0xffffffff
	.align		4
        /*0008*/ 	.word	0x00000000
	.align		4
        /*000c*/ 	.word	0xfffffffe
	.align		4
        /*0010*/ 	.word	0x00000000
	.align		4
        /*0014*/ 	.word	0xfffffffd
	.align		4
        /*0018*/ 	.word	0x00000000
	.align		4
        /*001c*/ 	.word	0xfffffffc


//--------------------- .nv.rel.action            --------------------------
	.section	.nv.rel.action,"",@"SHT_CUDA_RELOCINFO"
	.align	8
	.sectionentsize	8
        /*0000*/ 	.byte	0x73, 0x00, 0x00, 0x00, 0x00, 0x00, 0x00, 0x00, 0x00, 0x00, 0x00, 0x11, 0x25, 0x00, 0x05, 0x36


//--------------------- .nv.constant0.matmul_kernel --------------------------
	.section	.nv.constant0.matmul_kernel,"a",@progbits
	.sectionflags	@""
	.align	4
.nv.constant0.matmul_kernel:
	.zero		432


//--------------------- .text.matmul_kernel       --------------------------
	.section	.text.matmul_kernel,"ax",@progbits
	.sectioninfo	@"SHI_REGISTERS=32"
	.align	128
        .global         matmul_kernel
        .type           matmul_kernel,@function
        .size           matmul_kernel,(.L_x_5 - matmul_kernel)
        .other          matmul_kernel,@"STO_CUDA_ENTRY STV_DEFAULT"
matmul_kernel:
.text.matmul_kernel:
[----:B------:R-:W-:-:S04]  /*0000*/  IMAD.MOV.U32 R1, RZ, RZ, c[0x0][0x28] ;  /* 0x00000a00ff017624 */ /* 0x000fc800078e00ff */
[----:B------:R-:W-:Y:S01]  /*0010*/  IMAD.MOV.U32 R0, RZ, RZ, c[0x0][0x17c] ;  /* 0x00005f00ff007624 */ /* 0x000fe200078e00ff */
[----:B------:R-:W-:Y:S01]  /*0020*/  IADD3 R1, R1, -0x7c60, RZ ;  /* 0xffff83a001017810 */ /* 0x000fe20007ffe0ff */
[----:B------:R-:W0:Y:S01]  /*0030*/  S2R R12, SR_TID.X ;  /* 0x00000000000c7919 */ /* 0x000e220000002100 */
[----:B------:R-:W-:Y:S02]  /*0040*/  ULDC.64 UR4, c[0x0][0x118] ;  /* 0x0000460000047ab9 */ /* 0x000fe40000000a00 */
[----:B------:R-:W-:-:S04]  /*0050*/  IADD3 R0, R0, 0x3f, RZ ;  /* 0x0000003f00007810 */ /* 0x000fc80007ffe0ff */
[----:B------:R-:W-:-:S04]  /*0060*/  SHF.R.S32.HI R3, RZ, 0x1f, R0 ;  /* 0x0000001fff037819 */ /* 0x000fc80000011400 */
[----:B------:R-:W-:-:S04]  /*0070*/  LEA.HI R3, R3, R0, RZ, 0x6 ;  /* 0x0000000003037211 */ /* 0x000fc800078f30ff */
[----:B------:R-:W-:Y:S02]  /*0080*/  SHF.R.S32.HI R0, RZ, 0x6, R3 ;  /* 0x00000006ff007819 */ /* 0x000fe40000011403 */
[----:B------:R-:W1:Y:S03]  /*0090*/  S2R R3, SR_CTAID.X ;  /* 0x0000000000037919 */ /* 0x000e660000002500 */
[----:B------:R-:W-:Y:S01]  /*00a0*/  IMAD.SHL.U32 R0, R0, 0x8, RZ ;  /* 0x0000000800007824 */ /* 0x000fe200078e00ff */
[----:B0-----:R-:W-:-:S04]  /*00b0*/  LOP3.LUT R14, R12, 0x3f, RZ, 0xc0, !PT ;  /* 0x0000003f0c0e7812 */ /* 0x001fc800078ec0ff */
[-C--:B------:R-:W-:Y:S02]  /*00c0*/  IABS R7, R0.reuse ;  /* 0x0000000000077213 */ /* 0x080fe40000000000 */
[----:B------:R-:W-:Y:S02]  /*00d0*/  IABS R10, R0 ;  /* 0x00000000000a7213 */ /* 0x000fe40000000000 */
[----:B------:R-:W0:Y:S01]  /*00e0*/  I2F.RP R2, R7 ;  /* 0x0000000700027306 */ /* 0x000e220000209400 */
[----:B-1----:R-:W-:-:S07]  /*00f0*/  IABS R8, R3 ;  /* 0x0000000300087213 */ /* 0x002fce0000000000 */
[----:B0-----:R-:W0:Y:S02]  /*0100*/  MUFU.RCP R2, R2 ;  /* 0x0000000200027308 */ /* 0x001e240000001000 */
[----:B0-----:R-:W-:Y:S01]  /*0110*/  IADD3 R4, R2, 0xffffffe, RZ ;  /* 0x0ffffffe02047810 */ /* 0x001fe20007ffe0ff */
[----:B------:R-:W-:-:S05]  /*0120*/  IMAD.MOV R2, RZ, RZ, -R10 ;  /* 0x000000ffff027224 */ /* 0x000fca00078e0a0a */
[----:B------:R0:W1:Y:S02]  /*0130*/  F2I.FTZ.U32.TRUNC.NTZ R5, R4 ;  /* 0x0000000400057305 */ /* 0x000064000021f000 */
[----:B0-----:R-:W-:Y:S02]  /*0140*/  IMAD.MOV.U32 R4, RZ, RZ, RZ ;  /* 0x000000ffff047224 */ /* 0x001fe400078e00ff */
[----:B-1----:R-:W-:-:S04]  /*0150*/  IMAD.MOV R6, RZ, RZ, -R5 ;  /* 0x000000ffff067224 */ /* 0x002fc800078e0a05 */
[----:B------:R-:W-:Y:S02]  /*0160*/  IMAD R9, R6, R7, RZ ;  /* 0x0000000706097224 */ /* 0x000fe400078e02ff */
[----:B------:R-:W-:Y:S02]  /*0170*/  IMAD.MOV.U32 R6, RZ, RZ, R8 ;  /* 0x000000ffff067224 */ /* 0x000fe400078e0008 */
[----:B------:R-:W-:-:S06]  /*0180*/  IMAD.HI.U32 R5, R5, R9, R4 ;  /* 0x0000000905057227 */ /* 0x000fcc00078e0004 */
[----:B------:R-:W-:-:S04]  /*0190*/  IMAD.HI.U32 R5, R5, R6, RZ ;  /* 0x0000000605057227 */ /* 0x000fc800078e00ff */
[----:B------:R-:W-:-:S05]  /*01a0*/  IMAD R2, R5, R2, R6 ;  /* 0x0000000205027224 */ /* 0x000fca00078e0206 */
[----:B------:R-:W-:-:S13]  /*01b0*/  ISETP.GT.U32.AND P1, PT, R7, R2, PT ;  /* 0x000000020700720c */ /* 0x000fda0003f24070 */
[----:B------:R-:W-:Y:S01]  /*01c0*/  @!P1 IMAD.IADD R2, R2, 0x1, -R7 ;  /* 0x0000000102029824 */ /* 0x000fe200078e0a07 */
[----:B------:R-:W-:Y:S02]  /*01d0*/  @!P1 IADD3 R5, R5, 0x1, RZ ;  /* 0x0000000105059810 */ /* 0x000fe40007ffe0ff */
[----:B------:R-:W-:Y:S02]  /*01e0*/  ISETP.NE.AND P1, PT, R0, RZ, PT ;  /* 0x000000ff0000720c */ /* 0x000fe40003f25270 */
[----:B------:R-:W-:Y:S02]  /*01f0*/  ISETP.GE.U32.AND P0, PT, R2, R7, PT ;  /* 0x000000070200720c */ /* 0x000fe40003f06070 */
[----:B------:R-:W-:-:S04]  /*0200*/  LOP3.LUT R2, R3, R0, RZ, 0x3c, !PT ;  /* 0x0000000003027212 */ /* 0x000fc800078e3cff */
[----:B------:R-:W-:Y:S01]  /*0210*/  ISETP.GE.AND P2, PT, R2, RZ, PT ;  /* 0x000000ff0200720c */ /* 0x000fe20003f46270 */
[----:B------:R-:W-:-:S05]  /*0220*/  IMAD.MOV.U32 R2, RZ, RZ, c[0x0][0x178] ;  /* 0x00005e00ff027624 */ /* 0x000fca00078e00ff */
[----:B------:R-:W-:Y:S02]  /*0230*/  IADD3 R2, R2, 0x1ff, RZ ;  /* 0x000001ff02027810 */ /* 0x000fe40007ffe0ff */
[----:B------:R-:W-:-:S05]  /*0240*/  @P0 IADD3 R5, R5, 0x1, RZ ;  /* 0x0000000105050810 */ /* 0x000fca0007ffe0ff */
[----:B------:R-:W-:Y:S01]  /*0250*/  IMAD.MOV.U32 R4, RZ, RZ, R5 ;  /* 0x000000ffff047224 */ /* 0x000fe200078e0005 */
[----:B------:R-:W-:-:S03]  /*0260*/  SHF.R.S32.HI R5, RZ, 0x1f, R2 ;  /* 0x0000001fff057819 */ /* 0x000fc60000011402 */
[----:B------:R-:W-:Y:S01]  /*0270*/  @!P2 IMAD.MOV R4, RZ, RZ, -R4 ;  /* 0x000000ffff04a224 */ /* 0x000fe200078e0a04 */
[----:B------:R-:W-:Y:S02]  /*0280*/  @!P1 LOP3.LUT R4, RZ, R0, RZ, 0x33, !PT ;  /* 0x00000000ff049212 */ /* 0x000fe400078e33ff */
[----:B------:R-:W-:-:S03]  /*0290*/  LEA.HI R5, R5, R2, RZ, 0x9 ;  /* 0x0000000205057211 */ /* 0x000fc600078f48ff */
[----:B------:R-:W-:Y:S02]  /*02a0*/  IMAD.SHL.U32 R2, R4, 0x8, RZ ;  /* 0x0000000804027824 */ /* 0x000fe400078e00ff */
[----:B------:R-:W-:-:S03]  /*02b0*/  IMAD.MOV R4, RZ, RZ, -R4 ;  /* 0x000000ffff047224 */ /* 0x000fc600078e0a04 */
[----:B------:R-:W-:Y:S01]  /*02c0*/  LEA.HI.SX32 R5, R5, -R2, 0x17 ;  /* 0x8000000205057211 */ /* 0x000fe200078fbaff */
[----:B------:R-:W-:Y:S02]  /*02d0*/  IMAD R13, R0, R4, R3 ;  /* 0x00000004000d7224 */ /* 0x000fe400078e0203 */
[----:B------:R-:W-:Y:S01]  /*02e0*/  IMAD.MOV.U32 R4, RZ, RZ, RZ ;  /* 0x000000ffff047224 */ /* 0x000fe200078e00ff */
[----:B------:R-:W-:Y:S02]  /*02f0*/  IMNMX R6, R5, 0x8, PT ;  /* 0x0000000805067817 */ /* 0x000fe40003800200 */
[----:B------:R-:W-:Y:S02]  /*0300*/  IABS R11, R13 ;  /* 0x0000000d000b7213 */ /* 0x000fe40000000000 */
[----:B------:R-:W-:-:S04]  /*0310*/  IABS R9, R6 ;  /* 0x0000000600097213 */ /* 0x000fc80000000000 */
[----:B------:R-:W0:Y:S08]  /*0320*/  I2F.RP R7, R9 ;  /* 0x0000000900077306 */ /* 0x000e300000209400 */
[----:B0-----:R-:W0:Y:S02]  /*0330*/  MUFU.RCP R7, R7 ;  /* 0x0000000700077308 */ /* 0x001e240000001000 */
[----:B0-----:R-:W-:-:S06]  /*0340*/  IADD3 R5, R7, 0xffffffe, RZ ;  /* 0x0ffffffe07057810 */ /* 0x001fcc0007ffe0ff */
[----:B------:R-:W0:Y:S02]  /*0350*/  F2I.FTZ.U32.TRUNC.NTZ R5, R5 ;  /* 0x0000000500057305 */ /* 0x000e24000021f000 */
[----:B0-----:R-:W-:-:S04]  /*0360*/  IMAD.MOV R8, RZ, RZ, -R5 ;  /* 0x000000ffff087224 */ /* 0x001fc800078e0a05 */
[----:B------:R-:W-:-:S04]  /*0370*/  IMAD.MOV.U32 R0, RZ, RZ, R8 ;  /* 0x000000ffff007224 */ /* 0x000fc800078e0008 */
[----:B------:R-:W-:Y:S01]  /*0380*/  IMAD R3, R0, R9, RZ ;  /* 0x0000000900037224 */ /* 0x000fe200078e02ff */
[----:B------:R-:W-:-:S03]  /*0390*/  IABS R0, R6 ;  /* 0x0000000600007213 */ /* 0x000fc60000000000 */
[----:B------:R-:W-:-:S04]  /*03a0*/  IMAD.HI.U32 R4, R5, R3, R4 ;  /* 0x0000000305047227 */ /* 0x000fc800078e0004 */
[----:B------:R-:W-:Y:S02]  /*03b0*/  IMAD.MOV R0, RZ, RZ, -R0 ;  /* 0x000000ffff007224 */ /* 0x000fe400078e0a00 */
        /* <DEDUP_REMOVED lines=9> */
[----:B------:R-:W-:-:S05]  /*0450*/  IMAD.MOV.U32 R0, RZ, RZ, 0x7f ;  /* 0x0000007fff007424 */ /* 0x000fca00078e00ff */
[----:B------:R-:W-:Y:S02]  /*0460*/  IADD3 R16, R0, c[0x0][0x180], RZ ;  /* 0x0000600000107a10 */ /* 0x000fe40007ffe0ff */
[----:B------:R-:W-:Y:S02]  /*0470*/  @P0 IADD3 R4, R4, 0x1, RZ ;  /* 0x0000000104040810 */ /* 0x000fe40007ffe0ff */
[----:B------:R-:W-:-:S03]  /*0480*/  ISETP.GT.AND P0, PT, R16, 0x7f, PT ;  /* 0x0000007f1000780c */ /* 0x000fc60003f04270 */
[----:B------:R-:W-:Y:S01]  /*0490*/  @!P2 IMAD.MOV R4, RZ, RZ, -R4 ;  /* 0x000000ffff04a224 */ /* 0x000fe200078e0a04 */
[----:B------:R-:W-:-:S05]  /*04a0*/  @!P1 LOP3.LUT R4, RZ, R6, RZ, 0x33, !PT ;  /* 0x00000006ff049212 */ /* 0x000fca00078e33ff */
[----:B------:R-:W-:Y:S02]  /*04b0*/  IMAD.MOV R3, RZ, RZ, -R4 ;  /* 0x000000ffff037224 */ /* 0x000fe400078e0a04 */
[----:B------:R-:W-:Y:S02]  /*04c0*/  IMAD.SHL.U32 R15, R4, 0x40, RZ ;  /* 0x00000040040f7824 */ /* 0x000fe400078e00ff */
[----:B------:R-:W-:-:S03]  /*04d0*/  IMAD R3, R6, R3, R13 ;  /* 0x0000000306037224 */ /* 0x000fc600078e020d */
[C---:B------:R-:W-:Y:S01]  /*04e0*/  IADD3 R4, R15.reuse, 0x1, RZ ;  /* 0x000000010f047810 */ /* 0x040fe20007ffe0ff */
[----:B------:R-:W-:Y:S01]  /*04f0*/  IMAD.IADD R0, R2, 0x1, R3 ;  /* 0x0000000102007824 */ /* 0x000fe200078e0203 */
[C---:B------:R-:W-:Y:S01]  /*0500*/  IADD3 R3, R15.reuse, 0x2, RZ ;  /* 0x000000020f037810 */ /* 0x040fe20007ffe0ff */
[----:B------:R-:W-:Y:S01]  /*0510*/  STL [R1+0x1818], R15 ;  /* 0x0018180f01007387 */ /* 0x000fe20000100800 */
[C---:B------:R-:W-:Y:S01]  /*0520*/  IADD3 R2, R15.reuse, 0x3, RZ ;  /* 0x000000030f027810 */ /* 0x040fe20007ffe0ff */
[----:B------:R-:W-:Y:S01]  /*0530*/  IMAD.SHL.U32 R0, R0, 0x200, RZ ;  /* 0x0000020000007824 */ /* 0x000fe200078e00ff */
[C---:B------:R-:W-:Y:S01]  /*0540*/  IADD3 R29, R15.reuse, 0x34, RZ ;  /* 0x000000340f1d7810 */ /* 0x040fe20007ffe0ff */
[----:B------:R0:W-:Y:S01]  /*0550*/  STL [R1+0x3c10], R4 ;  /* 0x003c100401007387 */ /* 0x0001e20000100800 */
[C---:B------:R-:W-:Y:S02]  /*0560*/  IADD3 R28, R15.reuse, 0x3a, RZ ;  /* 0x0000003a0f1c7810 */ /* 0x040fe40007ffe0ff */
[C---:B------:R-:W-:Y:S01]  /*0570*/  IADD3 R5, R15.reuse, 0x3e, RZ ;  /* 0x0000003e0f057810 */ /* 0x040fe20007ffe0ff */
[----:B------:R1:W-:Y:S04]  /*0580*/  STL [R1+0x3c0c], R3 ;  /* 0x003c0c0301007387 */ /* 0x0003e80000100800 */
[----:B------:R2:W-:Y:S01]  /*0590*/  STL [R1+0x3c08], R2 ;  /* 0x003c080201007387 */ /* 0x0005e20000100800 */
[----:B0-----:R-:W-:-:S02]  /*05a0*/  IADD3 R4, R15, 0x4, RZ ;  /* 0x000000040f047810 */ /* 0x001fc40007ffe0ff */
[----:B-1----:R-:W-:-:S03]  /*05b0*/  IADD3 R3, R15, 0x5, RZ ;  /* 0x000000050f037810 */ /* 0x002fc60007ffe0ff */
[----:B------:R0:W-:Y:S01]  /*05c0*/  STL [R1+0x3c14], R4 ;  /* 0x003c140401007387 */ /* 0x0001e20000100800 */
[----:B--2---:R-:W-:-:S03]  /*05d0*/  IADD3 R2, R15, 0x6, RZ ;  /* 0x000000060f027810 */ /* 0x004fc60007ffe0ff */
[----:B------:R1:W-:Y:S04]  /*05e0*/  STL [R1+0x3c18], R3 ;  /* 0x003c180301007387 */ /* 0x0003e80000100800 */
[----:B------:R2:W-:Y:S01]  /*05f0*/  STL [R1+0x3c1c], R2 ;  /* 0x003c1c0201007387 */ /* 0x0005e20000100800 */
[C---:B0-----:R-:W-:Y:S02]  /*0600*/  IADD3 R4, R15.reuse, 0x7, RZ ;  /* 0x000000070f047810 */ /* 0x041fe40007ffe0ff */
        /* <DEDUP_REMOVED lines=93> */
[----:B------:R-:W-:Y:S04]  /*0be0*/  STL [R1+0x3cd4], R29 ;  /* 0x003cd41d01007387 */ /* 0x000fe80000100800 */
[----:B------:R1:W-:Y:S01]  /*0bf0*/  STL [R1+0x3cdc], R2 ;  /* 0x003cdc0201007387 */ /* 0x0003e20000100800 */
[----:B0-----:R-:W-:-:S03]  /*0c00*/  IADD3 R4, R15, 0x3c, RZ ;  /* 0x0000003c0f047810 */ /* 0x001fc60007ffe0ff */
[----:B------:R0:W-:Y:S01]  /*0c10*/  STL [R1+0x3ce0], R3 ;  /* 0x003ce00301007387 */ /* 0x0001e20000100800 */
[C---:B-1----:R-:W-:Y:S02]  /*0c20*/  IADD3 R2, R15.reuse, 0x38, RZ ;  /* 0x000000380f027810 */ /* 0x042fe40007ffe0ff */
[----:B0-----:R-:W-:-:S03]  /*0c30*/  IADD3 R3, R15, 0x39, RZ ;  /* 0x000000390f037810 */ /* 0x001fc60007ffe0ff */
[----:B------:R0:W-:Y:S04]  /*0c40*/  STL [R1+0x3ce4], R2 ;  /* 0x003ce40201007387 */ /* 0x0001e80000100800 */
[----:B------:R-:W-:Y:S01]  /*0c50*/  STL [R1+0x3ce8], R3 ;  /* 0x003ce80301007387 */ /* 0x000fe20000100800 */
[----:B0-----:R-:W-:-:S05]  /*0c60*/  IADD3 R2, R15, 0x3b, RZ ;  /* 0x0000003b0f027810 */ /* 0x001fca0007ffe0ff */
[----:B------:R0:W-:Y:S04]  /*0c70*/  STL [R1+0x3cf0], R2 ;  /* 0x003cf00201007387 */ /* 0x0001e80000100800 */
[----:B------:R-:W-:Y:S04]  /*0c80*/  STL [R1+0x3cec], R28 ;  /* 0x003cec1c01007387 */ /* 0x000fe80000100800 */
[----:B------:R1:W-:Y:S01]  /*0c90*/  STL [R1+0x3cf8], R4 ;  /* 0x003cf80401007387 */ /* 0x0003e20000100800 */
[----:B0-----:R-:W-:-:S05]  /*0ca0*/  IADD3 R2, R15, 0x3d, RZ ;  /* 0x0000003d0f027810 */ /* 0x001fca0007ffe0ff */
[----:B------:R0:W-:Y:S01]  /*0cb0*/  STL [R1+0x3cf4], R2 ;  /* 0x003cf40201007387 */ /* 0x0001e20000100800 */
[----:B-1----:R-:W-:-:S03]  /*0cc0*/  LOP3.LUT R4, R0, 0x3f, R12, 0xf8, !PT ;  /* 0x0000003f00047812 */ /* 0x002fc600078ef80c */
[----:B------:R1:W-:Y:S01]  /*0cd0*/  STL [R1+0x3cfc], R5 ;  /* 0x003cfc0501007387 */ /* 0x0003e20000100800 */
[----:B------:R-:W-:Y:S02]  /*0ce0*/  LOP3.LUT R0, R0, 0x40, R14, 0xfe, !PT ;  /* 0x0000004000007812 */ /* 0x000fe400078efe0e */
[C---:B------:R-:W-:Y:S01]  /*0cf0*/  LOP3.LUT R6, R4.reuse, 0x80, RZ, 0xfc, !PT ;  /* 0x0000008004067812 */ /* 0x040fe200078efcff */
[----:B------:R-:W-:Y:S01]  /*0d00*/  STL [R1+0x181c], R4 ;  /* 0x00181c0401007387 */ /* 0x000fe20000100800 */
[----:B0-----:R-:W-:Y:S02]  /*0d10*/  IADD3 R2, R15, 0x3f, RZ ;  /* 0x0000003f0f027810 */ /* 0x001fe40007ffe0ff */
[----:B-1----:R-:W-:-:S03]  /*0d20*/  LOP3.LUT R5, R4, 0x100, RZ, 0xfc, !PT ;  /* 0x0000010004057812 */ /* 0x002fc600078efcff */
[----:B------:R0:W-:Y:S04]  /*0d30*/  STL [R1+0x3d00], R2 ;  /* 0x003d000201007387 */ /* 0x0001e80000100800 */
[----:B------:R-:W-:Y:S04]  /*0d40*/  STL [R1+0x1824], R6 ;  /* 0x0018240601007387 */ /* 0x000fe80000100800 */
[----:B------:R-:W-:Y:S01]  /*0d50*/  STL [R1+0x1820], R0 ;  /* 0x0018200001007387 */ /* 0x000fe20000100800 */
[----:B0-----:R-:W-:-:S05]  /*0d60*/  LOP3.LUT R2, R4, 0xc0, RZ, 0xfc, !PT ;  /* 0x000000c004027812 */ /* 0x001fca00078efcff */
[----:B------:R0:W-:Y:S04]  /*0d70*/  STL [R1+0x1828], R2 ;  /* 0x0018280201007387 */ /* 0x0001e80000100800 */
[----:B------:R1:W-:Y:S01]  /*0d80*/  STL [R1+0x182c], R5 ;  /* 0x00182c0501007387 */ /* 0x0003e20000100800 */
[C---:B0-----:R-:W-:Y:S02]  /*0d90*/  LOP3.LUT R2, R4.reuse, 0x140, RZ, 0xfc, !PT ;  /* 0x0000014004027812 */ /* 0x041fe400078efcff */
[C---:B-1----:R-:W-:Y:S02]  /*0da0*/  LOP3.LUT R5, R4.reuse, 0x180, RZ, 0xfc, !PT ;  /* 0x0000018004057812 */ /* 0x042fe400078efcff */
[----:B------:R-:W-:-:S03]  /*0db0*/  LOP3.LUT R4, R4, 0x1c0, RZ, 0xfc, !PT ;  /* 0x000001c004047812 */ /* 0x000fc600078efcff */
[----:B------:R0:W-:Y:S04]  /*0dc0*/  STL [R1+0x1ea4], R5 ;  /* 0x001ea40501007387 */ /* 0x0001e80000100800 */
[----:B------:R0:W-:Y:S04]  /*0dd0*/  STL [R1+0x1830], R2 ;  /* 0x0018300201007387 */ /* 0x0001e80000100800 */
[----:B------:R0:W-:Y:S01]  /*0de0*/  STL [R1+0x2074], R4 ;  /* 0x0020740401007387 */ /* 0x0001e20000100800 */
[----:B------:R-:W-:Y:S05]  /*0df0*/  @P0 BRA `(.L_x_0) ;  /* 0x00000f7000000947 */ /* 0x000fea0003800000 */
[----:B------:R-:W-:Y:S01]  /*0e00*/  IMAD.SHL.U32 R0, R12, 0x200, RZ ;  /* 0x000002000c007824 */ /* 0x000fe200078e00ff */
[----:B------:R-:W-:Y:S01]  /*0e10*/  CS2R R24, SRZ ;  /* 0x0000000000187805 */ /* 0x000fe2000001ff00 */
[----:B------:R-:W-:Y:S01]  /*0e20*/  CS2R R26, SRZ ;  /* 0x00000000001a7805 */ /* 0x000fe2000001ff00 */
[----:B------:R-:W-:Y:S01]  /*0e30*/  CS2R R20, SRZ ;  /* 0x0000000000147805 */ /* 0x000fe2000001ff00 */
[----:B------:R-:W-:Y:S01]  /*0e40*/  CS2R R22, SRZ ;  /* 0x0000000000167805 */ /* 0x000fe2000001ff00 */
[----:B------:R1:W-:Y:S01]  /*0e50*/  STL [R1+0x3c04], R0 ;  /* 0x003c040001007387 */ /* 0x0003e20000100800 */
[----:B------:R-:W-:Y:S01]  /*0e60*/  CS2R R16, SRZ ;  /* 0x0000000000107805 */ /* 0x000fe2000001ff00 */
[----:B------:R-:W-:Y:S01]  /*0e70*/  CS2R R18, SRZ ;  /* 0x0000000000127805 */ /* 0x000fe2000001ff00 */
[----:B------:R-:W-:Y:S01]  /*0e80*/  CS2R R12, SRZ ;  /* 0x00000000000c7805 */ /* 0x000fe2000001ff00 */
[----:B------:R1:W-:Y:S01]  /*0e90*/  STL [R1], RZ ;  /* 0x000000ff01007387 */ /* 0x0003e20000100800 */
[----:B------:R-:W-:Y:S01]  /*0ea0*/  CS2R R14, SRZ ;  /* 0x00000000000e7805 */ /* 0x000fe2000001ff00 */
[----:B------:R-:W-:Y:S01]  /*0eb0*/  CS2R R8, SRZ ;  /* 0x0000000000087805 */ /* 0x000fe2000001ff00 */
[----:B------:R-:W-:Y:S01]  /*0ec0*/  CS2R R10, SRZ ;  /* 0x00000000000a7805 */ /* 0x000fe2000001ff00 */
[----:B------:R1:W-:Y:S01]  /*0ed0*/  STL [R1+0x4], RZ ;  /* 0x000004ff01007387 */ /* 0x0003e20000100800 */
[----:B0-----:R-:W-:Y:S01]  /*0ee0*/  CS2R R4, SRZ ;  /* 0x0000000000047805 */ /* 0x001fe2000001ff00 */
[----:B------:R-:W-:-:S02]  /*0ef0*/  CS2R R6, SRZ ;  /* 0x0000000000067805 */ /* 0x000fc4000001ff00 */
[----:B------:R1:W-:Y:S04]  /*0f00*/  STL [R1+0x8], RZ ;  /* 0x000008ff01007387 */ /* 0x0003e80000100800 */
        /* <DEDUP_REMOVED lines=228> */
[----:B------:R1:W-:Y:S01]  /*1d50*/  STL [R1+0x39c], RZ ;  /* 0x00039cff01007387 */ /* 0x0003e20000100800 */
[----:B------:R-:W-:Y:S05]  /*1d60*/  BRA `(.L_x_1) ;  /* 0x000a7e5000007947 */ /* 0x000fea0003800000 */
.L_x_0:
[----:B------:R-:W2:Y:S04]  /*1d70*/  LDL R25, [R1+0x181c] ;  /* 0x00181c0001197983 */ /* 0x000ea80000100800 */
[----:B------:R-:W3:Y:S04]  /*1d80*/  LDL R8, [R1+0x3cfc] ;  /* 0x003cfc0001087983 */ /* 0x000ee80000100800 */
[----:B------:R-:W4:Y:S04]  /*1d90*/  LDL R26, [R1+0x1828] ;  /* 0x00182800011a7983 */ /* 0x000f280000100800 */
[----:B------:R-:W5:Y:S04]  /*1da0*/  LDL R6, [R1+0x3cd0] ;  /* 0x003cd00001067983 */ /* 0x000f680000100800 */
[----:B------:R-:W5:Y:S04]  /*1db0*/  LDL R27, [R1+0x182c] ;  /* 0x00182c00011b7983 */ /* 0x000f680000100800 */
[----:B------:R-:W5:Y:S04]  /*1dc0*/  LDL R23, [R1+0x2074] ;  /* 0x0020740001177983 */ /* 0x000f680000100800 */
[----:B------:R-:W5:Y:S04]  /*1dd0*/  LDL R17, [R1+0x3cf8] ;  /* 0x003cf80001117983 */ /* 0x000f680000100800 */
[----:B------:R-:W5:Y:S01]  /*1de0*/  LDL R7, [R1+0x1824] ;  /* 0x0018240001077983 */ /* 0x000f620000100800 */
[----:B------:R-:W-:Y:S01]  /*1df0*/  IMAD.MOV.U32 R22, RZ, RZ, R0 ;  /* 0x000000ffff167224 */ /* 0x000fe200078e0000 */
[----:B------:R-:W-:Y:S01]  /*1e00*/  IABS R0, c[0x0][0x178] ;  /* 0x00005e0000007a13 */ /* 0x000fe20000000000 */
[----:B------:R-:W-:Y:S01]  /*1e10*/  IMAD.MOV.U32 R18, RZ, RZ, R2 ;  /* 0x000000ffff127224 */ /* 0x000fe200078e0002 */
[----:B------:R-:W5:Y:S03]  /*1e20*/  LDL R9, [R1+0x1ea4] ;  /* 0x001ea40001097983 */ /* 0x000f660000100800 */
[----:B------:R-:W-:Y:S01]  /*1e30*/  IMAD.MOV.U32 R20, RZ, RZ, R0 ;  /* 0x000000ffff147224 */ /* 0x000fe200078e0000 */
[----:B------:R-:W5:Y:S03]  /*1e40*/  LDL R21, [R1+0x3d00] ;  /* 0x003d000001157983 */ /* 0x000f660000100800 */
[----:B0-----:R-:W0:Y:S01]  /*1e50*/  I2F.RP R2, R20 ;  /* 0x0000001400027306 */ /* 0x001e220000209400 */
[----:B------:R-:W-:Y:S01]  /*1e60*/  IMAD.MOV.U32 R15, RZ, RZ, R29 ;  /* 0x000000ffff0f7224 */ /* 0x000fe200078e001d */
[----:B------:R-:W-:Y:S01]  /*1e70*/  IABS R29, c[0x0][0x17c] ;  /* 0x00005f00001d7a13 */ /* 0x000fe20000000000 */
[----:B------:R-:W5:Y:S04]  /*1e80*/  LDL R19, [R1+0x3ce4] ;  /* 0x003ce40001137983 */ /* 0x000f680000100800 */
[----:B------:R-:W5:Y:S01]  /*1e90*/  LDL R16, [R1+0x3cf0] ;  /* 0x003cf00001107983 */ /* 0x000f620000100800 */
[----:B------:R-:W1:Y:S03]  /*1ea0*/  I2F.RP R0, R29 ;  /* 0x0000001d00007306 */ /* 0x000e660000209400 */
[----:B------:R-:W5:Y:S04]  /*1eb0*/  LDL R11, [R1+0x3cdc] ;  /* 0x003cdc00010b7983 */ /* 0x000f680000100800 */
[----:B------:R-:W5:Y:S01]  /*1ec0*/  LDL R10, [R1+0x3ccc] ;  /* 0x003ccc00010a7983 */ /* 0x000f620000100800 */
[----:B0-----:R-:W0:Y:S01]  /*1ed0*/  MUFU.RCP R2, R2 ;  /* 0x0000000200027308 */ /* 0x001e220000001000 */
[----:B------:R-:W-:-:S02]  /*1ee0*/  IMAD.MOV.U32 R14, RZ, RZ, R3 ;  /* 0x000000ffff0e7224 */ /* 0x000fc400078e0003 */
[----:B------:R-:W5:Y:S04]  /*1ef0*/  LDL R12, [R1+0x3ce0] ;  /* 0x003ce000010c7983 */ /* 0x000f680000100800 */
[----:B------:R-:W5:Y:S01]  /*1f00*/  LDL R13, [R1+0x3cd8] ;  /* 0x003cd800010d7983 */ /* 0x000f620000100800 */
[----:B-1----:R-:W1:Y:S01]  /*1f10*/  MUFU.RCP R0, R0 ;  /* 0x0000000000007308 */ /* 0x002e620000001000 */
[----:B0-----:R-:W-:-:S07]  /*1f20*/  IADD3 R2, R2, 0xffffffe, RZ ;  /* 0x0ffffffe02027810 */ /* 0x001fce0007ffe0ff */
[----:B------:R0:W0:Y:S01]  /*1f30*/  F2I.FTZ.U32.TRUNC.NTZ R3, R2 ;  /* 0x0000000200037305 */ /* 0x000022000021f000 */
[----:B-1----:R-:W-:-:S07]  /*1f40*/  IADD3 R0, R0, 0xffffffe, RZ ;  /* 0x0ffffffe00007810 */ /* 0x002fce0007ffe0ff */
[----:B------:R1:W2:Y:S01]  /*1f50*/  F2I.FTZ.U32.TRUNC.NTZ R5, R0 ;  /* 0x0000000000057305 */ /* 0x0002a2000021f000 */
[----:B0-----:R-:W-:Y:S02]  /*1f60*/  IMAD.MOV.U32 R2, RZ, RZ, RZ ;  /* 0x000000ffff027224 */ /* 0x001fe400078e00ff */
[----:B-1----:R-:W-:-:S04]  /*1f70*/  IMAD.MOV R0, RZ, RZ, -R3 ;  /* 0x000000ffff007224 */ /* 0x002fc800078e0a03 */
[----:B------:R-:W-:-:S04]  /*1f80*/  IMAD R0, R0, R20, RZ ;  /* 0x0000001400007224 */ /* 0x000fc800078e02ff */
[----:B------:R-:W-:Y:S01]  /*1f90*/  IMAD.HI.U32 R0, R3, R0, R2 ;  /* 0x0000000003007227 */ /* 0x000fe200078e0002 */
[----:B------:R-:W-:-:S03]  /*1fa0*/  IABS R2, R22 ;  /* 0x0000001600027213 */ /* 0x000fc60000000000 */
[----:B------:R-:W-:Y:S02]  /*1fb0*/  IMAD.MOV.U32 R22, RZ, RZ, R18 ;  /* 0x000000ffff167224 */ /* 0x000fe400078e0012 */
[----:B------:R-:W-:Y:S02]  /*1fc0*/  IMAD.MOV.U32 R18, RZ, RZ, R14 ;  /* 0x000000ffff127224 */ /* 0x000fe400078e000e */
[----:B------:R-:W-:Y:S01]  /*1fd0*/  IMAD.MOV.U32 R14, RZ, RZ, R15 ;  /* 0x000000ffff0e7224 */ /* 0x000fe200078e000f */
[----:B--2---:R-:W-:-:S05]  /*1fe0*/  IABS R4, R25 ;  /* 0x0000001900047213 */ /* 0x004fca0000000000 */
[----:B------:R-:W-:Y:S02]  /*1ff0*/  IMAD.MOV.U32 R3, RZ, RZ, R4 ;  /* 0x000000ffff037224 */ /* 0x000fe400078e0004 */
[----:B---3--:R-:W-:Y:S02]  /*2000*/  IMAD.MOV.U32 R15, RZ, RZ, R8 ;  /* 0x000000ffff0f7224 */ /* 0x008fe400078e0008 */
[----:B----4-:R-:W-:Y:S02]  /*2010*/  IMAD.MOV.U32 R25, RZ, RZ, R26 ;  /* 0x000000ffff197224 */ /* 0x010fe400078e001a */
[----:B-----5:R-:W-:Y:S02]  /*2020*/  IMAD.MOV.U32 R8, RZ, RZ, R6 ;  /* 0x000000ffff087224 */ /* 0x020fe400078e0006 */
[----:B------:R-:W-:-:S04]  /*2030*/  IMAD.HI.U32 R6, R0, R3, RZ ;  /* 0x0000000300067227 */ /* 0x000fc800078e00ff */
[----:B------:R-:W-:Y:S02]  /*2040*/  IMAD.MOV.U32 R26, RZ, RZ, R27 ;  /* 0x000000ffff1a7224 */ /* 0x000fe400078e001b */
[----:B------:R-:W-:Y:S02]  /*2050*/  IMAD.MOV.U32 R27, RZ, RZ, R23 ;  /* 0x000000ffff1b7224 */ /* 0x000fe400078e0017 */
[----:B------:R-:W-:Y:S02]  /*2060*/  IMAD.MOV.U32 R23, RZ, RZ, R17 ;  /* 0x000000ffff177224 */ /* 0x000fe400078e0011 */
[----:B------:R-:W-:Y:S02]  /*2070*/  IMAD.MOV.U32 R17, RZ, RZ, R28 ;  /* 0x000000ffff117224 */ /* 0x000fe400078e001c */
[----:B------:R-:W-:Y:S02]  /*2080*/  IMAD.MOV R28, RZ, RZ, -R5 ;  /* 0x000000ffff1c7224 */ /* 0x000fe400078e0a05 */
[----:B------:R-:W-:Y:S01]  /*2090*/  IMAD.MOV R6, RZ, RZ, -R6 ;  /* 0x000000ffff067224 */ /* 0x000fe200078e0a06 */
[----:B------:R-:W-:Y:S01]  /*20a0*/  IABS R7, R7 ;  /* 0x0000000700077213 */ /* 0x000fe20000000000 */
[----:B------:R-:W-:-:S02]  /*20b0*/  IMAD R28, R28, R29, RZ ;  /* 0x0000001d1c1c7224 */ /* 0x000fc400078e02ff */
[----:B------:R-:W-:Y:S02]  /*20c0*/  IMAD.MOV.U32 R4, RZ, RZ, RZ ;  /* 0x000000ffff047224 */ /* 0x000fe400078e00ff */
[----:B------:R-:W-:Y:S02]  /*20d0*/  IMAD R6, R20, R6, R3 ;  /* 0x0000000614067224 */ /* 0x000fe400078e0203 */
[----:B------:R-:W-:-:S03]  /*20e0*/  IMAD.HI.U32 R28, R5, R28, R4 ;  /* 0x0000001c051c7227 */ /* 0x000fc600078e0004 */
[----:B------:R0:W-:Y:S01]  /*20f0*/  STL [R1+0x9c], R6 ;  /* 0x00009c0601007387 */ /* 0x0001e20000100800 */
[----:B------:R-:W-:Y:S01]  /*2100*/  IMAD.MOV.U32 R5, RZ, RZ, R7 ;  /* 0x000000ffff057224 */ /* 0x000fe200078e0007 */
[----:B------:R-:W-:Y:S02]  /*2110*/  IABS R7, R22 ;  /* 0x0000001600077213 */ /* 0x000fe40000000000 */
[----:B------:R-:W2:Y:S01]  /*2120*/  LDL R22, [R1+0x3cf4] ;  /* 0x003cf40001167983 */ /* 0x000ea20000100800 */
[----:B------:R-:W-:Y:S01]  /*2130*/  IABS R4, R25 ;  /* 0x0000001900047213 */ /* 0x000fe20000000000 */
[----:B------:R-:W-:Y:S02]  /*2140*/  IMAD.MOV.U32 R25, RZ, RZ, R9 ;  /* 0x000000ffff197224 */ /* 0x000fe400078e0009 */
[----:B------:R-:W-:Y:S01]  /*2150*/  IMAD.HI.U32 R9, R0, R2, RZ ;  /* 0x0000000200097227 */ /* 0x000fe200078e00ff */
[----:B------:R-:W-:-:S03]  /*2160*/  IABS R3, R26 ;  /* 0x0000001a00037213 */ /* 0x000fc60000000000 */
[----:B------:R-:W-:Y:S02]  /*2170*/  IMAD.MOV R9, RZ, RZ, -R9 ;  /* 0x000000ffff097224 */ /* 0x000fe400078e0a09 */
[----:B------:R-:W-:Y:S02]  /*2180*/  IMAD.MOV.U32 R26, RZ, RZ, R27 ;  /* 0x000000ffff1a7224 */ /* 0x000fe400078e001b */
[----:B------:R-:W-:Y:S02]  /*2190*/  IMAD R2, R20, R9, R2 ;  /* 0x0000000914027224 */ /* 0x000fe400078e0202 */
[----:B------:R-:W-:Y:S02]  /*21a0*/  IMAD.MOV.U32 R27, RZ, RZ, R21 ;  /* 0x000000ffff1b7224 */ /* 0x000fe400078e0015 */
[----:B0-----:R-:W-:Y:S01]  /*21b0*/  IMAD.HI.U32 R6, R0, R5, RZ ;  /* 0x0000000500067227 */ /* 0x001fe200078e00ff */
[----:B------:R0:W-:Y:S03]  /*21c0*/  STL [R1+0x98], R2 ;  /* 0x0000980201007387 */ /* 0x0001e60000100800 */
[----:B------:R-:W-:-:S02]  /*21d0*/  IMAD.MOV.U32 R21, RZ, RZ, R15 ;  /* 0x000000ffff157224 */ /* 0x000fc400078e000f */
[----:B------:R-:W-:Y:S02]  /*21e0*/  IMAD.MOV.U32 R15, RZ, RZ, R8 ;  /* 0x000000ffff0f7224 */ /* 0x000fe400078e0008 */
[----:B------:R-:W-:-:S04]  /*21f0*/  IMAD.HI.U32 R8, R0, R4, RZ ;  /* 0x0000000400087227 */ /* 0x000fc800078e00ff */
[----:B------:R-:W-:Y:S02]  /*2200*/  IMAD.MOV R6, RZ, RZ, -R6 ;  /* 0x000000ffff067224 */ /* 0x000fe400078e0a06 */
[----:B0-----:R-:W-:Y:S02]  /*2210*/  IMAD.MOV.U32 R2, RZ, RZ, R7 ;  /* 0x000000ffff027224 */ /* 0x001fe400078e0007 */
[----:B------:R-:W-:-:S04]  /*2220*/  IMAD.HI.U32 R7, R0, R3, RZ ;  /* 0x0000000300077227 */ /* 0x000fc800078e00ff */
[----:B------:R-:W-:Y:S02]  /*2230*/  IMAD.MOV R8, RZ, RZ, -R8 ;  /* 0x000000ffff087224 */ /* 0x000fe400078e0a08 */
[----:B------:R-:W-:Y:S02]  /*2240*/  IMAD R9, R20, R6, R5 ;  /* 0x0000000614097224 */ /* 0x000fe400078e0205 */
[----:B------:R-:W-:Y:S01]  /*2250*/  IMAD.HI.U32 R5, R0, R2, RZ ;  /* 0x0000000200057227 */ /* 0x000fe200078e00ff */
[----:B------:R-:W-:-:S03]  /*2260*/  IABS R6, R25 ;  /* 0x0000001900067213 */ /* 0x000fc60000000000 */
[----:B------:R-:W-:Y:S02]  /*2270*/  IMAD.MOV R7, RZ, RZ, -R7 ;  /* 0x000000ffff077224 */ /* 0x000fe400078e0a07 */
[C---:B------:R-:W-:Y:S01]  /*2280*/  IMAD R8, R20.reuse, R8, R4 ;  /* 0x0000000814087224 */ /* 0x040fe200078e0204 */
[----:B------:R-:W-:Y:S01]  /*2290*/  STL [R1+0x94], R9 ;  /* 0x0000940901007387 */ /* 0x000fe20000100800 */
[----:B------:R-:W-:Y:S02]  /*22a0*/  IMAD.MOV R5, RZ, RZ, -R5 ;  /* 0x000000ffff057224 */ /* 0x000fe400078e0a05 */
[C---:B------:R-:W-:Y:S01]  /*22b0*/  IMAD R3, R20.reuse, R7, R3 ;  /* 0x0000000714037224 */ /* 0x040fe200078e0203 */
[----:B------:R0:W-:Y:S01]  /*22c0*/  STL [R1+0x90], R8 ;  /* 0x0000900801007387 */ /* 0x0001e20000100800 */
[----:B------:R-:W-:Y:S01]  /*22d0*/  IMAD R5, R20, R5, R2 ;  /* 0x0000000514057224 */ /* 0x000fe200078e0202 */
[----:B------:R-:W-:Y:S02]  /*22e0*/  IABS R4, R26 ;  /* 0x0000001a00047213 */ /* 0x000fe40000000000 */
[----:B------:R1:W-:Y:S01]  /*22f0*/  STL [R1+0x8c], R3 ;  /* 0x00008c0301007387 */ /* 0x0003e20000100800 */
[----:B------:R-:W-:Y:S01]  /*2300*/  IABS R2, R21 ;  /* 0x0000001500027213 */ /* 0x000fe20000000000 */
[----:B0-----:R-:W-:-:S02]  /*2310*/  IMAD.HI.U32 R8, R0, R6, RZ ;  /* 0x0000000600087227 */ /* 0x001fc400078e00ff */
[----:B------:R0:W-:Y:S01]  /*2320*/  STL [R1+0x88], R5 ;  /* 0x0000880501007387 */ /* 0x0001e20000100800 */
[----:B-1----:R-:W-:Y:S01]  /*2330*/  IABS R3, R27 ;  /* 0x0000001b00037213 */ /* 0x002fe20000000000 */
[----:B------:R-:W-:-:S04]  /*2340*/  IMAD.MOV R8, RZ, RZ, -R8 ;  /* 0x000000ffff087224 */ /* 0x000fc800078e0a08 */
[----:B------:R-:W-:-:S04]  /*2350*/  IMAD.HI.U32 R7, R28, R3, RZ ;  /* 0x000000031c077227 */ /* 0x000fc800078e00ff */
[----:B0-----:R-:W-:-:S04]  /*2360*/  IMAD.HI.U32 R5, R0, R4, RZ ;  /* 0x0000000400057227 */ /* 0x001fc800078e00ff */
[----:B------:R-:W-:Y:S02]  /*2370*/  IMAD R8, R20, R8, R6 ;  /* 0x0000000814087224 */ /* 0x000fe400078e0206 */
[----:B------:R-:W-:-:S04]  /*2380*/  IMAD.HI.U32 R6, R28, R2, RZ ;  /* 0x000000021c067227 */ /* 0x000fc800078e00ff */
[----:B------:R-:W-:Y:S02]  /*2390*/  IMAD.MOV R5, RZ, RZ, -R5 ;  /* 0x000000ffff057224 */ /* 0x000fe400078e0a05 */
[----:B------:R-:W-:Y:S02]  /*23a0*/  IMAD.MOV R7, RZ, RZ, -R7 ;  /* 0x000000ffff077224 */ /* 0x000fe400078e0a07 */
[----:B------:R-:W-:Y:S02]  /*23b0*/  IMAD.MOV R6, RZ, RZ, -R6 ;  /* 0x000000ffff067224 */ /* 0x000fe400078e0a06 */
[----:B------:R-:W-:Y:S01]  /*23c0*/  IMAD R4, R20, R5, R4 ;  /* 0x0000000514047224 */ /* 0x000fe200078e0204 */
[----:B------:R-:W-:Y:S01]  /*23d0*/  IABS R5, R23 ;  /* 0x0000001700057213 */ /* 0x000fe20000000000 */
[C---:B------:R-:W-:Y:S01]  /*23e0*/  IMAD R7, R29.reuse, R7, R3 ;  /* 0x000000071d077224 */ /* 0x040fe200078e0203 */
[----:B------:R-:W-:Y:S01]  /*23f0*/  IABS R3, R16 ;  /* 0x0000001000037213 */ /* 0x000fe20000000000 */
[----:B------:R-:W-:Y:S01]  /*2400*/  IMAD R6, R29, R6, R2 ;  /* 0x000000061d067224 */ /* 0x000fe200078e0202 */
[----:B------:R0:W-:Y:S04]  /*2410*/  STL [R1+0x84], R8 ;  /* 0x0000840801007387 */ /* 0x0001e80000100800 */
[----:B------:R-:W-:Y:S04]  /*2420*/  STL [R1+0x80], R4 ;  /* 0x0000800401007387 */ /* 0x000fe80000100800 */
[----:B------:R-:W-:Y:S01]  /*2430*/  STL [R1+0x7c], R7 ;  /* 0x00007c0701007387 */ /* 0x000fe20000100800 */
[----:B0-----:R-:W-:-:S03]  /*2440*/  IMAD.HI.U32 R8, R28, R5, RZ ;  /* 0x000000051c087227 */ /* 0x001fc600078e00ff */
[----:B------:R0:W-:Y:S01]  /*2450*/  STL [R1+0x78], R6 ;  /* 0x0000780601007387 */ /* 0x0001e20000100800 */
[----:B------:R-:W-:Y:S01]  /*2460*/  IABS R2, R17 ;  /* 0x0000001100027213 */ /* 0x000fe20000000000 */
[----:B------:R-:W-:Y:S02]  /*2470*/  IMAD.MOV R8, RZ, RZ, -R8 ;  /* 0x000000ffff087224 */ /* 0x000fe400078e0a08 */
[----:B0-----:R-:W-:-:S04]  /*2480*/  IMAD.HI.U32 R6, R28, R3, RZ ;  /* 0x000000031c067227 */ /* 0x001fc800078e00ff */
[----:B------:R-:W-:Y:S02]  /*2490*/  IMAD.MOV R6, RZ, RZ, -R6 ;  /* 0x000000ffff067224 */ /* 0x000fe400078e0a06 */
[----:B------:R-:W-:-:S04]  /*24a0*/  IMAD.HI.U32 R7, R28, R2, RZ ;  /* 0x000000021c077227 */ /* 0x000fc800078e00ff */
[C---:B------:R-:W-:Y:S02]  /*24b0*/  IMAD R8, R29.reuse, R8, R5 ;  /* 0x000000081d087224 */ /* 0x040fe400078e0205 */
[----:B------:R-:W-:Y:S02]  /*24c0*/  IMAD R3, R29, R6, R3 ;  /* 0x000000061d037224 */ /* 0x000fe400078e0203 */
[----:B------:R-:W-:Y:S01]  /*24d0*/  IMAD.MOV R7, RZ, RZ, -R7 ;  /* 0x000000ffff077224 */ /* 0x000fe200078e0a07 */
[----:B------:R-:W-:-:S03]  /*24e0*/  IABS R6, R12 ;  /* 0x0000000c00067213 */ /* 0x000fc60000000000 */
[----:B------:R-:W-:Y:S01]  /*24f0*/  IMAD R7, R29, R7, R2 ;  /* 0x000000071d077224 */ /* 0x000fe200078e0202 */
[----:B------:R-:W-:Y:S02]  /*2500*/  IABS R2, R11 ;  /* 0x0000000b00027213 */ /* 0x000fe40000000000 */
[----:B--2---:R-:W-:-:S05]  /*2510*/  IABS R0, R22 ;  /* 0x0000001600007213 */ /* 0x004fca0000000000 */
[----:B------:R-:W-:-:S04]  /*2520*/  IMAD.HI.U32 R4, R28, R0, RZ ;  /* 0x000000001c047227 */ /* 0x000fc800078e00ff */
[----:B------:R-:W-:-:S04]  /*2530*/  IMAD.MOV R4, RZ, RZ, -R4 ;  /* 0x000000ffff047224 */ /* 0x000fc800078e0a04 */
[----:B------:R-:W-:-:S05]  /*2540*/  IMAD R0, R29, R4, R0 ;  /* 0x000000041d007224 */ /* 0x000fca00078e0200 */
[----:B------:R0:W-:Y:S04]  /*2550*/  STL [R1+0x74], R0 ;  /* 0x0000740001007387 */ /* 0x0001e80000100800 */
[----:B------:R-:W-:Y:S04]  /*2560*/  STL [R1+0x70], R8 ;  /* 0x0000700801007387 */ /* 0x000fe80000100800 */
[----:B------:R1:W-:Y:S04]  /*2570*/  STL [R1+0x6c], R3 ;  /* 0x00006c0301007387 */ /* 0x0003e80000100800 */
[----:B------:R-:W2:Y:S04]  /*2580*/  LDL R12, [R1+0x3cc8] ;  /* 0x003cc800010c7983 */ /* 0x000ea80000100800 */
[----:B------:R-:W-:Y:S04]  /*2590*/  STL [R1+0x68], R7 ;  /* 0x0000680701007387 */ /* 0x000fe80000100800 */
[----:B------:R-:W3:Y:S01]  /*25a0*/  LDL R11, [R1+0x3cc4] ;  /* 0x003cc400010b7983 */ /* 0x000ee20000100800 */
[----:B------:R-:W-:-:S02]  /*25b0*/  IABS R4, R18 ;  /* 0x0000001200047213 */ /* 0x000fc40000000000 */
[----:B0-----:R-:W-:-:S03]  /*25c0*/  IABS R0, R19 ;  /* 0x0000001300007213 */ /* 0x001fc60000000000 */
[----:B------:R-:W-:-:S04]  /*25d0*/  IMAD.HI.U32 R5, R28, R4, RZ ;  /* 0x000000041c057227 */ /* 0x000fc800078e00ff */
[----:B------:R-:W-:Y:S02]  /*25e0*/  IMAD.MOV R5, RZ, RZ, -R5 ;  /* 0x000000ffff057224 */ /* 0x000fe400078e0a05 */
[----:B-1----:R-:W-:-:S04]  /*25f0*/  IMAD.HI.U32 R3, R28, R0, RZ ;  /* 0x000000001c037227 */ /* 0x002fc800078e00ff */
[C---:B------:R-:W-:Y:S02]  /*2600*/  IMAD R4, R29.reuse, R5, R4 ;  /* 0x000000051d047224 */ /* 0x040fe400078e0204 */
[----:B------:R-:W-:Y:S01]  /*2610*/  IMAD.MOV R3, RZ, RZ, -R3 ;  /* 0x000000ffff037224 */ /* 0x000fe200078e0a03 */
[----:B------:R-:W-:Y:S02]  /*2620*/  IABS R5, R13 ;  /* 0x0000000d00057213 */ /* 0x000fe40000000000 */
[----:B------:R0:W-:Y:S01]  /*2630*/  STL [R1+0x64], R4 ;  /* 0x0000640401007387 */ /* 0x0001e20000100800 */
[----:B------:R-:W-:-:S03]  /*2640*/  IMAD R3, R29, R3, R0 ;  /* 0x000000031d037224 */ /* 0x000fc600078e0200 */
[----:B------:R-:W4:Y:S01]  /*2650*/  LDL R13, [R1+0x3cc0] ;  /* 0x003cc000010d7983 */ /* 0x000f220000100800 */
[----:B------:R-:W-:Y:S01]  /*2660*/  IMAD.HI.U32 R8, R28, R6, RZ ;  /* 0x000000061c087227 */ /* 0x000fe200078e00ff */
[----:B------:R-:W-:Y:S02]  /*2670*/  IABS R0, R14 ;  /* 0x0000000e00007213 */ /* 0x000fe40000000000 */
[----:B------:R1:W-:Y:S01]  /*2680*/  STL [R1+0x60], R3 ;  /* 0x0000600301007387 */ /* 0x0003e20000100800 */
[----:B------:R-:W-:-:S03]  /*2690*/  IMAD.MOV R8, RZ, RZ, -R8 ;  /* 0x000000ffff087224 */ /* 0x000fc600078e0a08 */
[----:B------:R-:W5:Y:S01]  /*26a0*/  LDL R14, [R1+0x3cbc] ;  /* 0x003cbc00010e7983 */ /* 0x000f620000100800 */
[----:B0-----:R-:W-:-:S04]  /*26b0*/  IMAD.HI.U32 R4, R28, R2, RZ ;  /* 0x000000021c047227 */ /* 0x001fc800078e00ff */
[----:B------:R-:W-:-:S04]  /*26c0*/  IMAD.HI.U32 R7, R28, R5, RZ ;  /* 0x000000051c077227 */ /* 0x000fc800078e00ff */
[C---:B------:R-:W-:Y:S02]  /*26d0*/  IMAD R8, R29.reuse, R8, R6 ;  /* 0x000000081d087224 */ /* 0x040fe400078e0206 */
[----:B------:R-:W-:Y:S01]  /*26e0*/  IMAD.MOV R4, RZ, RZ, -R4 ;  /* 0x000000ffff047224 */ /* 0x000fe200078e0a04 */
[----:B-1----:R-:W-:Y:S01]  /*26f0*/  IABS R3, R15 ;  /* 0x0000000f00037213 */ /* 0x002fe20000000000 */
[----:B------:R-:W-:Y:S01]  /*2700*/  IMAD.MOV R7, RZ, RZ, -R7 ;  /* 0x000000ffff077224 */ /* 0x000fe200078e0a07 */
[----:B------:R-:W-:Y:S01]  /*2710*/  STL [R1+0x5c], R8 ;  /* 0x00005c0801007387 */ /* 0x000fe20000100800 */
[C---:B------:R-:W-:Y:S02]  /*2720*/  IMAD R4, R29.reuse, R4, R2 ;  /* 0x000000041d047224 */ /* 0x040fe400078e0202 */
[----:B------:R-:W-:Y:S01]  /*2730*/  IMAD.HI.U32 R6, R28, R0, RZ ;  /* 0x000000001c067227 */ /* 0x000fe200078e00ff */
[----:B------:R-:W5:Y:S03]  /*2740*/  LDL R15, [R1+0x3cb8] ;  /* 0x003cb800010f7983 */ /* 0x000f660000100800 */
[----:B------:R-:W-:Y:S01]  /*2750*/  IMAD R7, R29, R7, R5 ;  /* 0x000000071d077224 */ /* 0x000fe200078e0205 */
[----:B------:R-:W-:Y:S01]  /*2760*/  IABS R2, R10 ;  /* 0x0000000a00027213 */ /* 0x000fe20000000000 */
[----:B------:R0:W-:Y:S01]  /*2770*/  STL [R1+0x58], R4 ;  /* 0x0000580401007387 */ /* 0x0001e20000100800 */
[----:B------:R-:W-:-:S03]  /*2780*/  IMAD.MOV R6, RZ, RZ, -R6 ;  /* 0x000000ffff067224 */ /* 0x000fc600078e0a06 */
[----:B------:R-:W5:Y:S01]  /*2790*/  LDL R10, [R1+0x3cb4] ;  /* 0x003cb400010a7983 */ /* 0x000f620000100800 */
[----:B------:R-:W-:-:S03]  /*27a0*/  IMAD R6, R29, R6, R0 ;  /* 0x000000061d067224 */ /* 0x000fc600078e0200 */
[----:B------:R-:W-:Y:S01]  /*27b0*/  STL [R1+0x54], R7 ;  /* 0x0000540701007387 */ /* 0x000fe20000100800 */
[----:B--2---:R-:W-:-:S03]  /*27c0*/  IABS R5, R12 ;  /* 0x0000000c00057213 */ /* 0x004fc60000000000 */
[----:B------:R-:W2:Y:S04]  /*27d0*/  LDL R12, [R1+0x3cb0] ;  /* 0x003cb000010c7983 */ /* 0x000ea80000100800 */
[----:B------:R1:W-:Y:S01]  /*27e0*/  STL [R1+0x50], R6 ;  /* 0x0000500601007387 */ /* 0x0003e20000100800 */
[----:B---3--:R-:W-:-:S03]  /*27f0*/  IABS R0, R11 ;  /* 0x0000000b00007213 */ /* 0x008fc60000000000 */
[----:B------:R-:W3:Y:S01]  /*2800*/  LDL R11, [R1+0x3cac] ;  /* 0x003cac00010b7983 */ /* 0x000ee20000100800 */
[----:B0-----:R-:W-:-:S04]  /*2810*/  IMAD.HI.U32 R4, R28, R3, RZ ;  /* 0x000000031c047227 */ /* 0x001fc800078e00ff */
[----:B------:R-:W-:-:S04]  /*2820*/  IMAD.MOV R4, RZ, RZ, -R4 ;  /* 0x000000ffff047224 */ /* 0x000fc800078e0a04 */
[----:B------:R-:W-:Y:S02]  /*2830*/  IMAD R4, R29, R4, R3 ;  /* 0x000000041d047224 */ /* 0x000fe400078e0203 */
[----:B-1----:R-:W-:-:S03]  /*2840*/  IMAD.HI.U32 R6, R28, R2, RZ ;  /* 0x000000021c067227 */ /* 0x002fc600078e00ff */
[----:B------:R0:W-:Y:S01]  /*2850*/  STL [R1+0x4c], R4 ;  /* 0x00004c0401007387 */ /* 0x0001e20000100800 */
[----:B------:R-:W-:Y:S01]  /*2860*/  IMAD.MOV R6, RZ, RZ, -R6 ;  /* 0x000000ffff067224 */ /* 0x000fe200078e0a06 */
[----:B----4-:R-:W-:Y:S01]  /*2870*/  IABS R3, R13 ;  /* 0x0000000d00037213 */ /* 0x010fe20000000000 */
[C---:B0-----:R-:W-:Y:S01]  /*2880*/  IMAD.HI.U32 R4, R28.reuse, R5, RZ ;  /* 0x000000051c047227 */ /* 0x041fe200078e00ff */
[----:B------:R-:W4:Y:S03]  /*2890*/  LDL R13, [R1+0x3ca8] ;  /* 0x003ca800010d7983 */ /* 0x000f260000100800 */
[----:B------:R-:W-:Y:S02]  /*28a0*/  IMAD.MOV R8, RZ, RZ, -R4 ;  /* 0x000000ffff087224 */ /* 0x000fe400078e0a04 */
[----:B------:R-:W-:Y:S01]  /*28b0*/  IMAD R4, R29, R6, R2 ;  /* 0x000000061d047224 */ /* 0x000fe200078e0202 */
[----:B-----5:R-:W-:Y:S01]  /*28c0*/  IABS R7, R14 ;  /* 0x0000000e00077213 */ /* 0x020fe20000000000 */
[----:B------:R-:W-:-:S03]  /*28d0*/  IMAD.HI.U32 R9, R28, R0, RZ ;  /* 0x000000001c097227 */ /* 0x000fc600078e00ff */
[----:B------:R0:W-:Y:S01]  /*28e0*/  STL [R1+0x48], R4 ;  /* 0x0000480401007387 */ /* 0x0001e20000100800 */
[----:B------:R-:W-:Y:S02]  /*28f0*/  IMAD.MOV.U32 R2, RZ, RZ, R7 ;  /* 0x000000ffff027224 */ /* 0x000fe400078e0007 */
[----:B------:R-:W-:Y:S01]  /*2900*/  IMAD.HI.U32 R6, R28, R3, RZ ;  /* 0x000000031c067227 */ /* 0x000fe200078e00ff */
[----:B------:R-:W5:Y:S03]  /*2910*/  LDL R14, [R1+0x3ca4] ;  /* 0x003ca400010e7983 */ /* 0x000f660000100800 */
[C---:B------:R-:W-:Y:S02]  /*2920*/  IMAD R7, R29.reuse, R8, R5 ;  /* 0x000000081d077224 */ /* 0x040fe400078e0205 */
[----:B0-----:R-:W-:Y:S02]  /*2930*/  IMAD.MOV R4, RZ, RZ, -R9 ;  /* 0x000000ffff047224 */ /* 0x001fe400078e0a09 */
[----:B------:R-:W-:Y:S01]  /*2940*/  IMAD.MOV R6, RZ, RZ, -R6 ;  /* 0x000000ffff067224 */ /* 0x000fe200078e0a06 */
[----:B------:R0:W-:Y:S01]  /*2950*/  STL [R1+0x44], R7 ;  /* 0x0000440701007387 */ /* 0x0001e20000100800 */
[----:B------:R-:W-:Y:S01]  /*2960*/  IMAD R0, R29, R4, R0 ;  /* 0x000000041d007224 */ /* 0x000fe200078e0200 */
[----:B------:R-:W-:-:S02]  /*2970*/  IABS R5, R15 ;  /* 0x0000000f00057213 */ /* 0x000fc40000000000 */
[----:B------:R-:W5:Y:S01]  /*2980*/  LDL R15, [R1+0x3ca0] ;  /* 0x003ca000010f7983 */ /* 0x000f620000100800 */
[----:B------:R-:W-:-:S03]  /*2990*/  IMAD R3, R29, R6, R3 ;  /* 0x000000061d037224 */ /* 0x000fc600078e0203 */
[----:B------:R1:W-:Y:S01]  /*29a0*/  STL [R1+0x40], R0 ;  /* 0x0000400001007387 */ /* 0x0003e20000100800 */
[----:B0-----:R-:W-:Y:S01]  /*29b0*/  IMAD.HI.U32 R7, R28, R2, RZ ;  /* 0x000000021c077227 */ /* 0x001fe200078e00ff */
[----:B------:R-:W-:Y:S02]  /*29c0*/  IABS R4, R10 ;  /* 0x0000000a00047213 */ /* 0x000fe40000000000 */
[----:B------:R-:W5:Y:S01]  /*29d0*/  LDL R10, [R1+0x3c9c] ;  /* 0x003c9c00010a7983 */ /* 0x000f620000100800 */
[----:B-1----:R-:W-:Y:S02]  /*29e0*/  IMAD.MOV.U32 R0, RZ, RZ, R5 ;  /* 0x000000ffff007224 */ /* 0x002fe400078e0005 */
[----:B------:R-:W-:Y:S01]  /*29f0*/  IMAD.MOV R5, RZ, RZ, -R7 ;  /* 0x000000ffff057224 */ /* 0x000fe200078e0a07 */
[----:B------:R0:W-:Y:S03]  /*2a00*/  STL [R1+0x3c], R3 ;  /* 0x00003c0301007387 */ /* 0x0001e60000100800 */
[----:B------:R-:W-:-:S02]  /*2a10*/  IMAD R2, R29, R5, R2 ;  /* 0x000000051d027224 */ /* 0x000fc400078e0202 */
[----:B0-----:R-:W-:Y:S01]  /*2a20*/  IMAD.MOV.U32 R3, RZ, RZ, R4 ;  /* 0x000000ffff037224 */ /* 0x001fe200078e0004 */
[----:B--2---:R-:W-:Y:S02]  /*2a30*/  IABS R6, R12 ;  /* 0x0000000c00067213 */ /* 0x004fe40000000000 */
[----:B------:R-:W2:Y:S04]  /*2a40*/  LDL R12, [R1+0x3c98] ;  /* 0x003c9800010c7983 */ /* 0x000ea80000100800 */
[----:B------:R0:W-:Y:S01]  /*2a50*/  STL [R1+0x38], R2 ;  /* 0x0000380201007387 */ /* 0x0001e20000100800 */
[----:B---3--:R-:W-:-:S03]  /*2a60*/  IABS R4, R11 ;  /* 0x0000000b00047213 */ /* 0x008fc60000000000 */
[----:B------:R-:W3:Y:S01]  /*2a70*/  LDL R11, [R1+0x3c90] ;  /* 0x003c9000010b7983 */ /* 0x000ee20000100800 */
[----:B------:R-:W-:-:S04]  /*2a80*/  IMAD.HI.U32 R7, R28, R0, RZ ;  /* 0x000000001c077227 */ /* 0x000fc800078e00ff */
[----:B------:R-:W-:Y:S02]  /*2a90*/  IMAD.MOV R5, RZ, RZ, -R7 ;  /* 0x000000ffff057224 */ /* 0x000fe400078e0a07 */
[----:B0-----:R-:W-:Y:S02]  /*2aa0*/  IMAD.MOV.U32 R2, RZ, RZ, R6 ;  /* 0x000000ffff027224 */ /* 0x001fe400078e0006 */
[----:B------:R-:W-:-:S04]  /*2ab0*/  IMAD.HI.U32 R6, R28, R3, RZ ;  /* 0x000000031c067227 */ /* 0x000fc800078e00ff */
[----:B------:R-:W-:Y:S02]  /*2ac0*/  IMAD R0, R29, R5, R0 ;  /* 0x000000051d007224 */ /* 0x000fe400078e0200 */
[----:B------:R-:W-:-:S04]  /*2ad0*/  IMAD.HI.U32 R9, R28, R2, RZ ;  /* 0x000000021c097227 */ /* 0x000fc800078e00ff */
[----:B------:R-:W-:Y:S01]  /*2ae0*/  IMAD.MOV R8, RZ, RZ, -R6 ;  /* 0x000000ffff087224 */ /* 0x000fe200078e0a06 */
[----:B----4-:R-:W-:Y:S01]  /*2af0*/  IABS R7, R13 ;  /* 0x0000000d00077213 */ /* 0x010fe20000000000 */
[----:B------:R0:W-:Y:S04]  /*2b00*/  STL [R1+0x34], R0 ;  /* 0x0000340001007387 */ /* 0x0001e80000100800 */
[----:B------:R-:W-:Y:S01]  /*2b10*/  IMAD.MOV.U32 R5, RZ, RZ, R7 ;  /* 0x000000ffff057224 */ /* 0x000fe200078e0007 */
[----:B------:R-:W4:Y:S01]  /*2b20*/  LDL R13, [R1+0x3c94] ;  /* 0x003c9400010d7983 */ /* 0x000f220000100800 */
[----:B------:R-:W-:Y:S02]  /*2b30*/  IMAD R7, R29, R8, R3 ;  /* 0x000000081d077224 */ /* 0x000fe400078e0203 */
[----:B0-----:R-:W-:-:S03]  /*2b40*/  IMAD.MOV R0, RZ, RZ, -R9 ;  /* 0x000000ffff007224 */ /* 0x001fc600078e0a09 */
[----:B------:R0:W-:Y:S01]  /*2b50*/  STL [R1+0x30], R7 ;  /* 0x0000300701007387 */ /* 0x0001e20000100800 */
[C---:B------:R-:W-:Y:S01]  /*2b60*/  IMAD.HI.U32 R6, R28.reuse, R4, RZ ;  /* 0x000000041c067227 */ /* 0x040fe200078e00ff */
[----:B-----5:R-:W-:Y:S02]  /*2b70*/  IABS R3, R14 ;  /* 0x0000000e00037213 */ /* 0x020fe40000000000 */
[----:B------:R-:W5:Y:S01]  /*2b80*/  LDL R14, [R1+0x3c8c] ;  /* 0x003c8c00010e7983 */ /* 0x000f620000100800 */
[C---:B------:R-:W-:Y:S02]  /*2b90*/  IMAD R0, R29.reuse, R0, R2 ;  /* 0x000000001d007224 */ /* 0x040fe400078e0202 */
[----:B------:R-:W-:Y:S02]  /*2ba0*/  IMAD.MOV R6, RZ, RZ, -R6 ;  /* 0x000000ffff067224 */ /* 0x000fe400078e0a06 */
[----:B0-----:R-:W-:Y:S01]  /*2bb0*/  IMAD.HI.U32 R7, R28, R5, RZ ;  /* 0x000000051c077227 */ /* 0x001fe200078e00ff */
[----:B------:R0:W-:Y:S03]  /*2bc0*/  STL [R1+0x2c], R0 ;  /* 0x00002c0001007387 */ /* 0x0001e60000100800 */
[----:B------:R-:W-:Y:S01]  /*2bd0*/  IMAD R4, R29, R6, R4 ;  /* 0x000000061d047224 */ /* 0x000fe200078e0204 */
[----:B------:R-:W-:-:S02]  /*2be0*/  IABS R2, R15 ;  /* 0x0000000f00027213 */ /* 0x000fc40000000000 */
[----:B------:R-:W5:Y:S01]  /*2bf0*/  LDL R15, [R1+0x3c88] ;  /* 0x003c8800010f7983 */ /* 0x000f620000100800 */
[----:B0-----:R-:W-:Y:S02]  /*2c00*/  IMAD.MOV.U32 R0, RZ, RZ, R3 ;  /* 0x000000ffff007224 */ /* 0x001fe400078e0003 */
[----:B------:R-:W-:Y:S01]  /*2c10*/  IMAD.MOV R3, RZ, RZ, -R7 ;  /* 0x000000ffff037224 */ /* 0x000fe200078e0a07 */
[----:B------:R-:W-:-:S03]  /*2c20*/  IABS R6, R10 ;  /* 0x0000000a00067213 */ /* 0x000fc60000000000 */
[----:B------:R-:W-:Y:S01]  /*2c30*/  IMAD R3, R29, R3, R5 ;  /* 0x000000031d037224 */ /* 0x000fe200078e0205 */
[----:B------:R2:W-:Y:S01]  /*2c40*/  STL [R1+0x28], R4 ;  /* 0x0000280401007387 */ /* 0x0005e20000100800 */
[----:B------:R-:W-:-:S03]  /*2c50*/  IMAD.HI.U32 R7, R28, R0, RZ ;  /* 0x000000001c077227 */ /* 0x000fc600078e00ff */
[----:B------:R-:W5:Y:S04]  /*2c60*/  LDL R10, [R1+0x3c84] ;  /* 0x003c8400010a7983 */ /* 0x000f680000100800 */
[----:B------:R0:W-:Y:S01]  /*2c70*/  STL [R1+0x24], R3 ;  /* 0x0000240301007387 */ /* 0x0001e20000100800 */
[----:B------:R-:W-:Y:S01]  /*2c80*/  IMAD.MOV R5, RZ, RZ, -R7 ;  /* 0x000000ffff057224 */ /* 0x000fe200078e0a07 */
[----:B--2---:R-:W-:Y:S02]  /*2c90*/  IABS R4, R12 ;  /* 0x0000000c00047213 */ /* 0x004fe40000000000 */
[----:B------:R-:W2:Y:S01]  /*2ca0*/  LDL R12, [R1+0x3c80] ;  /* 0x003c8000010c7983 */ /* 0x000ea20000100800 */
[----:B---3--:R-:W-:-:S03]  /*2cb0*/  IABS R7, R11 ;  /* 0x0000000b00077213 */ /* 0x008fc60000000000 */
[----:B------:R-:W3:Y:S01]  /*2cc0*/  LDL R11, [R1+0x3c7c] ;  /* 0x003c7c00010b7983 */ /* 0x000ee20000100800 */
[----:B0-----:R-:W-:Y:S02]  /*2cd0*/  IMAD.MOV.U32 R3, RZ, RZ, R6 ;  /* 0x000000ffff037224 */ /* 0x001fe400078e0006 */
[----:B------:R-:W-:-:S04]  /*2ce0*/  IMAD.HI.U32 R6, R28, R2, RZ ;  /* 0x000000021c067227 */ /* 0x000fc800078e00ff */
[----:B------:R-:W-:Y:S02]  /*2cf0*/  IMAD R0, R29, R5, R0 ;  /* 0x000000051d007224 */ /* 0x000fe400078e0200 */
[----:B------:R-:W-:-:S04]  /*2d00*/  IMAD.HI.U32 R9, R28, R3, RZ ;  /* 0x000000031c097227 */ /* 0x000fc800078e00ff */
[----:B------:R-:W-:Y:S01]  /*2d10*/  IMAD.MOV R8, RZ, RZ, -R6 ;  /* 0x000000ffff087224 */ /* 0x000fe200078e0a06 */
[----:B------:R0:W-:Y:S01]  /*2d20*/  STL [R1+0x20], R0 ;  /* 0x0000200001007387 */ /* 0x0001e20000100800 */
[----:B------:R-:W-:Y:S02]  /*2d30*/  IMAD.MOV.U32 R5, RZ, RZ, R7 ;  /* 0x000000ffff057224 */ /* 0x000fe400078e0007 */
[----:B------:R-:W-:-:S04]  /*2d40*/  IMAD.HI.U32 R6, R28, R4, RZ ;  /* 0x000000041c067227 */ /* 0x000fc800078e00ff */
[C---:B------:R-:W-:Y:S02]  /*2d50*/  IMAD R2, R29.reuse, R8, R2 ;  /* 0x000000081d027224 */ /* 0x040fe400078e0202 */
[----:B0-----:R-:W-:Y:S02]  /*2d60*/  IMAD.MOV R0, RZ, RZ, -R9 ;  /* 0x000000ffff007224 */ /* 0x001fe400078e0a09 */
[----:B------:R-:W-:Y:S01]  /*2d70*/  IMAD.HI.U32 R8, R28, R5, RZ ;  /* 0x000000051c087227 */ /* 0x000fe200078e00ff */
[----:B----4-:R-:W-:Y:S02]  /*2d80*/  IABS R7, R13 ;  /* 0x0000000d00077213 */ /* 0x010fe40000000000 */
[----:B------:R-:W4:Y:S01]  /*2d90*/  LDL R13, [R1+0x3c78] ;  /* 0x003c7800010d7983 */ /* 0x000f220000100800 */
[----:B------:R-:W-:Y:S02]  /*2da0*/  IMAD R0, R29, R0, R3 ;  /* 0x000000001d007224 */ /* 0x000fe400078e0203 */
[----:B------:R-:W-:Y:S01]  /*2db0*/  IMAD.MOV R6, RZ, RZ, -R6 ;  /* 0x000000ffff067224 */ /* 0x000fe200078e0a06 */
[----:B------:R5:W-:Y:S01]  /*2dc0*/  STL [R1+0x1c], R2 ;  /* 0x00001c0201007387 */ /* 0x000be20000100800 */
[----:B------:R-:W-:-:S02]  /*2dd0*/  IMAD.MOV R3, RZ, RZ, -R8 ;  /* 0x000000ffff037224 */ /* 0x000fc400078e0a08 */
[C---:B------:R-:W-:Y:S02]  /*2de0*/  IMAD R4, R29.reuse, R6, R4 ;  /* 0x000000061d047224 */ /* 0x040fe400078e0204 */
[----:B------:R-:W-:Y:S01]  /*2df0*/  IMAD R3, R29, R3, R5 ;  /* 0x000000031d037224 */ /* 0x000fe200078e0205 */
[----:B-----5:R-:W-:Y:S02]  /*2e00*/  IABS R2, R14 ;  /* 0x0000000e00027213 */ /* 0x020fe40000000000 */
[----:B------:R-:W5:Y:S04]  /*2e10*/  LDL R14, [R1+0x3c74] ;  /* 0x003c7400010e7983 */ /* 0x000f680000100800 */
[----:B------:R0:W-:Y:S01]  /*2e20*/  STL [R1+0x18], R0 ;  /* 0x0000180001007387 */ /* 0x0001e20000100800 */
[----:B------:R-:W-:-:S03]  /*2e30*/  IABS R6, R15 ;  /* 0x0000000f00067213 */ /* 0x000fc60000000000 */
[----:B------:R1:W-:Y:S04]  /*2e40*/  STL [R1+0x14], R4 ;  /* 0x0000140401007387 */ /* 0x0003e80000100800 */
[----:B------:R-:W5:Y:S01]  /*2e50*/  LDL R15, [R1+0x3c70] ;  /* 0x003c7000010f7983 */ /* 0x000f620000100800 */
[----:B0-----:R-:W-:-:S03]  /*2e60*/  IMAD.MOV.U32 R0, RZ, RZ, R7 ;  /* 0x000000ffff007224 */ /* 0x001fc600078e0007 */
[----:B------:R0:W-:Y:S01]  /*2e70*/  STL [R1+0x10], R3 ;  /* 0x0000100301007387 */ /* 0x0001e20000100800 */
[----:B------:R-:W-:Y:S01]  /*2e80*/  IMAD.HI.U32 R7, R28, R0, RZ ;  /* 0x000000001c077227 */ /* 0x000fe200078e00ff */
[----:B-1----:R-:W-:-:S03]  /*2e90*/  IABS R4, R10 ;  /* 0x0000000a00047213 */ /* 0x002fc60000000000 */
[----:B------:R-:W-:Y:S01]  /*2ea0*/  IMAD.MOV R5, RZ, RZ, -R7 ;  /* 0x000000ffff057224 */ /* 0x000fe200078e0a07 */
[----:B------:R-:W5:Y:S01]  /*2eb0*/  LDL R10, [R1+0x3c6c] ;  /* 0x003c6c00010a7983 */ /* 0x000f620000100800 */
[----:B0-----:R-:W-:Y:S02]  /*2ec0*/  IMAD.MOV.U32 R3, RZ, RZ, R6 ;  /* 0x000000ffff037224 */ /* 0x001fe400078e0006 */
[----:B------:R-:W-:-:S04]  /*2ed0*/  IMAD.HI.U32 R6, R28, R2, RZ ;  /* 0x000000021c067227 */ /* 0x000fc800078e00ff */
[----:B------:R-:W-:Y:S02]  /*2ee0*/  IMAD.MOV R8, RZ, RZ, -R6 ;  /* 0x000000ffff087224 */ /* 0x000fe400078e0a06 */
[----:B------:R-:W-:-:S05]  /*2ef0*/  IMAD R5, R29, R5, R0 ;  /* 0x000000051d057224 */ /* 0x000fca00078e0200 */
[----:B------:R0:W-:Y:S01]  /*2f00*/  STL [R1+0xc], R5 ;  /* 0x00000c0501007387 */ /* 0x0001e20000100800 */
[----:B--2---:R-:W-:-:S05]  /*2f10*/  IABS R7, R12 ;  /* 0x0000000c00077213 */ /* 0x004fca0000000000 */
[----:B------:R-:W-:Y:S02]  /*2f20*/  IMAD.MOV.U32 R0, RZ, RZ, R7 ;  /* 0x000000ffff007224 */ /* 0x000fe400078e0007 */
[----:B------:R-:W-:Y:S01]  /*2f30*/  IMAD R7, R29, R8, R2 ;  /* 0x000000081d077224 */ /* 0x000fe200078e0202 */
[----:B---3--:R-:W-:Y:S02]  /*2f40*/  IABS R2, R11 ;  /* 0x0000000b00027213 */ /* 0x008fe40000000000 */
[----:B------:R-:W2:Y:S01]  /*2f50*/  LDL R11, [R1+0x3c68] ;  /* 0x003c6800010b7983 */ /* 0x000ea20000100800 */
[----:B------:R-:W-:-:S04]  /*2f60*/  IMAD.HI.U32 R9, R28, R3, RZ ;  /* 0x000000031c097227 */ /* 0x000fc800078e00ff */
[----:B------:R-:W-:-:S04]  /*2f70*/  IMAD.HI.U32 R6, R28, R4, RZ ;  /* 0x000000041c067227 */ /* 0x000fc800078e00ff */
[----:B0-----:R-:W-:Y:S01]  /*2f80*/  IMAD.MOV R5, RZ, RZ, -R9 ;  /* 0x000000ffff057224 */ /* 0x001fe200078e0a09 */
[----:B------:R0:W-:Y:S01]  /*2f90*/  STL [R1+0x8], R7 ;  /* 0x0000080701007387 */ /* 0x0001e20000100800 */
[----:B------:R-:W-:Y:S02]  /*2fa0*/  IMAD.MOV R6, RZ, RZ, -R6 ;  /* 0x000000ffff067224 */ /* 0x000fe400078e0a06 */
[C---:B------:R-:W-:Y:S01]  /*2fb0*/  IMAD R5, R29.reuse, R5, R3 ;  /* 0x000000051d057224 */ /* 0x040fe200078e0203 */
[----:B------:R-:W3:Y:S01]  /*2fc0*/  LDL R12, [R1+0x3c64] ;  /* 0x003c6400010c7983 */ /* 0x000ee20000100800 */
[----:B------:R-:W-:Y:S02]  /*2fd0*/  IMAD R6, R29, R6, R4 ;  /* 0x000000061d067224 */ /* 0x000fe400078e0204 */
[----:B0-----:R-:W-:Y:S01]  /*2fe0*/  IMAD.HI.U32 R7, R28, R0, RZ ;  /* 0x000000001c077227 */ /* 0x001fe200078e00ff */
[----:B------:R0:W-:Y:S01]  /*2ff0*/  STL [R1+0x4], R5 ;  /* 0x0000040501007387 */ /* 0x0001e20000100800 */
[----:B----4-:R-:W-:-:S03]  /*3000*/  IABS R3, R13 ;  /* 0x0000000d00037213 */ /* 0x010fc60000000000 */
[----:B------:R-:W4:Y:S01]  /*3010*/  LDL R13, [R1+0x3c60] ;  /* 0x003c6000010d7983 */ /* 0x000f220000100800 */
[----:B0-----:R-:W-:-:S03]  /*3020*/  IMAD.MOV R5, RZ, RZ, -R7 ;  /* 0x000000ffff057224 */ /* 0x001fc600078e0a07 */
[----:B------:R0:W-:Y:S01]  /*3030*/  STL [R1], R6 ;  /* 0x0000000601007387 */ /* 0x0001e20000100800 */
[----:B------:R-:W-:Y:S02]  /*3040*/  IMAD R0, R29, R5, R0 ;  /* 0x000000051d007224 */ /* 0x000fe400078e0200 */
[----:B------:R-:W-:-:S04]  /*3050*/  IMAD.HI.U32 R7, R28, R3, RZ ;  /* 0x000000031c077227 */ /* 0x000fc800078e00ff */
[C---:B0-----:R-:W-:Y:S01]  /*3060*/  IMAD.HI.U32 R6, R28.reuse, R2, RZ ;  /* 0x000000021c067227 */ /* 0x041fe200078e00ff */
[----:B-----5:R-:W-:Y:S01]  /*3070*/  IABS R4, R14 ;  /* 0x0000000e00047213 */ /* 0x020fe20000000000 */
[----:B------:R-:W-:Y:S02]  /*3080*/  STL [R1+0x3fac], R0 ;  /* 0x003fac0001007387 */ /* 0x000fe40000100800 */
[----:B------:R-:W-:Y:S02]  /*3090*/  IMAD.MOV R6, RZ, RZ, -R6 ;  /* 0x000000ffff067224 */ /* 0x000fe400078e0a06 */
[----:B------:R-:W-:Y:S01]  /*30a0*/  IMAD.MOV R9, RZ, RZ, -R7 ;  /* 0x000000ffff097224 */ /* 0x000fe200078e0a07 */
[----:B------:R-:W5:Y:S01]  /*30b0*/  LDL R14, [R1+0x3c5c] ;  /* 0x003c5c00010e7983 */ /* 0x000f620000100800 */
[C---:B------:R-:W-:Y:S01]  /*30c0*/  IMAD R2, R29.reuse, R6, R2 ;  /* 0x000000061d027224 */ /* 0x040fe200078e0202 */
[----:B------:R-:W-:Y:S02]  /*30d0*/  IABS R5, R15 ;  /* 0x0000000f00057213 */ /* 0x000fe40000000000 */
[----:B------:R-:W5:Y:S01]  /*30e0*/  LDL R15, [R1+0x3c58] ;  /* 0x003c5800010f7983 */ /* 0x000f620000100800 */
[----:B------:R-:W-:Y:S01]  /*30f0*/  IMAD R3, R29, R9, R3 ;  /* 0x000000091d037224 */ /* 0x000fe200078e0203 */
[----:B------:R-:W-:Y:S01]  /*3100*/  IABS R8, R10 ;  /* 0x0000000a00087213 */ /* 0x000fe20000000000 */
[----:B------:R-:W-:-:S04]  /*3110*/  IMAD.HI.U32 R10, R28, R4, RZ ;  /* 0x000000041c0a7227 */ /* 0x000fc800078e00ff */
[----:B------:R-:W-:Y:S02]  /*3120*/  IMAD.MOV.U32 R6, RZ, RZ, R8 ;  /* 0x000000ffff067224 */ /* 0x000fe400078e0008 */
[----:B------:R-:W-:Y:S01]  /*3130*/  IMAD.HI.U32 R8, R28, R5, RZ ;  /* 0x000000051c087227 */ /* 0x000fe200078e00ff */
[----:B------:R-:W-:Y:S03]  /*3140*/  STL [R1+0x3fb0], R2 ;  /* 0x003fb00201007387 */ /* 0x000fe60000100800 */
[----:B------:R-:W-:Y:S01]  /*3150*/  IMAD.MOV R7, RZ, RZ, -R10 ;  /* 0x000000ffff077224 */ /* 0x000fe200078e0a0a */
[----:B------:R0:W-:Y:S01]  /*3160*/  STL [R1+0x3fb4], R3 ;  /* 0x003fb40301007387 */ /* 0x0001e20000100800 */
[----:B------:R-:W-:Y:S02]  /*3170*/  IMAD.MOV R10, RZ, RZ, -R8 ;  /* 0x000000ffff0a7224 */ /* 0x000fe400078e0a08 */
[C---:B------:R-:W-:Y:S01]  /*3180*/  IMAD R4, R29.reuse, R7, R4 ;  /* 0x000000071d047224 */ /* 0x040fe200078e0204 */
[----:B------:R-:W5:Y:S01]  /*3190*/  LDL R16, [R1+0x3c54] ;  /* 0x003c540001107983 */ /* 0x000f620000100800 */
[----:B------:R-:W-:-:S03]  /*31a0*/  IMAD R5, R29, R10, R5 ;  /* 0x0000000a1d057224 */ /* 0x000fc600078e0205 */
[----:B------:R-:W-:Y:S04]  /*31b0*/  STL [R1+0x3fb8], R4 ;  /* 0x003fb80401007387 */ /* 0x000fe80000100800 */
[----:B------:R-:W5:Y:S04]  /*31c0*/  LDL R23, [R1+0x3c50] ;  /* 0x003c500001177983 */ /* 0x000f680000100800 */
[----:B------:R1:W-:Y:S04]  /*31d0*/  STL [R1+0x3fbc], R5 ;  /* 0x003fbc0501007387 */ /* 0x0003e80000100800 */
[----:B------:R-:W5:Y:S01]  /*31e0*/  LDL R18, [R1+0x3c4c] ;  /* 0x003c4c0001127983 */ /* 0x000f620000100800 */
[----:B--2---:R-:W-:Y:S01]  /*31f0*/  IABS R9, R11 ;  /* 0x0000000b00097213 */ /* 0x004fe20000000000 */
[----:B------:R-:W-:-:S04]  /*3200*/  IMAD.HI.U32 R11, R28, R6, RZ ;  /* 0x000000061c0b7227 */ /* 0x000fc800078e00ff */
[----:B------:R-:W-:Y:S02]  /*3210*/  IMAD.MOV.U32 R7, RZ, RZ, R9 ;  /* 0x000000ffff077224 */ /* 0x000fe400078e0009 */
[----:B------:R-:W-:-:S04]  /*3220*/  IMAD.MOV R9, RZ, RZ, -R11 ;  /* 0x000000ffff097224 */ /* 0x000fc800078e0a0b */
[----:B------:R-:W-:-:S05]  /*3230*/  IMAD R6, R29, R9, R6 ;  /* 0x000000091d067224 */ /* 0x000fca00078e0206 */
[----:B------:R-:W-:Y:S04]  /*3240*/  STL [R1+0x3f90], R6 ;  /* 0x003f900601007387 */ /* 0x000fe80000100800 */
[----:B------:R-:W2:Y:S04]  /*3250*/  LDL R17, [R1+0x3c48] ;  /* 0x003c480001117983 */ /* 0x000ea80000100800 */
[----:B------:R-:W2:Y:S01]  /*3260*/  LDL R19, [R1+0x3c44] ;  /* 0x003c440001137983 */ /* 0x000ea20000100800 */
[----:B---3--:R-:W-:Y:S02]  /*3270*/  IABS R8, R12 ;  /* 0x0000000c00087213 */ /* 0x008fe40000000000 */
[----:B----4-:R-:W-:Y:S01]  /*3280*/  IABS R11, R13 ;  /* 0x0000000d000b7213 */ /* 0x010fe20000000000 */
[----:B------:R-:W-:-:S04]  /*3290*/  IMAD.HI.U32 R13, R28, R7, RZ ;  /* 0x000000071c0d7227 */ /* 0x000fc800078e00ff */
[----:B------:R-:W-:Y:S02]  /*32a0*/  IMAD.MOV.U32 R9, RZ, RZ, R11 ;  /* 0x000000ffff097224 */ /* 0x000fe400078e000b */
[----:B------:R-:W-:-:S04]  /*32b0*/  IMAD.HI.U32 R12, R28, R8, RZ ;  /* 0x000000081c0c7227 */ /* 0x000fc800078e00ff */
[----:B------:R-:W-:-:S04]  /*32c0*/  IMAD.MOV R11, RZ, RZ, -R13 ;  /* 0x000000ffff0b7224 */ /* 0x000fc800078e0a0d */
[----:B------:R-:W-:Y:S01]  /*32d0*/  IMAD R7, R29, R11, R7 ;  /* 0x0000000b1d077224 */ /* 0x000fe200078e0207 */
[----:B-----5:R-:W-:Y:S01]  /*32e0*/  IABS R10, R14 ;  /* 0x0000000e000a7213 */ /* 0x020fe20000000000 */
[----:B------:R-:W-:Y:S01]  /*32f0*/  IMAD.MOV R14, RZ, RZ, -R12 ;  /* 0x000000ffff0e7224 */ /* 0x000fe200078e0a0c */
[----:B------:R-:W-:Y:S01]  /*3300*/  IABS R13, R15 ;  /* 0x0000000f000d7213 */ /* 0x000fe20000000000 */
[----:B------:R-:W-:-:S04]  /*3310*/  IMAD.HI.U32 R15, R28, R9, RZ ;  /* 0x000000091c0f7227 */ /* 0x000fc800078e00ff */
[----:B------:R-:W-:Y:S02]  /*3320*/  IMAD.MOV.U32 R11, RZ, RZ, R13 ;  /* 0x000000ffff0b7224 */ /* 0x000fe400078e000d */
[----:B------:R-:W-:-:S04]  /*3330*/  IMAD.HI.U32 R13, R28, R10, RZ ;  /* 0x0000000a1c0d7227 */ /* 0x000fc800078e00ff */
[C---:B------:R-:W-:Y:S02]  /*3340*/  IMAD R8, R29.reuse, R14, R8 ;  /* 0x0000000e1d087224 */ /* 0x040fe400078e0208 */
[----:B------:R-:W-:Y:S01]  /*3350*/  IMAD.MOV R12, RZ, RZ, -R15 ;  /* 0x000000ffff0c7224 */ /* 0x000fe200078e0a0f */
[----:B------:R3:W-:Y:S01]  /*3360*/  STL [R1+0x3f8c], R7 ;  /* 0x003f8c0701007387 */ /* 0x0007e20000100800 */
[----:B------:R-:W-:Y:S02]  /*3370*/  IMAD.MOV R15, RZ, RZ, -R13 ;  /* 0x000000ffff0f7224 */ /* 0x000fe400078e0a0d */
[C---:B------:R-:W-:Y:S01]  /*3380*/  IMAD R9, R29.reuse, R12, R9 ;  /* 0x0000000c1d097224 */ /* 0x040fe200078e0209 */
[----:B------:R4:W-:Y:S01]  /*3390*/  STL [R1+0x3f94], R8 ;  /* 0x003f940801007387 */ /* 0x0009e20000100800 */
[----:B------:R-:W-:-:S03]  /*33a0*/  IMAD R10, R29, R15, R10 ;  /* 0x0000000f1d0a7224 */ /* 0x000fc600078e020a */
[----:B------:R-:W5:Y:S01]  /*33b0*/  LDL R21, [R1+0x3c40] ;  /* 0x003c400001157983 */ /* 0x000f620000100800 */
[----:B------:R-:W-:Y:S01]  /*33c0*/  IABS R14, R16 ;  /* 0x00000010000e7213 */ /* 0x000fe20000000000 */
[----:B------:R-:W-:Y:S02]  /*33d0*/  IMAD.HI.U32 R16, R28, R11, RZ ;  /* 0x0000000b1c107227 */ /* 0x000fe400078e00ff */
[----:B------:R-:W-:Y:S02]  /*33e0*/  STL [R1+0x3f98], R9 ;  /* 0x003f980901007387 */ /* 0x000fe40000100800 */
[----:B------:R-:W-:Y:S02]  /*33f0*/  IMAD.MOV.U32 R12, RZ, RZ, R14 ;  /* 0x000000ffff0c7224 */ /* 0x000fe400078e000e */
[----:B------:R-:W3:Y:S01]  /*3400*/  LDL R27, [R1+0x3c3c] ;  /* 0x003c3c00011b7983 */ /* 0x000ee20000100800 */
[----:B------:R-:W-:Y:S01]  /*3410*/  IMAD.MOV R14, RZ, RZ, -R16 ;  /* 0x000000ffff0e7224 */ /* 0x000fe200078e0a10 */
[----:B------:R-:W-:-:S02]  /*3420*/  IABS R13, R23 ;  /* 0x00000017000d7213 */ /* 0x000fc40000000000 */
[----:B------:R-:W-:Y:S01]  /*3430*/  STL [R1+0x3f9c], R10 ;  /* 0x003f9c0a01007387 */ /* 0x000fe20000100800 */
[----:B------:R-:W-:-:S03]  /*3440*/  IMAD R11, R29, R14, R11 ;  /* 0x0000000e1d0b7224 */ /* 0x000fc600078e020b */
[----:B------:R-:W4:Y:S01]  /*3450*/  LDL R23, [R1+0x3c38] ;  /* 0x003c380001177983 */ /* 0x000f220000100800 */
[----:B------:R-:W-:Y:S01]  /*3460*/  IABS R16, R18 ;  /* 0x0000001200107213 */ /* 0x000fe20000000000 */
[----:B------:R-:W-:Y:S02]  /*3470*/  IMAD.HI.U32 R18, R28, R12, RZ ;  /* 0x0000000c1c127227 */ /* 0x000fe400078e00ff */
[----:B------:R-:W-:Y:S02]  /*3480*/  STL [R1+0x3fa0], R11 ;  /* 0x003fa00b01007387 */ /* 0x000fe40000100800 */
[----:B------:R-:W-:Y:S02]  /*3490*/  IMAD.MOV.U32 R14, RZ, RZ, R16 ;  /* 0x000000ffff0e7224 */ /* 0x000fe400078e0010 */
[----:B------:R-:W4:Y:S01]  /*34a0*/  LDL R22, [R1+0x3c34] ;  /* 0x003c340001167983 */ /* 0x000f220000100800 */
[----:B------:R-:W-:-:S03]  /*34b0*/  IMAD.MOV R16, RZ, RZ, -R18 ;  /* 0x000000ffff107224 */ /* 0x000fc600078e0a12 */
[----:B------:R-:W4:Y:S01]  /*34c0*/  LDL R25, [R1+0x3c30] ;  /* 0x003c300001197983 */ /* 0x000f220000100800 */
[----:B------:R-:W-:Y:S02]  /*34d0*/  IMAD R12, R29, R16, R12 ;  /* 0x000000101d0c7224 */ /* 0x000fe400078e020c */
[----:B------:R-:W-:-:S03]  /*34e0*/  IMAD.HI.U32 R20, R28, R14, RZ ;  /* 0x0000000e1c147227 */ /* 0x000fc600078e00ff */
[----:B------:R-:W-:Y:S01]  /*34f0*/  STL [R1+0x3fa4], R12 ;  /* 0x003fa40c01007387 */ /* 0x000fe20000100800 */
[----:B--2---:R-:W-:Y:S01]  /*3500*/  IABS R15, R17 ;  /* 0x00000011000f7213 */ /* 0x004fe20000000000 */
[----:B------:R-:W-:Y:S01]  /*3510*/  IMAD.HI.U32 R17, R28, R13, RZ ;  /* 0x0000000d1c117227 */ /* 0x000fe200078e00ff */
[----:B------:R-:W-:-:S03]  /*3520*/  IABS R18, R19 ;  /* 0x0000001300127213 */ /* 0x000fc60000000000 */
[----:B------:R-:W-:-:S04]  /*3530*/  IMAD.MOV R19, RZ, RZ, -R17 ;  /* 0x000000ffff137224 */ /* 0x000fc800078e0a11 */
[----:B------:R-:W-:Y:S02]  /*3540*/  IMAD R13, R29, R19, R13 ;  /* 0x000000131d0d7224 */ /* 0x000fe400078e020d */
[----:B------:R-:W-:Y:S02]  /*3550*/  IMAD.MOV.U32 R16, RZ, RZ, R18 ;  /* 0x000000ffff107224 */ /* 0x000fe400078e0012 */
[----:B------:R-:W-:Y:S01]  /*3560*/  IMAD.HI.U32 R18, R28, R15, RZ ;  /* 0x0000000f1c127227 */ /* 0x000fe200078e00ff */
[----:B------:R-:W-:Y:S03]  /*3570*/  STL [R1+0x3fa8], R13 ;  /* 0x003fa80d01007387 */ /* 0x000fe60000100800 */
[----:B------:R-:W-:Y:S01]  /*3580*/  IMAD.MOV R17, RZ, RZ, -R20 ;  /* 0x000000ffff117224 */ /* 0x000fe200078e0a14 */
[----:B------:R-:W2:Y:S01]  /*3590*/  LDL R26, [R1+0x3c2c] ;  /* 0x003c2c00011a7983 */ /* 0x000ea20000100800 */
[----:B------:R-:W-:-:S02]  /*35a0*/  IMAD.MOV R20, RZ, RZ, -R18 ;  /* 0x000000ffff147224 */ /* 0x000fc400078e0a12 */
[C---:B------:R-:W-:Y:S02]  /*35b0*/  IMAD R14, R29.reuse, R17, R14 ;  /* 0x000000111d0e7224 */ /* 0x040fe400078e020e */
[----:B------:R-:W-:-:S03]  /*35c0*/  IMAD R15, R29, R20, R15 ;  /* 0x000000141d0f7224 */ /* 0x000fc600078e020f */
[----:B------:R-:W-:Y:S04]  /*35d0*/  STL [R1+0x3fc0], R14 ;  /* 0x003fc00e01007387 */ /* 0x000fe80000100800 */
[----:B0-----:R-:W2:Y:S04]  /*35e0*/  LDL R3, [R1+0x3c28] ;  /* 0x003c280001037983 */ /* 0x001ea80000100800 */
[----:B------:R-:W-:Y:S04]  /*35f0*/  STL [R1+0x3fc4], R15 ;  /* 0x003fc40f01007387 */ /* 0x000fe80000100800 */
[----:B------:R-:W2:Y:S01]  /*3600*/  LDL R0, [R1+0x3c24] ;  /* 0x003c240001007983 */ /* 0x000ea20000100800 */
[----:B-----5:R-:W-:Y:S01]  /*3610*/  IABS R19, R21 ;  /* 0x0000001500137213 */ /* 0x020fe20000000000 */
[----:B------:R-:W-:-:S04]  /*3620*/  IMAD.HI.U32 R21, R28, R16, RZ ;  /* 0x000000101c157227 */ /* 0x000fc800078e00ff */
[----:B------:R-:W-:Y:S02]  /*3630*/  IMAD.MOV.U32 R17, RZ, RZ, R19 ;  /* 0x000000ffff117224 */ /* 0x000fe400078e0013 */
[----:B------:R-:W-:Y:S01]  /*3640*/  IMAD.MOV R19, RZ, RZ, -R21 ;  /* 0x000000ffff137224 */ /* 0x000fe200078e0a15 */
[----:B---3--:R-:W-:-:S03]  /*3650*/  IABS R18, R27 ;  /* 0x0000001b00127213 */ /* 0x008fc60000000000 */
[----:B------:R-:W-:Y:S01]  /*3660*/  IMAD R16, R29, R19, R16 ;  /* 0x000000131d107224 */ /* 0x000fe200078e0210 */
[----:B----4-:R-:W-:Y:S01]  /*3670*/  IABS R21, R23 ;  /* 0x0000001700157213 */ /* 0x010fe20000000000 */
[----:B------:R-:W-:-:S04]  /*3680*/  IMAD.HI.U32 R23, R28, R17, RZ ;  /* 0x000000111c177227 */ /* 0x000fc800078e00ff */
[----:B------:R-:W-:Y:S02]  /*3690*/  IMAD.MOV.U32 R19, RZ, RZ, R21 ;  /* 0x000000ffff137224 */ /* 0x000fe400078e0015 */
[----:B------:R-:W-:Y:S01]  /*36a0*/  IMAD.MOV R21, RZ, RZ, -R23 ;  /* 0x000000ffff157224 */ /* 0x000fe200078e0a17 */
[----:B------:R-:W-:Y:S01]  /*36b0*/  IABS R20, R22 ;  /* 0x0000001600147213 */ /* 0x000fe20000000000 */
[C---:B------:R-:W-:Y:S01]  /*36c0*/  IMAD.HI.U32 R22, R28.reuse, R18, RZ ;  /* 0x000000121c167227 */ /* 0x040fe200078e00ff */
[----:B------:R-:W-:Y:S01]  /*36d0*/  IABS R23, R25 ;  /* 0x0000001900177213 */ /* 0x000fe20000000000 */
[----:B------:R-:W-:Y:S02]  /*36e0*/  STL [R1+0x3fc8], R16 ;  /* 0x003fc81001007387 */ /* 0x000fe40000100800 */
[----:B------:R-:W-:Y:S02]  /*36f0*/  IMAD.HI.U32 R25, R28, R19, RZ ;  /* 0x000000131c197227 */ /* 0x000fe400078e00ff */
[----:B------:R-:W3:Y:S02]  /*3700*/  LDL R27, [R1+0x3c20] ;  /* 0x003c2000011b7983 */ /* 0x000ee40000100800 */
[----:B------:R-:W-:-:S02]  /*3710*/  IMAD.MOV R24, RZ, RZ, -R22 ;  /* 0x000000ffff187224 */ /* 0x000fc400078e0a16 */
[----:B------:R-:W-:Y:S01]  /*3720*/  IMAD R17, R29, R21, R17 ;  /* 0x000000151d117224 */ /* 0x000fe200078e0211 */
[----:B------:R-:W4:Y:S01]  /*3730*/  LDL R2, [R1+0x3c1c] ;  /* 0x003c1c0001027983 */ /* 0x000f220000100800 */
[----:B------:R-:W-:Y:S02]  /*3740*/  IMAD.MOV.U32 R21, RZ, RZ, R23 ;  /* 0x000000ffff157224 */ /* 0x000fe400078e0017 */
[----:B------:R-:W-:-:S04]  /*3750*/  IMAD.HI.U32 R23, R28, R20, RZ ;  /* 0x000000141c177227 */ /* 0x000fc800078e00ff */
[----:B------:R-:W-:Y:S02]  /*3760*/  IMAD.MOV R22, RZ, RZ, -R25 ;  /* 0x000000ffff167224 */ /* 0x000fe400078e0a19 */
[C---:B------:R-:W-:Y:S02]  /*3770*/  IMAD R18, R29.reuse, R24, R18 ;  /* 0x000000181d127224 */ /* 0x040fe400078e0212 */
[----:B------:R-:W-:Y:S01]  /*3780*/  IMAD.MOV R25, RZ, RZ, -R23 ;  /* 0x000000ffff197224 */ /* 0x000fe200078e0a17 */
[----:B------:R-:W-:Y:S01]  /*3790*/  STL [R1+0x3fcc], R17 ;  /* 0x003fcc1101007387 */ /* 0x000fe20000100800 */
[C---:B------:R-:W-:Y:S02]  /*37a0*/  IMAD R19, R29.reuse, R22, R19 ;  /* 0x000000161d137224 */ /* 0x040fe400078e0213 */
[----:B------:R-:W-:Y:S01]  /*37b0*/  IMAD R20, R29, R25, R20 ;  /* 0x000000191d147224 */ /* 0x000fe200078e0214 */
[----:B------:R-:W-:Y:S04]  /*37c0*/  STL [R1+0x3fd0], R18 ;  /* 0x003fd01201007387 */ /* 0x000fe80000100800 */
[----:B-1----:R-:W5:Y:S04]  /*37d0*/  LDL R5, [R1+0x3c18] ;  /* 0x003c180001057983 */ /* 0x002f680000100800 */
[----:B------:R-:W-:Y:S04]  /*37e0*/  STL [R1+0x3fd4], R19 ;  /* 0x003fd41301007387 */ /* 0x000fe80000100800 */
[----:B------:R-:W5:Y:S04]  /*37f0*/  LDL R7, [R1+0x3c14] ;  /* 0x003c140001077983 */ /* 0x000f680000100800 */
[----:B------:R-:W-:Y:S01]  /*3800*/  STL [R1+0x3fd8], R20 ;  /* 0x003fd81401007387 */ /* 0x000fe20000100800 */
[----:B--2---:R-:W-:Y:S01]  /*3810*/  IABS R24, R26 ;  /* 0x0000001a00187213 */ /* 0x004fe20000000000 */
[----:B------:R-:W-:-:S04]  /*3820*/  IMAD.HI.U32 R26, R28, R21, RZ ;  /* 0x000000151c1a7227 */ /* 0x000fc800078e00ff */
[----:B------:R-:W-:Y:S02]  /*3830*/  IMAD.MOV.U32 R22, RZ, RZ, R24 ;  /* 0x000000ffff167224 */ /* 0x000fe400078e0018 */
[----:B------:R-:W-:-:S04]  /*3840*/  IMAD.MOV R24, RZ, RZ, -R26 ;  /* 0x000000ffff187224 */ /* 0x000fc800078e0a1a */
[----:B------:R-:W-:Y:S01]  /*3850*/  IMAD R21, R29, R24, R21 ;  /* 0x000000181d157224 */ /* 0x000fe200078e0215 */
[----:B------:R-:W-:Y:S02]  /*3860*/  IABS R26, R0 ;  /* 0x00000000001a7213 */ /* 0x000fe40000000000 */
[----:B------:R-:W2:Y:S04]  /*3870*/  LDL R0, [R1+0x3c08] ;  /* 0x003c080001007983 */ /* 0x000ea80000100800 */
[----:B------:R0:W-:Y:S04]  /*3880*/  STL [R1+0x3fdc], R21 ;  /* 0x003fdc1501007387 */ /* 0x0001e80000100800 */
[----:B------:R-:W2:Y:S01]  /*3890*/  LDL R4, [R1+0x3c0c] ;  /* 0x003c0c0001047983 */ /* 0x000ea20000100800 */
[----:B------:R-:W-:Y:S01]  /*38a0*/  IABS R23, R3 ;  /* 0x0000000300177213 */ /* 0x000fe20000000000 */
[----:B------:R-:W-:-:S04]  /*38b0*/  IMAD.HI.U32 R3, R28, R22, RZ ;  /* 0x000000161c037227 */ /* 0x000fc800078e00ff */
[----:B------:R-:W-:Y:S02]  /*38c0*/  IMAD.MOV.U32 R24, RZ, RZ, R26 ;  /* 0x000000ffff187224 */ /* 0x000fe400078e001a */
[----:B------:R-:W-:Y:S02]  /*38d0*/  IMAD.MOV R26, RZ, RZ, -R3 ;  /* 0x000000ffff1a7224 */ /* 0x000fe400078e0a03 */
[----:B------:R-:W2:Y:S02]  /*38e0*/  LDL R3, [R1+0x1818] ;  /* 0x0018180001037983 */ /* 0x000ea40000100800 */
[----:B------:R-:W-:Y:S02]  /*38f0*/  IMAD R22, R29, R26, R22 ;  /* 0x0000001a1d167224 */ /* 0x000fe400078e0216 */
[----:B------:R-:W-:-:S04]  /*3900*/  IMAD.HI.U32 R6, R28, R24, RZ ;  /* 0x000000181c067227 */ /* 0x000fc800078e00ff */
[----:B------:R-:W-:Y:S02]  /*3910*/  IMAD.MOV R8, RZ, RZ, -R6 ;  /* 0x000000ffff087224 */ /* 0x000fe400078e0a06 */
[----:B------:R-:W2:Y:S04]  /*3920*/  LDL.LU R6, [R1+0x9c] ;  /* 0x00009c0001067983 */ /* 0x000ea80000300800 */
[----:B0-----:R-:W2:Y:S04]  /*3930*/  LDL.LU R21, [R1+0x98] ;  /* 0x0000980001157983 */ /* 0x001ea80000300800 */
[----:B------:R-:W2:Y:S04]  /*3940*/  LDL.LU R20, [R1+0x94] ;  /* 0x0000940001147983 */ /* 0x000ea80000300800 */
[----:B------:R-:W2:Y:S04]  /*3950*/  LDL.LU R19, [R1+0x90] ;  /* 0x0000900001137983 */ /* 0x000ea80000300800 */
[----:B------:R-:W2:Y:S04]  /*3960*/  LDL.LU R18, [R1+0x8c] ;  /* 0x00008c0001127983 */ /* 0x000ea80000300800 */
[----:B------:R-:W2:Y:S04]  /*3970*/  LDL.LU R17, [R1+0x88] ;  /* 0x0000880001117983 */ /* 0x000ea80000300800 */
[----:B------:R-:W2:Y:S01]  /*3980*/  LDL.LU R16, [R1+0x84] ;  /* 0x0000840001107983 */ /* 0x000ea20000300800 */
[----:B---3--:R-:W-:Y:S01]  /*3990*/  IABS R25, R27 ;  /* 0x0000001b00197213 */ /* 0x008fe20000000000 */
[----:B------:R-:W-:-:S02]  /*39a0*/  IMAD.HI.U32 R27, R28, R23, RZ ;  /* 0x000000171c1b7227 */ /* 0x000fc400078e00ff */
[----:B------:R-:W3:Y:S01]  /*39b0*/  LDL.LU R14, [R1+0x80] ;  /* 0x00008000010e7983 */ /* 0x000ee20000300800 */
[----:B----4-:R-:W-:Y:S01]  /*39c0*/  IABS R2, R2 ;  /* 0x0000000200027213 */ /* 0x010fe20000000000 */
[----:B------:R-:W-:-:S04]  /*39d0*/  IMAD.MOV R27, RZ, RZ, -R27 ;  /* 0x000000ffff1b7224 */ /* 0x000fc800078e0a1b */
[----:B------:R-:W-:Y:S02]  /*39e0*/  IMAD.MOV.U32 R26, RZ, RZ, R2 ;  /* 0x000000ffff1a7224 */ /* 0x000fe400078e0002 */
[----:B------:R-:W-:-:S04]  /*39f0*/  IMAD.HI.U32 R2, R28, R25, RZ ;  /* 0x000000191c027227 */ /* 0x000fc800078e00ff */
[----:B------:R-:W-:Y:S02]  /*3a00*/  IMAD R23, R29, R27, R23 ;  /* 0x0000001b1d177224 */ /* 0x000fe400078e0217 */
[----:B------:R-:W-:Y:S01]  /*3a10*/  IMAD.MOV R2, RZ, RZ, -R2 ;  /* 0x000000ffff027224 */ /* 0x000fe200078e0a02 */
[----:B-----5:R-:W-:Y:S01]  /*3a20*/  IABS R27, R5 ;  /* 0x00000005001b7213 */ /* 0x020fe20000000000 */
[----:B------:R-:W-:-:S04]  /*3a30*/  IMAD.HI.U32 R5, R28, R26, RZ ;  /* 0x0000001a1c057227 */ /* 0x000fc800078e00ff */
[----:B------:R-:W-:Y:S02]  /*3a40*/  IMAD R25, R29, R2, R25 ;  /* 0x000000021d197224 */ /* 0x000fe400078e0219 */
[----:B------:R-:W-:-:S04]  /*3a50*/  IMAD.MOV R5, RZ, RZ, -R5 ;  /* 0x000000ffff057224 */ /* 0x000fc800078e0a05 */
[----:B------:R-:W-:Y:S01]  /*3a60*/  IMAD R26, R29, R5, R26 ;  /* 0x000000051d1a7224 */ /* 0x000fe200078e021a */
[----:B--2---:R-:W-:Y:S01]  /*3a70*/  IABS R2, R0 ;  /* 0x0000000000027213 */ /* 0x004fe20000000000 */
[----:B------:R-:W-:Y:S01]  /*3a80*/  IMAD.HI.U32 R0, R28, R27, RZ ;  /* 0x0000001b1c007227 */ /* 0x000fe200078e00ff */
[----:B------:R-:W-:-:S03]  /*3a90*/  IABS R5, R4 ;  /* 0x0000000400057213 */ /* 0x000fc60000000000 */
[----:B------:R-:W-:Y:S02]  /*3aa0*/  IMAD.MOV R4, RZ, RZ, -R0 ;  /* 0x000000ffff047224 */ /* 0x000fe400078e0a00 */
[----:B------:R-:W2:Y:S01]  /*3ab0*/  LDL R0, [R1+0x3c10] ;  /* 0x003c100001007983 */ /* 0x000ea20000100800 */
[----:B------:R-:W-:Y:S01]  /*3ac0*/  IABS R7, R7 ;  /* 0x0000000700077213 */ /* 0x000fe20000000000 */
[----:B------:R-:W-:Y:S02]  /*3ad0*/  IMAD R24, R29, R8, R24 ;  /* 0x000000081d187224 */ /* 0x000fe400078e0218 */
[----:B------:R-:W-:Y:S02]  /*3ae0*/  IMAD.MOV.U32 R8, RZ, RZ, R2 ;  /* 0x000000ffff087224 */ /* 0x000fe400078e0002 */
[----:B------:R-:W-:Y:S02]  /*3af0*/  IMAD.MOV.U32 R9, RZ, RZ, R7 ;  /* 0x000000ffff097224 */ /* 0x000fe400078e0007 */
[----:B------:R-:W-:-:S04]  /*3b00*/  IMAD.HI.U32 R7, R28, R8, RZ ;  /* 0x000000081c077227 */ /* 0x000fc800078e00ff */
[----:B------:R-:W-:-:S04]  /*3b10*/  IMAD.HI.U32 R2, R28, R9, RZ ;  /* 0x000000091c027227 */ /* 0x000fc800078e00ff */
[----:B------:R-:W-:Y:S02]  /*3b20*/  IMAD R27, R29, R4, R27 ;  /* 0x000000041d1b7224 */ /* 0x000fe400078e021b */
[----:B------:R-:W-:-:S04]  /*3b30*/  IMAD.HI.U32 R4, R28, R5, RZ ;  /* 0x000000051c047227 */ /* 0x000fc800078e00ff */
[----:B------:R-:W-:Y:S02]  /*3b40*/  IMAD.MOV R2, RZ, RZ, -R2 ;  /* 0x000000ffff027224 */ /* 0x000fe400078e0a02 */
[----:B------:R-:W-:Y:S02]  /*3b50*/  IMAD.MOV R7, RZ, RZ, -R7 ;  /* 0x000000ffff077224 */ /* 0x000fe400078e0a07 */
[----:B------:R-:W-:Y:S02]  /*3b60*/  IMAD.MOV R4, RZ, RZ, -R4 ;  /* 0x000000ffff047224 */ /* 0x000fe400078e0a04 */
[C---:B------:R-:W-:Y:S02]  /*3b70*/  IMAD R9, R29.reuse, R2, R9 ;  /* 0x000000021d097224 */ /* 0x040fe400078e0209 */
[C---:B------:R-:W-:Y:S01]  /*3b80*/  IMAD R7, R29.reuse, R7, R8 ;  /* 0x000000071d077224 */ /* 0x040fe200078e0208 */
[----:B------:R-:W-:Y:S01]  /*3b90*/  IABS R3, R3 ;  /* 0x0000000300037213 */ /* 0x000fe20000000000 */
[----:B------:R-:W-:Y:S01]  /*3ba0*/  IMAD R4, R29, R4, R5 ;  /* 0x000000041d047224 */ /* 0x000fe200078e0205 */
[----:B------:R-:W-:Y:S04]  /*3bb0*/  STL [R1+0xac], R9 ;  /* 0x0000ac0901007387 */ /* 0x000fe80000100800 */
[----:B------:R-:W-:Y:S01]  /*3bc0*/  STL [R1+0xa8], R7 ;  /* 0x0000a80701007387 */ /* 0x000fe20000100800 */
[----:B------:R-:W-:-:S03]  /*3bd0*/  IMAD.HI.U32 R2, R28, R3, RZ ;  /* 0x000000031c027227 */ /* 0x000fc600078e00ff */
[----:B------:R0:W-:Y:S04]  /*3be0*/  STL [R1+0xa4], R4 ;  /* 0x0000a40401007387 */ /* 0x0001e80000100800 */
[----:B------:R-:W4:Y:S01]  /*3bf0*/  LDL.LU R12, [R1+0x7c] ;  /* 0x00007c00010c7983 */ /* 0x000f220000300800 */
[----:B------:R-:W-:-:S03]  /*3c00*/  IMAD.MOV R2, RZ, RZ, -R2 ;  /* 0x000000ffff027224 */ /* 0x000fc600078e0a02 */
[----:B------:R-:W5:Y:S01]  /*3c10*/  LDL.LU R11, [R1+0x78] ;  /* 0x00007800010b7983 */ /* 0x000f620000300800 */
[----:B------:R-:W-:-:S03]  /*3c20*/  IMAD R13, R29, R2, R3 ;  /* 0x000000021d0d7224 */ /* 0x000fc600078e0203 */
[----:B------:R-:W4:Y:S04]  /*3c30*/  LDL.LU R5, [R1+0x74] ;  /* 0x0000740001057983 */ /* 0x000f280000300800 */
[----:B0-----:R-:W4:Y:S04]  /*3c40*/  LDL.LU R4, [R1+0x70] ;  /* 0x0000700001047983 */ /* 0x001f280000300800 */
[----:B------:R-:W4:Y:S01]  /*3c50*/  LDL.LU R2, [R1+0x6c] ;  /* 0x00006c0001027983 */ /* 0x000f220000300800 */
[----:B--2---:R-:W-:-:S03]  /*3c60*/  IABS R3, R0 ;  /* 0x0000000000037213 */ /* 0x004fc60000000000 */
[----:B------:R-:W2:Y:S04]  /*3c70*/  LDL.LU R0, [R1+0x68] ;  /* 0x0000680001007983 */ /* 0x000ea80000300800 */
[----:B------:R-:W2:Y:S04]  /*3c80*/  LDL.LU R10, [R1+0x64] ;  /* 0x00006400010a7983 */ /* 0x000ea80000300800 */
[----:B------:R-:W2:Y:S04]  /*3c90*/  LDL.LU R9, [R1+0x60] ;  /* 0x0000600001097983 */ /* 0x000ea80000300800 */
[----:B------:R-:W2:Y:S04]  /*3ca0*/  LDL.LU R8, [R1+0x5c] ;  /* 0x00005c0001087983 */ /* 0x000ea80000300800 */
[----:B------:R-:W2:Y:S01]  /*3cb0*/  LDL.LU R7, [R1+0x58] ;  /* 0x0000580001077983 */ /* 0x000ea20000300800 */
[----:B------:R-:W-:-:S04]  /*3cc0*/  IABS R15, c[0x0][0x178] ;  /* 0x00005e00000f7a13 */ /* 0x000fc80000000000 */
[C---:B------:R-:W-:Y:S02]  /*3cd0*/  ISETP.GT.U32.AND P3, PT, R15.reuse, R6, PT ;  /* 0x000000060f00720c */ /* 0x040fe40003f64070 */
[C---:B------:R-:W-:Y:S02]  /*3ce0*/  ISETP.GT.U32.AND P0, PT, R15.reuse, R21, PT ;  /* 0x000000150f00720c */ /* 0x040fe40003f04070 */
[C---:B------:R-:W-:Y:S02]  /*3cf0*/  ISETP.GT.U32.AND P1, PT, R15.reuse, R20, PT ;  /* 0x000000140f00720c */ /* 0x040fe40003f24070 */
[C---:B------:R-:W-:Y:S02]  /*3d00*/  ISETP.GT.U32.AND P6, PT, R15.reuse, R19, PT ;  /* 0x000000130f00720c */ /* 0x040fe40003fc4070 */
[C---:B------:R-:W-:Y:S02]  /*3d10*/  ISETP.GT.U32.AND P5, PT, R15.reuse, R18, PT ;  /* 0x000000120f00720c */ /* 0x040fe40003fa4070 */
[----:B------:R-:W-:-:S03]  /*3d20*/  ISETP.GT.U32.AND P4, PT, R15, R17, PT ;  /* 0x000000110f00720c */ /* 0x000fc60003f84070 */
[--C-:B------:R-:W-:Y:S01]  /*3d30*/  @!P3 IMAD.IADD R6, R6, 0x1, -R15.reuse ;  /* 0x000000010606b824 */ /* 0x100fe200078e0a0f */
[----:B---3--:R-:W-:Y:S01]  /*3d40*/  ISETP.GT.U32.AND P3, PT, R15, R14, PT ;  /* 0x0000000e0f00720c */ /* 0x008fe20003f64070 */
[--C-:B------:R-:W-:Y:S01]  /*3d50*/  @!P0 IMAD.IADD R21, R21, 0x1, -R15.reuse ;  /* 0x0000000115158824 */ /* 0x100fe200078e0a0f */
[C---:B------:R-:W-:Y:S01]  /*3d60*/  ISETP.GT.U32.AND P2, PT, R15.reuse, R16, PT ;  /* 0x000000100f00720c */ /* 0x040fe20003f44070 */
[--C-:B------:R-:W-:Y:S01]  /*3d70*/  @!P1 IMAD.IADD R20, R20, 0x1, -R15.reuse ;  /* 0x0000000114149824 */ /* 0x100fe200078e0a0f */
[----:B------:R-:W-:Y:S01]  /*3d80*/  ISETP.GT.U32.AND P0, PT, R15, R6, PT ;  /* 0x000000060f00720c */ /* 0x000fe20003f04070 */
[--C-:B------:R-:W-:Y:S01]  /*3d90*/  @!P6 IMAD.IADD R19, R19, 0x1, -R15.reuse ;  /* 0x000000011313e824 */ /* 0x100fe200078e0a0f */
[C---:B------:R-:W-:Y:S01]  /*3da0*/  ISETP.GT.U32.AND P1, PT, R15.reuse, R21, PT ;  /* 0x000000150f00720c */ /* 0x040fe20003f24070 */
[--C-:B------:R-:W-:Y:S01]  /*3db0*/  @!P5 IMAD.IADD R18, R18, 0x1, -R15.reuse ;  /* 0x000000011212d824 */ /* 0x100fe200078e0a0f */
[----:B------:R-:W-:Y:S01]  /*3dc0*/  ISETP.GT.U32.AND P5, PT, R15, R20, PT ;  /* 0x000000140f00720c */ /* 0x000fe20003fa4070 */
[----:B------:R-:W-:Y:S01]  /*3dd0*/  @!P4 IMAD.IADD R17, R17, 0x1, -R15 ;  /* 0x000000011111c824 */ /* 0x000fe200078e0a0f */
[----:B------:R-:W-:-:S03]  /*3de0*/  ISETP.GT.U32.AND P4, PT, R15, R19, PT ;  /* 0x000000130f00720c */ /* 0x000fc60003f84070 */
[--C-:B------:R-:W-:Y:S02]  /*3df0*/  @!P3 IMAD.IADD R14, R14, 0x1, -R15.reuse ;  /* 0x000000010e0eb824 */ /* 0x100fe400078e0a0f */
[--C-:B------:R-:W-:Y:S01]  /*3e00*/  @!P2 IMAD.IADD R16, R16, 0x1, -R15.reuse ;  /* 0x000000011010a824 */ /* 0x100fe200078e0a0f */
[C---:B------:R-:W-:Y:S01]  /*3e10*/  ISETP.GT.U32.AND P2, PT, R15.reuse, R18, PT ;  /* 0x000000120f00720c */ /* 0x040fe20003f44070 */
[--C-:B------:R-:W-:Y:S01]  /*3e20*/  @!P0 IMAD.IADD R6, R6, 0x1, -R15.reuse ;  /* 0x0000000106068824 */ /* 0x100fe200078e0a0f */
[----:B------:R-:W-:Y:S01]  /*3e30*/  ISETP.GT.U32.AND P3, PT, R15, R14, PT ;  /* 0x0000000e0f00720c */ /* 0x000fe20003f64070 */
[--C-:B------:R-:W-:Y:S01]  /*3e40*/  @!P1 IMAD.IADD R21, R21, 0x1, -R15.reuse ;  /* 0x0000000115159824 */ /* 0x100fe200078e0a0f */
[C---:B------:R-:W-:Y:S01]  /*3e50*/  ISETP.GT.U32.AND P0, PT, R15.reuse, R16, PT ;  /* 0x000000100f00720c */ /* 0x040fe20003f04070 */
[--C-:B------:R-:W-:Y:S01]  /*3e60*/  @!P5 IMAD.IADD R20, R20, 0x1, -R15.reuse ;  /* 0x000000011414d824 */ /* 0x100fe200078e0a0f */
[----:B------:R-:W-:Y:S02]  /*3e70*/  ISETP.GT.U32.AND P6, PT, R15, R17, PT ;  /* 0x000000110f00720c */ /* 0x000fe40003fc4070 */
[----:B------:R-:W-:Y:S01]  /*3e80*/  ISETP.GT.U32.AND P1, PT, R29, R13, PT ;  /* 0x0000000d1d00720c */ /* 0x000fe20003f24070 */
[----:B------:R-:W-:Y:S01]  /*3e90*/  @!P4 IMAD.IADD R19, R19, 0x1, -R15 ;  /* 0x000000011313c824 */ /* 0x000fe200078e0a0f */
[----:B----4-:R-:W-:-:S02]  /*3ea0*/  ISETP.GT.U32.AND P5, PT, R29, R12, PT ;  /* 0x0000000c1d00720c */ /* 0x010fc40003fa4070 */
[C---:B-----5:R-:W-:Y:S01]  /*3eb0*/  ISETP.GT.U32.AND P4, PT, R29.reuse, R11, PT ;  /* 0x0000000b1d00720c */ /* 0x060fe20003f84070 */
[--C-:B------:R-:W-:Y:S01]  /*3ec0*/  @!P2 IMAD.IADD R18, R18, 0x1, -R15.reuse ;  /* 0x000000011212a824 */ /* 0x100fe200078e0a0f */
[C---:B------:R-:W-:Y:S01]  /*3ed0*/  ISETP.GT.U32.AND P2, PT, R29.reuse, R5, PT ;  /* 0x000000051d00720c */ /* 0x040fe20003f44070 */
[--C-:B------:R-:W-:Y:S01]  /*3ee0*/  @!P3 IMAD.IADD R14, R14, 0x1, -R15.reuse ;  /* 0x000000010e0eb824 */ /* 0x100fe200078e0a0f */
[----:B------:R-:W-:Y:S01]  /*3ef0*/  ISETP.GT.U32.AND P3, PT, R29, R2, PT ;  /* 0x000000021d00720c */ /* 0x000fe20003f64070 */
[--C-:B------:R-:W-:Y:S02]  /*3f00*/  @!P0 IMAD.IADD R16, R16, 0x1, -R15.reuse ;  /* 0x0000000110108824 */ /* 0x100fe400078e0a0f */
[----:B------:R-:W-:Y:S01]  /*3f10*/  @!P6 IMAD.IADD R17, R17, 0x1, -R15 ;  /* 0x000000011111e824 */ /* 0x000fe200078e0a0f */
[----:B------:R-:W-:Y:S01]  /*3f20*/  ISETP.GT.U32.AND P6, PT, R29, R4, PT ;  /* 0x000000041d00720c */ /* 0x000fe20003fc4070 */
[--C-:B------:R-:W-:Y:S01]  /*3f30*/  @!P1 IMAD.IADD R13, R13, 0x1, -R29.reuse ;  /* 0x000000010d0d9824 */ /* 0x100fe200078e0a1d */
[----:B------:R0:W-:Y:S01]  /*3f40*/  STL [R1+0x9c], R6 ;  /* 0x00009c0601007387 */ /* 0x0001e20000100800 */
[----:B------:R-:W-:-:S02]  /*3f50*/  @!P5 IMAD.IADD R12, R12, 0x1, -R29 ;  /* 0x000000010c0cd824 */ /* 0x000fc400078e0a1d */
[--C-:B------:R-:W-:Y:S01]  /*3f60*/  @!P4 IMAD.IADD R11, R11, 0x1, -R29.reuse ;  /* 0x000000010b0bc824 */ /* 0x100fe200078e0a1d */
[----:B0-----:R-:W3:Y:S01]  /*3f70*/  LDL.LU R6, [R1+0x54] ;  /* 0x0000540001067983 */ /* 0x001ee20000300800 */
[--C-:B------:R-:W-:Y:S02]  /*3f80*/  @!P2 IMAD.IADD R5, R5, 0x1, -R29.reuse ;  /* 0x000000010505a824 */ /* 0x100fe400078e0a1d */
[----:B------:R-:W-:Y:S01]  /*3f90*/  @!P3 IMAD.IADD R2, R2, 0x1, -R29 ;  /* 0x000000010202b824 */ /* 0x000fe200078e0a1d */
[----:B------:R-:W-:-:S03]  /*3fa0*/  ISETP.GT.U32.AND P3, PT, R29, R13, PT ;  /* 0x0000000d1d00720c */ /* 0x000fc60003f64070 */
[--C-:B------:R-:W-:Y:S01]  /*3fb0*/  @!P6 IMAD.IADD R4, R4, 0x1, -R29.reuse ;  /* 0x000000010404e824 */ /* 0x100fe200078e0a1d */
[----:B------:R0:W-:Y:S04]  /*3fc0*/  STL [R1+0x98], R21 ;  /* 0x0000981501007387 */ /* 0x0001e80000100800 */
[----:B------:R1:W-:Y:S04]  /*3fd0*/  STL [R1+0x94], R20 ;  /* 0x0000941401007387 */ /* 0x0003e80000100800 */
[----:B------:R4:W-:Y:S04]  /*3fe0*/  STL [R1+0x90], R19 ;  /* 0x0000901301007387 */ /* 0x0009e80000100800 */
[----:B------:R5:W-:Y:S04]  /*3ff0*/  STL [R1+0x8c], R18 ;  /* 0x00008c1201007387 */ /* 0x000be80000100800 */
[----:B------:R4:W-:Y:S04]  /*4000*/  STL [R1+0x88], R17 ;  /* 0x0000881101007387 */ /* 0x0009e80000100800 */
[----:B0-----:R-:W3:Y:S01]  /*4010*/  LDL.LU R21, [R1+0x50] ;  /* 0x0000500001157983 */ /* 0x001ee20000300800 */
[----:B------:R-:W-:-:S03]  /*4020*/  @!P3 IMAD.IADD R13, R13, 0x1, -R29 ;  /* 0x000000010d0db824 */ /* 0x000fc600078e0a1d */
[----:B-1----:R-:W3:Y:S04]  /*4030*/  LDL.LU R20, [R1+0x4c] ;  /* 0x00004c0001147983 */ /* 0x002ee80000300800 */
[----:B------:R0:W-:Y:S04]  /*4040*/  STL [R1+0x84], R16 ;  /* 0x0000841001007387 */ /* 0x0001e80000100800 */
[----:B----4-:R-:W4:Y:S04]  /*4050*/  LDL.LU R19, [R1+0x48] ;  /* 0x0000480001137983 */ /* 0x010f280000300800 */
[----:B------:R1:W-:Y:S04]  /*4060*/  STL [R1+0x80], R14 ;  /* 0x0000800e01007387 */ /* 0x0003e80000100800 */
[----:B-----5:R-:W5:Y:S04]  /*4070*/  LDL.LU R18, [R1+0x44] ;  /* 0x0000440001127983 */ /* 0x020f680000300800 */
[----:B------:R-:W5:Y:S01]  /*4080*/  LDL.LU R17, [R1+0x40] ;  /* 0x0000400001117983 */ /* 0x000f620000300800 */
[----:B------:R-:W-:-:S03]  /*4090*/  IMAD.HI.U32 R28, R28, R3, RZ ;  /* 0x000000031c1c7227 */ /* 0x000fc600078e00ff */
[----:B0-----:R-:W5:Y:S04]  /*40a0*/  LDL.LU R16, [R1+0x3c] ;  /* 0x00003c0001107983 */ /* 0x001f680000300800 */
[----:B------:R-:W-:Y:S01]  /*40b0*/  STL [R1+0xa0], R13 ;  /* 0x0000a00d01007387 */ /* 0x000fe20000100800 */
[----:B------:R-:W-:-:S04]  /*40c0*/  IMAD.MOV R28, RZ, RZ, -R28 ;  /* 0x000000ffff1c7224 */ /* 0x000fc800078e0a1c */
[C---:B------:R-:W-:Y:S01]  /*40d0*/  IMAD R28, R29.reuse, R28, R3 ;  /* 0x0000001c1d1c7224 */ /* 0x040fe200078e0203 */
[C---:B--2---:R-:W-:Y:S02]  /*40e0*/  ISETP.GT.U32.AND P0, PT, R29.reuse, R0, PT ;  /* 0x000000001d00720c */ /* 0x044fe40003f04070 */
[C---:B------:R-:W-:Y:S02]  /*40f0*/  ISETP.GT.U32.AND P1, PT, R29.reuse, R10, PT ;  /* 0x0000000a1d00720c */ /* 0x040fe40003f24070 */
[C---:B------:R-:W-:Y:S02]  /*4100*/  ISETP.GT.U32.AND P5, PT, R29.reuse, R9, PT ;  /* 0x000000091d00720c */ /* 0x040fe40003fa4070 */
[----:B------:R-:W-:-:S07]  /*4110*/  ISETP.GT.U32.AND P4, PT, R29, R8, PT ;  /* 0x000000081d00720c */ /* 0x000fce0003f84070 */
[--C-:B------:R-:W-:Y:S01]  /*4120*/  @!P0 IMAD.IADD R0, R0, 0x1, -R29.reuse ;  /* 0x0000000100008824 */ /* 0x100fe200078e0a1d */
[C---:B------:R-:W-:Y:S01]  /*4130*/  ISETP.GT.U32.AND P2, PT, R29.reuse, R7, PT ;  /* 0x000000071d00720c */ /* 0x040fe20003f44070 */
[--C-:B------:R-:W-:Y:S01]  /*4140*/  @!P1 IMAD.IADD R10, R10, 0x1, -R29.reuse ;  /* 0x000000010a0a9824 */ /* 0x100fe200078e0a1d */
[C---:B------:R-:W-:Y:S02]  /*4150*/  ISETP.GT.U32.AND P0, PT, R29.reuse, R12, PT ;  /* 0x0000000c1d00720c */ /* 0x040fe40003f04070 */
[----:B------:R-:W-:Y:S01]  /*4160*/  ISETP.GT.U32.AND P1, PT, R29, R11, PT ;  /* 0x0000000b1d00720c */ /* 0x000fe20003f24070 */
[--C-:B------:R-:W-:Y:S01]  /*4170*/  @!P5 IMAD.IADD R9, R9, 0x1, -R29.reuse ;  /* 0x000000010909d824 */ /* 0x100fe200078e0a1d */
[C---:B------:R-:W-:Y:S01]  /*4180*/  ISETP.GT.U32.AND P5, PT, R29.reuse, R5, PT ;  /* 0x000000051d00720c */ /* 0x040fe20003fa4070 */
[----:B------:R-:W-:Y:S01]  /*4190*/  @!P4 IMAD.IADD R8, R8, 0x1, -R29 ;  /* 0x000000010808c824 */ /* 0x000fe200078e0a1d */
[----:B------:R-:W-:-:S05]  /*41a0*/  ISETP.GT.U32.AND P4, PT, R29, R4, PT ;  /* 0x000000041d00720c */ /* 0x000fca0003f84070 */
[--C-:B------:R-:W-:Y:S01]  /*41b0*/  @!P2 IMAD.IADD R7, R7, 0x1, -R29.reuse ;  /* 0x000000010707a824 */ /* 0x100fe200078e0a1d */
[C---:B------:R-:W-:Y:S01]  /*41c0*/  ISETP.GT.U32.AND P2, PT, R29.reuse, R2, PT ;  /* 0x000000021d00720c */ /* 0x040fe20003f44070 */
[--C-:B------:R-:W-:Y:S01]  /*41d0*/  @!P0 IMAD.IADD R12, R12, 0x1, -R29.reuse ;  /* 0x000000010c0c8824 */ /* 0x100fe200078e0a1d */
[----:B------:R-:W-:Y:S01]  /*41e0*/  ISETP.GT.U32.AND P3, PT, R29, R0, PT ;  /* 0x000000001d00720c */ /* 0x000fe20003f64070 */
[--C-:B------:R-:W-:Y:S02]  /*41f0*/  @!P1 IMAD.IADD R11, R11, 0x1, -R29.reuse ;  /* 0x000000010b0b9824 */ /* 0x100fe400078e0a1d */
[--C-:B------:R-:W-:Y:S01]  /*4200*/  @!P5 IMAD.IADD R5, R5, 0x1, -R29.reuse ;  /* 0x000000010505d824 */ /* 0x100fe200078e0a1d */
[----:B------:R-:W-:Y:S01]  /*4210*/  STL [R1+0x7c], R12 ;  /* 0x00007c0c01007387 */ /* 0x000fe20000100800 */
[----:B------:R-:W-:-:S03]  /*4220*/  @!P4 IMAD.IADD R4, R4, 0x1, -R29 ;  /* 0x000000010404c824 */ /* 0x000fc600078e0a1d */
[----:B------:R-:W-:Y:S04]  /*4230*/  STL [R1+0x78], R11 ;  /* 0x0000780b01007387 */ /* 0x000fe80000100800 */
[----:B------:R-:W2:Y:S01]  /*4240*/  LDL.LU R15, [R1+0x38] ;  /* 0x00003800010f7983 */ /* 0x000ea20000300800 */
[----:B------:R-:W-:-:S03]  /*4250*/  @!P2 IMAD.IADD R2, R2, 0x1, -R29 ;  /* 0x000000010202a824 */ /* 0x000fc600078e0a1d */
[----:B------:R0:W-:Y:S04]  /*4260*/  STL [R1+0x74], R5 ;  /* 0x0000740501007387 */ /* 0x0001e80000100800 */
[----:B-1----:R-:W2:Y:S04]  /*4270*/  LDL.LU R14, [R1+0x34] ;  /* 0x00003400010e7983 */ /* 0x002ea80000300800 */
[----:B------:R1:W-:Y:S04]  /*4280*/  STL [R1+0x70], R4 ;  /* 0x0000700401007387 */ /* 0x0003e80000100800 */
[----:B0-----:R-:W2:Y:S01]  /*4290*/  LDL.LU R5, [R1+0x30] ;  /* 0x0000300001057983 */ /* 0x001ea20000300800 */
[----:B------:R-:W-:-:S03]  /*42a0*/  @!P3 IMAD.IADD R0, R0, 0x1, -R29 ;  /* 0x000000010000b824 */ /* 0x000fc600078e0a1d */
[----:B-1----:R-:W2:Y:S04]  /*42b0*/  LDL.LU R4, [R1+0x2c] ;  /* 0x00002c0001047983 */ /* 0x002ea80000300800 */
[----:B------:R-:W2:Y:S04]  /*42c0*/  LDL.LU R3, [R1+0x28] ;  /* 0x0000280001037983 */ /* 0x000ea80000300800 */
[----:B------:R0:W-:Y:S04]  /*42d0*/  STL [R1+0x6c], R2 ;  /* 0x00006c0201007387 */ /* 0x0001e80000100800 */
[----:B0-----:R-:W2:Y:S04]  /*42e0*/  LDL.LU R2, [R1+0x24] ;  /* 0x0000240001027983 */ /* 0x001ea80000300800 */
[----:B------:R0:W-:Y:S04]  /*42f0*/  STL [R1+0x68], R0 ;  /* 0x0000680001007387 */ /* 0x0001e80000100800 */
[----:B0-----:R-:W2:Y:S01]  /*4300*/  LDL.LU R0, [R1+0x20] ;  /* 0x0000200001007983 */ /* 0x001ea20000300800 */
[----:B---3--:R-:W-:-:S02]  /*4310*/  ISETP.GT.U32.AND P6, PT, R29, R6, PT ;  /* 0x000000061d00720c */ /* 0x008fc40003fc4070 */
[C---:B------:R-:W-:Y:S02]  /*4320*/  ISETP.GT.U32.AND P0, PT, R29.reuse, R10, PT ;  /* 0x0000000a1d00720c */ /* 0x040fe40003f04070 */
[C---:B------:R-:W-:Y:S02]  /*4330*/  ISETP.GT.U32.AND P1, PT, R29.reuse, R9, PT ;  /* 0x000000091d00720c */ /* 0x040fe40003f24070 */
[C---:B------:R-:W-:Y:S02]  /*4340*/  ISETP.GT.U32.AND P5, PT, R29.reuse, R8, PT ;  /* 0x000000081d00720c */ /* 0x040fe40003fa4070 */
[----:B------:R-:W-:-:S05]  /*4350*/  ISETP.GT.U32.AND P4, PT, R29, R7, PT ;  /* 0x000000071d00720c */ /* 0x000fca0003f84070 */
[--C-:B------:R-:W-:Y:S01]  /*4360*/  @!P6 IMAD.IADD R6, R6, 0x1, -R29.reuse ;  /* 0x000000010606e824 */ /* 0x100fe200078e0a1d */
[C---:B------:R-:W-:Y:S01]  /*4370*/  ISETP.GT.U32.AND P2, PT, R29.reuse, R21, PT ;  /* 0x000000151d00720c */ /* 0x040fe20003f44070 */
[--C-:B------:R-:W-:Y:S01]  /*4380*/  @!P0 IMAD.IADD R10, R10, 0x1, -R29.reuse ;  /* 0x000000010a0a8824 */ /* 0x100fe200078e0a1d */
[C---:B------:R-:W-:Y:S02]  /*4390*/  ISETP.GT.U32.AND P3, PT, R29.reuse, R20, PT ;  /* 0x000000141d00720c */ /* 0x040fe40003f64070 */
[----:B------:R-:W-:Y:S01]  /*43a0*/  ISETP.GT.U32.AND P6, PT, R29, R6, PT ;  /* 0x000000061d00720c */ /* 0x000fe20003fc4070 */
[--C-:B------:R-:W-:Y:S01]  /*43b0*/  @!P1 IMAD.IADD R9, R9, 0x1, -R29.reuse ;  /* 0x0000000109099824 */ /* 0x100fe200078e0a1d */
[----:B----4-:R-:W-:Y:S01]  /*43c0*/  ISETP.GT.U32.AND P0, PT, R29, R19, PT ;  /* 0x000000131d00720c */ /* 0x010fe20003f04070 */
[--C-:B------:R-:W-:Y:S02]  /*43d0*/  @!P5 IMAD.IADD R8, R8, 0x1, -R29.reuse ;  /* 0x000000010808d824 */ /* 0x100fe400078e0a1d */
[----:B------:R-:W-:Y:S01]  /*43e0*/  @!P4 IMAD.IADD R7, R7, 0x1, -R29 ;  /* 0x000000010707c824 */ /* 0x000fe200078e0a1d */
[----:B-----5:R-:W-:-:S02]  /*43f0*/  ISETP.GT.U32.AND P1, PT, R29, R18, PT ;  /* 0x000000121d00720c */ /* 0x020fc40003f24070 */
[----:B------:R-:W-:-:S05]  /*4400*/  ISETP.GT.U32.AND P5, PT, R29, R17, PT ;  /* 0x000000111d00720c */ /* 0x000fca0003fa4070 */
[--C-:B------:R-:W-:Y:S02]  /*4410*/  @!P6 IMAD.IADD R6, R6, 0x1, -R29.reuse ;  /* 0x000000010606e824 */ /* 0x100fe400078e0a1d */
[--C-:B------:R-:W-:Y:S01]  /*4420*/  @!P2 IMAD.IADD R21, R21, 0x1, -R29.reuse ;  /* 0x000000011515a824 */ /* 0x100fe200078e0a1d */
[----:B------:R-:W-:Y:S01]  /*4430*/  ISETP.GT.U32.AND P4, PT, R29, R16, PT ;  /* 0x000000101d00720c */ /* 0x000fe20003f84070 */
[--C-:B------:R-:W-:Y:S02]  /*4440*/  @!P3 IMAD.IADD R20, R20, 0x1, -R29.reuse ;  /* 0x000000011414b824 */ /* 0x100fe400078e0a1d */
[--C-:B------:R-:W-:Y:S02]  /*4450*/  @!P0 IMAD.IADD R19, R19, 0x1, -R29.reuse ;  /* 0x0000000113138824 */ /* 0x100fe400078e0a1d */
[--C-:B------:R-:W-:Y:S02]  /*4460*/  @!P1 IMAD.IADD R18, R18, 0x1, -R29.reuse ;  /* 0x0000000112129824 */ /* 0x100fe400078e0a1d */
[----:B------:R-:W-:-:S06]  /*4470*/  @!P5 IMAD.IADD R17, R17, 0x1, -R29 ;  /* 0x000000011111d824 */ /* 0x000fcc00078e0a1d */
[----:B------:R-:W-:Y:S01]  /*4480*/  @!P4 IMAD.IADD R16, R16, 0x1, -R29 ;  /* 0x000000011010c824 */ /* 0x000fe200078e0a1d */
[----:B------:R0:W-:Y:S04]  /*4490*/  STL [R1+0x64], R10 ;  /* 0x0000640a01007387 */ /* 0x0001e80000100800 */
[----:B------:R1:W-:Y:S04]  /*44a0*/  STL [R1+0x60], R9 ;  /* 0x0000600901007387 */ /* 0x0003e80000100800 */
[----:B------:R3:W-:Y:S04]  /*44b0*/  STL [R1+0x5c], R8 ;  /* 0x00005c0801007387 */ /* 0x0007e80000100800 */
[----:B------:R-:W4:Y:S04]  /*44c0*/  LDL.LU R13, [R1+0x1c] ;  /* 0x00001c00010d7983 */ /* 0x000f280000300800 */
[----:B------:R-:W-:Y:S04]  /*44d0*/  STL [R1+0x58], R7 ;  /* 0x0000580701007387 */ /* 0x000fe80000100800 */
[----:B------:R-:W5:Y:S04]  /*44e0*/  LDL.LU R12, [R1+0x18] ;  /* 0x00001800010c7983 */ /* 0x000f680000300800 */
[----:B------:R-:W4:Y:S04]  /*44f0*/  LDL.LU R11, [R1+0x14] ;  /* 0x00001400010b7983 */ /* 0x000f280000300800 */
[----:B------:R3:W-:Y:S04]  /*4500*/  STL [R1+0x54], R6 ;  /* 0x0000540601007387 */ /* 0x0007e80000100800 */
[----:B0-----:R-:W4:Y:S04]  /*4510*/  LDL.LU R10, [R1+0x10] ;  /* 0x00001000010a7983 */ /* 0x001f280000300800 */
[----:B-1----:R-:W4:Y:S04]  /*4520*/  LDL.LU R9, [R1+0xc] ;  /* 0x00000c0001097983 */ /* 0x002f280000300800 */
[----:B---3--:R-:W3:Y:S04]  /*4530*/  LDL.LU R8, [R1+0x8] ;  /* 0x0000080001087983 */ /* 0x008ee80000300800 */
[----:B------:R-:W3:Y:S04]  /*4540*/  LDL.LU R6, [R1+0x4] ;  /* 0x0000040001067983 */ /* 0x000ee80000300800 */
[----:B------:R-:W3:Y:S01]  /*4550*/  LDL.LU R7, [R1] ;  /* 0x0000000001077983 */ /* 0x000ee20000300800 */
[----:B--2---:R-:W-:-:S02]  /*4560*/  ISETP.GT.U32.AND P6, PT, R29, R15, PT ;  /* 0x0000000f1d00720c */ /* 0x004fc40003fc4070 */
[C---:B------:R-:W-:Y:S02]  /*4570*/  ISETP.GT.U32.AND P2, PT, R29.reuse, R14, PT ;  /* 0x0000000e1d00720c */ /* 0x040fe40003f44070 */
[C---:B------:R-:W-:Y:S02]  /*4580*/  ISETP.GT.U32.AND P3, PT, R29.reuse, R5, PT ;  /* 0x000000051d00720c */ /* 0x040fe40003f64070 */
[C---:B------:R-:W-:Y:S02]  /*4590*/  ISETP.GT.U32.AND P0, PT, R29.reuse, R4, PT ;  /* 0x000000041d00720c */ /* 0x040fe40003f04070 */
[----:B------:R-:W-:-:S05]  /*45a0*/  ISETP.GT.U32.AND P1, PT, R29, R3, PT ;  /* 0x000000031d00720c */ /* 0x000fca0003f24070 */
[--C-:B------:R-:W-:Y:S01]  /*45b0*/  @!P6 IMAD.IADD R15, R15, 0x1, -R29.reuse ;  /* 0x000000010f0fe824 */ /* 0x100fe200078e0a1d */
[C---:B------:R-:W-:Y:S01]  /*45c0*/  ISETP.GT.U32.AND P6, PT, R29.reuse, R21, PT ;  /* 0x000000151d00720c */ /* 0x040fe20003fc4070 */
[--C-:B------:R-:W-:Y:S01]  /*45d0*/  @!P2 IMAD.IADD R14, R14, 0x1, -R29.reuse ;  /* 0x000000010e0ea824 */ /* 0x100fe200078e0a1d */
[----:B------:R-:W-:Y:S01]  /*45e0*/  ISETP.GT.U32.AND P2, PT, R29, R20, PT ;  /* 0x000000141d00720c */ /* 0x000fe20003f44070 */
[--C-:B------:R-:W-:Y:S01]  /*45f0*/  @!P3 IMAD.IADD R5, R5, 0x1, -R29.reuse ;  /* 0x000000010505b824 */ /* 0x100fe200078e0a1d */
[C---:B------:R-:W-:Y:S02]  /*4600*/  ISETP.GT.U32.AND P3, PT, R29.reuse, R19, PT ;  /* 0x000000131d00720c */ /* 0x040fe40003f64070 */
[C---:B------:R-:W-:Y:S01]  /*4610*/  ISETP.GT.U32.AND P5, PT, R29.reuse, R2, PT ;  /* 0x000000021d00720c */ /* 0x040fe20003fa4070 */
[--C-:B------:R-:W-:Y:S01]  /*4620*/  @!P0 IMAD.IADD R4, R4, 0x1, -R29.reuse ;  /* 0x0000000104048824 */ /* 0x100fe200078e0a1d */
[----:B------:R-:W-:Y:S01]  /*4630*/  ISETP.GT.U32.AND P0, PT, R29, R18, PT ;  /* 0x000000121d00720c */ /* 0x000fe20003f04070 */
[----:B------:R-:W-:Y:S01]  /*4640*/  @!P1 IMAD.IADD R3, R3, 0x1, -R29 ;  /* 0x0000000103039824 */ /* 0x000fe200078e0a1d */
[----:B------:R-:W-:-:S02]  /*4650*/  ISETP.GT.U32.AND P1, PT, R29, R17, PT ;  /* 0x000000111d00720c */ /* 0x000fc40003f24070 */
[----:B------:R-:W-:-:S07]  /*4660*/  ISETP.GT.U32.AND P4, PT, R29, R0, PT ;  /* 0x000000001d00720c */ /* 0x000fce0003f84070 */
[--C-:B------:R-:W-:Y:S01]  /*4670*/  @!P5 IMAD.IADD R2, R2, 0x1, -R29.reuse ;  /* 0x000000010202d824 */ /* 0x100fe200078e0a1d */
[----:B------:R-:W-:Y:S01]  /*4680*/  ISETP.GT.U32.AND P5, PT, R29, R16, PT ;  /* 0x000000101d00720c */ /* 0x000fe20003fa4070 */
[--C-:B------:R-:W-:Y:S02]  /*4690*/  @!P6 IMAD.IADD R21, R21, 0x1, -R29.reuse ;  /* 0x000000011515e824 */ /* 0x100fe400078e0a1d */
[--C-:B------:R-:W-:Y:S01]  /*46a0*/  @!P2 IMAD.IADD R20, R20, 0x1, -R29.reuse ;  /* 0x000000011414a824 */ /* 0x100fe200078e0a1d */
[----:B------:R-:W-:Y:S01]  /*46b0*/  ISETP.GT.U32.AND P2, PT, R29, R14, PT ;  /* 0x0000000e1d00720c */ /* 0x000fe20003f44070 */
[--C-:B------:R-:W-:Y:S01]  /*46c0*/  @!P3 IMAD.IADD R19, R19, 0x1, -R29.reuse ;  /* 0x000000011313b824 */ /* 0x100fe200078e0a1d */
[C---:B------:R-:W-:Y:S01]  /*46d0*/  ISETP.GT.U32.AND P3, PT, R29.reuse, R5, PT ;  /* 0x000000051d00720c */ /* 0x040fe20003f64070 */
[--C-:B------:R-:W-:Y:S01]  /*46e0*/  @!P4 IMAD.IADD R0, R0, 0x1, -R29.reuse ;  /* 0x000000010000c824 */ /* 0x100fe200078e0a1d */
[C---:B------:R-:W-:Y:S01]  /*46f0*/  ISETP.GT.U32.AND P4, PT, R29.reuse, R15, PT ;  /* 0x0000000f1d00720c */ /* 0x040fe20003f84070 */
[--C-:B------:R-:W-:Y:S01]  /*4700*/  @!P0 IMAD.IADD R18, R18, 0x1, -R29.reuse ;  /* 0x0000000112128824 */ /* 0x100fe200078e0a1d */
[----:B------:R0:W-:Y:S01]  /*4710*/  STL [R1+0x50], R21 ;  /* 0x0000501501007387 */ /* 0x0001e20000100800 */
[----:B------:R-:W-:Y:S01]  /*4720*/  ISETP.GT.U32.AND P0, PT, R29, R4, PT ;  /* 0x000000041d00720c */ /* 0x000fe20003f04070 */
[--C-:B------:R-:W-:Y:S01]  /*4730*/  @!P1 IMAD.IADD R17, R17, 0x1, -R29.reuse ;  /* 0x0000000111119824 */ /* 0x100fe200078e0a1d */
[C---:B------:R-:W-:Y:S01]  /*4740*/  ISETP.GT.U32.AND P1, PT, R29.reuse, R3, PT ;  /* 0x000000031d00720c */ /* 0x040fe20003f24070 */
[--C-:B------:R-:W-:Y:S01]  /*4750*/  @!P5 IMAD.IADD R16, R16, 0x1, -R29.reuse ;  /* 0x000000011010d824 */ /* 0x100fe200078e0a1d */
[C---:B------:R-:W-:Y:S01]  /*4760*/  ISETP.GT.U32.AND P5, PT, R29.reuse, R2, PT ;  /* 0x000000021d00720c */ /* 0x040fe20003fa4070 */
[----:B0-----:R-:W2:Y:S04]  /*4770*/  LDL.LU R21, [R1+0x3fdc] ;  /* 0x003fdc0001157983 */ /* 0x001ea80000300800 */
[----:B------:R0:W-:Y:S01]  /*4780*/  STL [R1+0x4c], R20 ;  /* 0x00004c1401007387 */ /* 0x0001e20000100800 */
[----:B------:R-:W-:Y:S01]  /*4790*/  ISETP.GT.U32.AND P6, PT, R29, R0, PT ;  /* 0x000000001d00720c */ /* 0x000fe20003fc4070 */
[----:B------:R-:W-:-:S02]  /*47a0*/  @!P4 IMAD.IADD R15, R15, 0x1, -R29 ;  /* 0x000000010f0fc824 */ /* 0x000fc400078e0a1d */
[--C-:B------:R-:W-:Y:S01]  /*47b0*/  @!P2 IMAD.IADD R14, R14, 0x1, -R29.reuse ;  /* 0x000000010e0ea824 */ /* 0x100fe200078e0a1d */
[----:B0-----:R-:W2:Y:S04]  /*47c0*/  LDL.LU R20, [R1+0x3fd8] ;  /* 0x003fd80001147983 */ /* 0x001ea80000300800 */
[----:B------:R0:W-:Y:S01]  /*47d0*/  STL [R1+0x48], R19 ;  /* 0x0000481301007387 */ /* 0x0001e20000100800 */
[----:B------:R-:W-:-:S03]  /*47e0*/  @!P3 IMAD.IADD R5, R5, 0x1, -R29 ;  /* 0x000000010505b824 */ /* 0x000fc600078e0a1d */
        /* <DEDUP_REMOVED lines=13> */
[----:B------:R0:W-:Y:S04]  /*48c0*/  STL [R1+0x34], R14 ;  /* 0x0000340e01007387 */ /* 0x0001e80000100800 */
        /* <DEDUP_REMOVED lines=10> */
[----:B0-----:R-:W2:Y:S01]  /*4970*/  LDL.LU R0, [R1+0x3fac] ;  /* 0x003fac0001007983 */ /* 0x001ea20000300800 */
[----:B----4-:R-:W-:-:S02]  /*4980*/  ISETP.GT.U32.AND P4, PT, R29, R13, PT ;  /* 0x0000000d1d00720c */ /* 0x010fc40003f84070 */
[C---:B-----5:R-:W-:Y:S02]  /*4990*/  ISETP.GT.U32.AND P2, PT, R29.reuse, R12, PT ;  /* 0x0000000c1d00720c */ /* 0x060fe40003f44070 */
[C---:B------:R-:W-:Y:S02]  /*49a0*/  ISETP.GT.U32.AND P3, PT, R29.reuse, R11, PT ;  /* 0x0000000b1d00720c */ /* 0x040fe40003f64070 */
[C---:B------:R-:W-:Y:S02]  /*49b0*/  ISETP.GT.U32.AND P0, PT, R29.reuse, R10, PT ;  /* 0x0000000a1d00720c */ /* 0x040fe40003f04070 */
[C---:B------:R-:W-:Y:S02]  /*49c0*/  ISETP.GT.U32.AND P1, PT, R29.reuse, R9, PT ;  /* 0x000000091d00720c */ /* 0x040fe40003f24070 */
[C---:B---3--:R-:W-:Y:S02]  /*49d0*/  ISETP.GT.U32.AND P5, PT, R29.reuse, R8, PT ;  /* 0x000000081d00720c */ /* 0x048fe40003fa4070 */
[----:B------:R-:W-:Y:S01]  /*49e0*/  ISETP.GT.U32.AND P6, PT, R29, R6, PT ;  /* 0x000000061d00720c */ /* 0x000fe20003fc4070 */
[--C-:B------:R-:W-:Y:S01]  /*49f0*/  @!P4 IMAD.IADD R13, R13, 0x1, -R29.reuse ;  /* 0x000000010d0dc824 */ /* 0x100fe200078e0a1d */
[----:B------:R-:W-:Y:S01]  /*4a00*/  ISETP.GT.U32.AND P4, PT, R29, R7, PT ;  /* 0x000000071d00720c */ /* 0x000fe20003f84070 */
[----:B------:R-:W-:-:S02]  /*4a10*/  @!P2 IMAD.IADD R12, R12, 0x1, -R29 ;  /* 0x000000010c0ca824 */ /* 0x000fc400078e0a1d */
[--C-:B------:R-:W-:Y:S02]  /*4a20*/  @!P3 IMAD.IADD R11, R11, 0x1, -R29.reuse ;  /* 0x000000010b0bb824 */ /* 0x100fe400078e0a1d */
[--C-:B------:R-:W-:Y:S02]  /*4a30*/  @!P0 IMAD.IADD R10, R10, 0x1, -R29.reuse ;  /* 0x000000010a0a8824 */ /* 0x100fe400078e0a1d */
[--C-:B------:R-:W-:Y:S02]  /*4a40*/  @!P1 IMAD.IADD R9, R9, 0x1, -R29.reuse ;  /* 0x0000000109099824 */ /* 0x100fe400078e0a1d */
[--C-:B------:R-:W-:Y:S02]  /*4a50*/  @!P5 IMAD.IADD R8, R8, 0x1, -R29.reuse ;  /* 0x000000010808d824 */ /* 0x100fe400078e0a1d */
[--C-:B------:R-:W-:Y:S01]  /*4a60*/  @!P6 IMAD.IADD R6, R6, 0x1, -R29.reuse ;  /* 0x000000010606e824 */ /* 0x100fe200078e0a1d */
[----:B------:R-:W-:Y:S01]  /*4a70*/  ISETP.GT.U32.AND P6, PT, R29, R13, PT ;  /* 0x0000000d1d00720c */ /* 0x000fe20003fc4070 */
[----:B------:R-:W-:Y:S01]  /*4a80*/  @!P4 IMAD.IADD R7, R7, 0x1, -R29 ;  /* 0x000000010707c824 */ /* 0x000fe200078e0a1d */
[----:B------:R-:W-:-:S11]  /*4a90*/  ISETP.GT.U32.AND P4, PT, R29, R12, PT ;  /* 0x0000000c1d00720c */ /* 0x000fd60003f84070 */
[--C-:B------:R-:W-:Y:S02]  /*4aa0*/  @!P6 IMAD.IADD R13, R13, 0x1, -R29.reuse ;  /* 0x000000010d0de824 */ /* 0x100fe400078e0a1d */
[--C-:B------:R-:W-:Y:S01]  /*4ab0*/  @!P4 IMAD.IADD R12, R12, 0x1, -R29.reuse ;  /* 0x000000010c0cc824 */ /* 0x100fe200078e0a1d */
[----:B------:R-:W-:Y:S02]  /*4ac0*/  ISETP.GT.U32.AND P4, PT, R29, R7, PT ;  /* 0x000000071d00720c */ /* 0x000fe40003f84070 */
[----:B------:R0:W-:Y:S04]  /*4ad0*/  STL [R1+0x1c], R13 ;  /* 0x00001c0d01007387 */ /* 0x0001e80000100800 */
[----:B0-----:R-:W3:Y:S04]  /*4ae0*/  LDL.LU R13, [R1+0x3fa8] ;  /* 0x003fa800010d7983 */ /* 0x001ee80000300800 */
[----:B------:R0:W-:Y:S03]  /*4af0*/  STL [R1+0x18], R12 ;  /* 0x0000180c01007387 */ /* 0x0001e60000100800 */
[----:B------:R-:W-:Y:S01]  /*4b00*/  @!P4 IMAD.IADD R7, R7, 0x1, -R29 ;  /* 0x000000010707c824 */ /* 0x000fe200078e0a1d */
[----:B0-----:R-:W4:Y:S01]  /*4b10*/  LDL.LU R12, [R1+0x3fa4] ;  /* 0x003fa400010c7983 */ /* 0x001f220000300800 */
[----:B--2---:R-:W-:-:S02]  /*4b20*/  ISETP.GT.U32.AND P5, PT, R29, R5, PT ;  /* 0x000000051d00720c */ /* 0x004fc40003fa4070 */
[C---:B------:R-:W-:Y:S02]  /*4b30*/  ISETP.GT.U32.AND P1, PT, R29.reuse, R4, PT ;  /* 0x000000041d00720c */ /* 0x040fe40003f24070 */
[C---:B------:R-:W-:Y:S02]  /*4b40*/  ISETP.GT.U32.AND P0, PT, R29.reuse, R3, PT ;  /* 0x000000031d00720c */ /* 0x040fe40003f04070 */
[C---:B------:R-:W-:Y:S02]  /*4b50*/  ISETP.GT.U32.AND P3, PT, R29.reuse, R2, PT ;  /* 0x000000021d00720c */ /* 0x040fe40003f64070 */
[----:B------:R-:W-:-:S11]  /*4b60*/  ISETP.GT.U32.AND P2, PT, R29, R0, PT ;  /* 0x000000001d00720c */ /* 0x000fd60003f44070 */
[--C-:B------:R-:W-:Y:S01]  /*4b70*/  @!P3 IMAD.IADD R2, R2, 0x1, -R29.reuse ;  /* 0x000000010202b824 */ /* 0x100fe200078e0a1d */
[----:B------:R-:W-:Y:S01]  /*4b80*/  ISETP.GT.U32.AND P3, PT, R29, R10, PT ;  /* 0x0000000a1d00720c */ /* 0x000fe20003f64070 */
[--C-:B------:R-:W-:Y:S01]  /*4b90*/  @!P0 IMAD.IADD R3, R3, 0x1, -R29.reuse ;  /* 0x0000000103038824 */ /* 0x100fe200078e0a1d */
[C---:B------:R-:W-:Y:S01]  /*4ba0*/  ISETP.GT.U32.AND P0, PT, R29.reuse, R9, PT ;  /* 0x000000091d00720c */ /* 0x040fe20003f04070 */
[--C-:B------:R-:W-:Y:S01]  /*4bb0*/  @!P1 IMAD.IADD R4, R4, 0x1, -R29.reuse ;  /* 0x0000000104049824 */ /* 0x100fe200078e0a1d */
[C---:B------:R-:W-:Y:S01]  /*4bc0*/  ISETP.GT.U32.AND P1, PT, R29.reuse, R8, PT ;  /* 0x000000081d00720c */ /* 0x040fe20003f24070 */
[--C-:B------:R-:W-:Y:S01]  /*4bd0*/  @!P2 IMAD.IADD R0, R0, 0x1, -R29.reuse ;  /* 0x000000010000a824 */ /* 0x100fe200078e0a1d */
[----:B------:R-:W-:Y:S01]  /*4be0*/  ISETP.GT.U32.AND P2, PT, R29, R11, PT ;  /* 0x0000000b1d00720c */ /* 0x000fe20003f44070 */
[----:B------:R-:W-:Y:S01]  /*4bf0*/  @!P5 IMAD.IADD R5, R5, 0x1, -R29 ;  /* 0x000000010505d824 */ /* 0x000fe200078e0a1d */
[----:B------:R-:W-:-:S05]  /*4c00*/  ISETP.GT.U32.AND P5, PT, R29, R6, PT ;  /* 0x000000061d00720c */ /* 0x000fca0003fa4070 */
[--C-:B------:R-:W-:Y:S02]  /*4c10*/  @!P3 IMAD.IADD R10, R10, 0x1, -R29.reuse ;  /* 0x000000010a0ab824 */ /* 0x100fe400078e0a1d */
[--C-:B------:R-:W-:Y:S02]  /*4c20*/  @!P0 IMAD.IADD R9, R9, 0x1, -R29.reuse ;  /* 0x0000000109098824 */ /* 0x100fe400078e0a1d */
[--C-:B------:R-:W-:Y:S02]  /*4c30*/  @!P1 IMAD.IADD R8, R8, 0x1, -R29.reuse ;  /* 0x0000000108089824 */ /* 0x100fe400078e0a1d */
[--C-:B------:R-:W-:Y:S02]  /*4c40*/  @!P2 IMAD.IADD R11, R11, 0x1, -R29.reuse ;  /* 0x000000010b0ba824 */ /* 0x100fe400078e0a1d */
[----:B------:R-:W-:-:S03]  /*4c50*/  @!P5 IMAD.IADD R6, R6, 0x1, -R29 ;  /* 0x000000010606d824 */ /* 0x000fc600078e0a1d */
[----:B------:R0:W-:Y:S04]  /*4c60*/  STL [R1+0x14], R11 ;  /* 0x0000140b01007387 */ /* 0x0001e80000100800 */
[----:B0-----:R-:W2:Y:S04]  /*4c70*/  LDL.LU R11, [R1+0x3fa0] ;  /* 0x003fa000010b7983 */ /* 0x001ea80000300800 */
[----:B------:R0:W-:Y:S04]  /*4c80*/  STL [R1+0x10], R10 ;  /* 0x0000100a01007387 */ /* 0x0001e80000100800 */
[----:B0-----:R-:W5:Y:S04]  /*4c90*/  LDL.LU R10, [R1+0x3f9c] ;  /* 0x003f9c00010a7983 */ /* 0x001f680000300800 */
[----:B------:R0:W-:Y:S04]  /*4ca0*/  STL [R1+0xc], R9 ;  /* 0x00000c0901007387 */ /* 0x0001e80000100800 */
[----:B0-----:R-:W3:Y:S04]  /*4cb0*/  LDL.LU R9, [R1+0x3f98] ;  /* 0x003f980001097983 */ /* 0x001ee80000300800 */
[----:B------:R0:W-:Y:S04]  /*4cc0*/  STL [R1+0x8], R8 ;  /* 0x0000080801007387 */ /* 0x0001e80000100800 */
[----:B0-----:R-:W3:Y:S04]  /*4cd0*/  LDL.LU R8, [R1+0x3f94] ;  /* 0x003f940001087983 */ /* 0x001ee80000300800 */
[----:B------:R0:W-:Y:S04]  /*4ce0*/  STL [R1+0x4], R6 ;  /* 0x0000040601007387 */ /* 0x0001e80000100800 */
[----:B0-----:R-:W3:Y:S04]  /*4cf0*/  LDL.LU R6, [R1+0x3f90] ;  /* 0x003f900001067983 */ /* 0x001ee80000300800 */
[----:B------:R0:W-:Y:S04]  /*4d00*/  STL [R1], R7 ;  /* 0x0000000701007387 */ /* 0x0001e80000100800 */
[----:B0-----:R-:W3:Y:S01]  /*4d10*/  LDL.LU R7, [R1+0x3f8c] ;  /* 0x003f8c0001077983 */ /* 0x001ee20000300800 */
[----:B------:R-:W-:-:S02]  /*4d20*/  ISETP.GT.U32.AND P2, PT, R29, R0, PT ;  /* 0x000000001d00720c */ /* 0x000fc40003f44070 */
[C---:B------:R-:W-:Y:S02]  /*4d30*/  ISETP.GT.U32.AND P3, PT, R29.reuse, R2, PT ;  /* 0x000000021d00720c */ /* 0x040fe40003f64070 */
[C---:B------:R-:W-:Y:S02]  /*4d40*/  ISETP.GT.U32.AND P0, PT, R29.reuse, R3, PT ;  /* 0x000000031d00720c */ /* 0x040fe40003f04070 */
[C---:B------:R-:W-:Y:S02]  /*4d50*/  ISETP.GT.U32.AND P1, PT, R29.reuse, R4, PT ;  /* 0x000000041d00720c */ /* 0x040fe40003f24070 */
[----:B------:R-:W-:-:S05]  /*4d60*/  ISETP.GT.U32.AND P6, PT, R29, R5, PT ;  /* 0x000000051d00720c */ /* 0x000fca0003fc4070 */
[--C-:B------:R-:W-:Y:S02]  /*4d70*/  @!P2 IMAD.IADD R0, R0, 0x1, -R29.reuse ;  /* 0x000000010000a824 */ /* 0x100fe400078e0a1d */
[--C-:B------:R-:W-:Y:S02]  /*4d80*/  @!P3 IMAD.IADD R2, R2, 0x1, -R29.reuse ;  /* 0x000000010202b824 */ /* 0x100fe400078e0a1d */
[--C-:B------:R-:W-:Y:S02]  /*4d90*/  @!P0 IMAD.IADD R3, R3, 0x1, -R29.reuse ;  /* 0x0000000103038824 */ /* 0x100fe400078e0a1d */
[--C-:B------:R-:W-:Y:S01]  /*4da0*/  @!P1 IMAD.IADD R4, R4, 0x1, -R29.reuse ;  /* 0x0000000104049824 */ /* 0x100fe200078e0a1d */
[----:B------:R-:W-:Y:S01]  /*4db0*/  STL [R1+0x3f64], R0 ;  /* 0x003f640001007387 */ /* 0x000fe20000100800 */
[----:B------:R-:W-:-:S03]  /*4dc0*/  @!P6 IMAD.IADD R5, R5, 0x1, -R29 ;  /* 0x000000010505e824 */ /* 0x000fc600078e0a1d */
[----:B------:R-:W-:Y:S04]  /*4dd0*/  STL [R1+0x3f68], R2 ;  /* 0x003f680201007387 */ /* 0x000fe80000100800 */
[----:B------:R0:W-:Y:S04]  /*4de0*/  STL [R1+0x3f5c], R3 ;  /* 0x003f5c0301007387 */ /* 0x0001e80000100800 */
[----:B------:R-:W-:Y:S04]  /*4df0*/  STL [R1+0x3f58], R4 ;  /* 0x003f580401007387 */ /* 0x000fe80000100800 */
[----:B------:R-:W-:Y:S04]  /*4e00*/  STL [R1+0x3f50], R5 ;  /* 0x003f500501007387 */ /* 0x000fe80000100800 */
[----:B0-----:R-:W3:Y:S01]  /*4e10*/  LDL R3, [R1+0x181c] ;  /* 0x00181c0001037983 */ /* 0x001ee20000100800 */
[----:B----4-:R-:W-:-:S13]  /*4e20*/  ISETP.GT.U32.AND P6, PT, R29, R12, PT ;  /* 0x0000000c1d00720c */ /* 0x010fda0003fc4070 */
[----:B------:R-:W-:Y:S01]  /*4e30*/  @!P6 IMAD.IADD R12, R12, 0x1, -R29 ;  /* 0x000000010c0ce824 */ /* 0x000fe200078e0a1d */
[C---:B--2---:R-:W-:Y:S02]  /*4e40*/  ISETP.GT.U32.AND P1, PT, R29.reuse, R11, PT ;  /* 0x0000000b1d00720c */ /* 0x044fe40003f24070 */
[C---:B-----5:R-:W-:Y:S02]  /*4e50*/  ISETP.GT.U32.AND P0, PT, R29.reuse, R10, PT ;  /* 0x0000000a1d00720c */ /* 0x060fe40003f04070 */
[C---:B---3--:R-:W-:Y:S02]  /*4e60*/  ISETP.GT.U32.AND P3, PT, R29.reuse, R9, PT ;  /* 0x000000091d00720c */ /* 0x048fe40003f64070 */
[C---:B------:R-:W-:Y:S02]  /*4e70*/  ISETP.GT.U32.AND P2, PT, R29.reuse, R8, PT ;  /* 0x000000081d00720c */ /* 0x040fe40003f44070 */
[C---:B------:R-:W-:Y:S02]  /*4e80*/  ISETP.GT.U32.AND P5, PT, R29.reuse, R6, PT ;  /* 0x000000061d00720c */ /* 0x040fe40003fa4070 */
[----:B------:R-:W-:-:S11]  /*4e90*/  ISETP.GT.U32.AND P4, PT, R29, R7, PT ;  /* 0x000000071d00720c */ /* 0x000fd60003f84070 */
        /* <DEDUP_REMOVED lines=9> */
[----:B------:R-:W-:-:S05]  /*4f30*/  ISETP.GT.U32.AND P4, PT, R29, R14, PT ;  /* 0x0000000e1d00720c */ /* 0x000fca0003f84070 */
[--C-:B------:R-:W-:Y:S01]  /*4f40*/  @!P5 IMAD.IADD R13, R13, 0x1, -R29.reuse ;  /* 0x000000010d0dd824 */ /* 0x100fe200078e0a1d */
[----:B------:R-:W-:Y:S01]  /*4f50*/  ISETP.GT.U32.AND P6, PT, R29, R6, PT ;  /* 0x000000061d00720c */ /* 0x000fe20003fc4070 */
[--C-:B------:R-:W-:Y:S01]  /*4f60*/  @!P1 IMAD.IADD R11, R11, 0x1, -R29.reuse ;  /* 0x000000010b0b9824 */ /* 0x100fe200078e0a1d */
[----:B------:R-:W-:Y:S01]  /*4f70*/  ISETP.GT.U32.AND P5, PT, R29, R7, PT ;  /* 0x000000071d00720c */ /* 0x000fe20003fa4070 */
[--C-:B------:R-:W-:Y:S01]  /*4f80*/  @!P2 IMAD.IADD R15, R15, 0x1, -R29.reuse ;  /* 0x000000010f0fa824 */ /* 0x100fe200078e0a1d */
[C---:B------:R-:W-:Y:S01]  /*4f90*/  ISETP.GT.U32.AND P2, PT, R29.reuse, R9, PT ;  /* 0x000000091d00720c */ /* 0x040fe20003f44070 */
[--C-:B------:R-:W-:Y:S01]  /*4fa0*/  @!P3 IMAD.IADD R16, R16, 0x1, -R29.reuse ;  /* 0x000000011010b824 */ /* 0x100fe200078e0a1d */
[----:B------:R-:W-:Y:S01]  /*4fb0*/  ISETP.GT.U32.AND P3, PT, R29, R10, PT ;  /* 0x0000000a1d00720c */ /* 0x000fe20003f64070 */
[--C-:B------:R-:W-:Y:S02]  /*4fc0*/  @!P0 IMAD.IADD R17, R17, 0x1, -R29.reuse ;  /* 0x0000000111118824 */ /* 0x100fe400078e0a1d */
[----:B------:R-:W-:Y:S01]  /*4fd0*/  @!P4 IMAD.IADD R14, R14, 0x1, -R29 ;  /* 0x000000010e0ec824 */ /* 0x000fe200078e0a1d */
[----:B------:R-:W-:-:S02]  /*4fe0*/  ISETP.GT.U32.AND P4, PT, R29, R8, PT ;  /* 0x000000081d00720c */ /* 0x000fc40003f84070 */
[----:B------:R-:W-:Y:S01]  /*4ff0*/  ISETP.GT.U32.AND P0, PT, R29, R11, PT ;  /* 0x0000000b1d00720c */ /* 0x000fe20003f04070 */
[--C-:B------:R-:W-:Y:S02]  /*5000*/  @!P6 IMAD.IADD R6, R6, 0x1, -R29.reuse ;  /* 0x000000010606e824 */ /* 0x100fe400078e0a1d */
[--C-:B------:R-:W-:Y:S02]  /*5010*/  @!P5 IMAD.IADD R7, R7, 0x1, -R29.reuse ;  /* 0x000000010707d824 */ /* 0x100fe400078e0a1d */
[--C-:B------:R-:W-:Y:S02]  /*5020*/  @!P2 IMAD.IADD R9, R9, 0x1, -R29.reuse ;  /* 0x000000010909a824 */ /* 0x100fe400078e0a1d */
[----:B------:R-:W-:-:S04]  /*5030*/  @!P3 IMAD.IADD R10, R10, 0x1, -R29 ;  /* 0x000000010a0ab824 */ /* 0x000fc800078e0a1d */
[--C-:B------:R-:W-:Y:S01]  /*5040*/  @!P4 IMAD.IADD R8, R8, 0x1, -R29.reuse ;  /* 0x000000010808c824 */ /* 0x100fe200078e0a1d */
[----:B------:R-:W-:Y:S01]  /*5050*/  STL [R1+0x3f88], R3 ;  /* 0x003f880301007387 */ /* 0x000fe20000100800 */
[----:B------:R-:W-:-:S03]  /*5060*/  @!P0 IMAD.IADD R11, R11, 0x1, -R29 ;  /* 0x000000010b0b8824 */ /* 0x000fc600078e0a1d */
[----:B------:R-:W2:Y:S04]  /*5070*/  LDL.LU R2, [R1+0xa4] ;  /* 0x0000a40001027983 */ /* 0x000ea80000300800 */
[----:B------:R-:W-:Y:S04]  /*5080*/  STL [R1+0x3f54], R6 ;  /* 0x003f540601007387 */ /* 0x000fe80000100800 */
[----:B------:R-:W-:Y:S04]  /*5090*/  STL [R1+0x3f60], R7 ;  /* 0x003f600701007387 */ /* 0x000fe80000100800 */
[----:B------:R-:W-:Y:S04]  /*50a0*/  STL [R1+0x3f4c], R8 ;  /* 0x003f4c0801007387 */ /* 0x000fe80000100800 */
[----:B------:R-:W-:Y:S04]  /*50b0*/  STL [R1+0x3f6c], R9 ;  /* 0x003f6c0901007387 */ /* 0x000fe80000100800 */
[----:B------:R0:W-:Y:S04]  /*50c0*/  STL [R1+0x3f70], R10 ;  /* 0x003f700a01007387 */ /* 0x0001e80000100800 */
[----:B0-----:R-:W3:Y:S04]  /*50d0*/  LDL.LU R10, [R1+0xa8] ;  /* 0x0000a800010a7983 */ /* 0x001ee80000300800 */
[----:B------:R0:W-:Y:S04]  /*50e0*/  STL [R1+0x3f74], R11 ;  /* 0x003f740b01007387 */ /* 0x0001e80000100800 */
[----:B0-----:R-:W4:Y:S01]  /*50f0*/  LDL.LU R11, [R1+0xac] ;  /* 0x0000ac00010b7983 */ /* 0x001f220000300800 */
[----:B------:R-:W-:-:S02]  /*5100*/  ISETP.GT.U32.AND P1, PT, R29, R18, PT ;  /* 0x000000121d00720c */ /* 0x000fc40003f24070 */
[C---:B------:R-:W-:Y:S02]  /*5110*/  ISETP.GT.U32.AND P5, PT, R29.reuse, R13, PT ;  /* 0x0000000d1d00720c */ /* 0x040fe40003fa4070 */
[C---:B------:R-:W-:Y:S02]  /*5120*/  ISETP.GT.U32.AND P4, PT, R29.reuse, R14, PT ;  /* 0x0000000e1d00720c */ /* 0x040fe40003f84070 */
[C---:B------:R-:W-:Y:S02]  /*5130*/  ISETP.GT.U32.AND P2, PT, R29.reuse, R15, PT ;  /* 0x0000000f1d00720c */ /* 0x040fe40003f44070 */
[----:B------:R-:W-:-:S05]  /*5140*/  ISETP.GT.U32.AND P3, PT, R29, R16, PT ;  /* 0x000000101d00720c */ /* 0x000fca0003f64070 */
[--C-:B------:R-:W-:Y:S01]  /*5150*/  @!P1 IMAD.IADD R18, R18, 0x1, -R29.reuse ;  /* 0x0000000112129824 */ /* 0x100fe200078e0a1d */
[C---:B------:R-:W-:Y:S02]  /*5160*/  ISETP.GT.U32.AND P1, PT, R29.reuse, R12, PT ;  /* 0x0000000c1d00720c */ /* 0x040fe40003f24070 */
[----:B------:R-:W-:Y:S01]  /*5170*/  ISETP.GT.U32.AND P0, PT, R29, R17, PT ;  /* 0x000000111d00720c */ /* 0x000fe20003f04070 */
[--C-:B------:R-:W-:Y:S01]  /*5180*/  @!P5 IMAD.IADD R13, R13, 0x1, -R29.reuse ;  /* 0x000000010d0dd824 */ /* 0x100fe200078e0a1d */
[C---:B------:R-:W-:Y:S01]  /*5190*/  ISETP.GT.U32.AND P6, PT, R29.reuse, R18, PT ;  /* 0x000000121d00720c */ /* 0x040fe20003fc4070 */
[--C-:B------:R-:W-:Y:S01]  /*51a0*/  @!P4 IMAD.IADD R14, R14, 0x1, -R29.reuse ;  /* 0x000000010e0ec824 */ /* 0x100fe200078e0a1d */
[----:B------:R-:W-:Y:S01]  /*51b0*/  ISETP.GT.U32.AND P5, PT, R29, R20, PT ;  /* 0x000000141d00720c */ /* 0x000fe20003fa4070 */
[--C-:B------:R-:W-:Y:S01]  /*51c0*/  @!P2 IMAD.IADD R15, R15, 0x1, -R29.reuse ;  /* 0x000000010f0fa824 */ /* 0x100fe200078e0a1d */
[C---:B------:R-:W-:Y:S01]  /*51d0*/  ISETP.GT.U32.AND P4, PT, R29.reuse, R21, PT ;  /* 0x000000151d00720c */ /* 0x040fe20003f84070 */
[----:B------:R-:W-:Y:S01]  /*51e0*/  @!P3 IMAD.IADD R16, R16, 0x1, -R29 ;  /* 0x000000011010b824 */ /* 0x000fe200078e0a1d */
[----:B------:R-:W-:-:S02]  /*51f0*/  ISETP.GT.U32.AND P2, PT, R29, R22, PT ;  /* 0x000000161d00720c */ /* 0x000fc40003f44070 */
[C---:B------:R-:W-:Y:S01]  /*5200*/  ISETP.GT.U32.AND P3, PT, R29.reuse, R23, PT ;  /* 0x000000171d00720c */ /* 0x040fe20003f64070 */
[--C-:B------:R-:W-:Y:S01]  /*5210*/  @!P1 IMAD.IADD R12, R12, 0x1, -R29.reuse ;  /* 0x000000010c0c9824 */ /* 0x100fe200078e0a1d */
[----:B------:R-:W-:Y:S01]  /*5220*/  ISETP.GT.U32.AND P1, PT, R29, R19, PT ;  /* 0x000000131d00720c */ /* 0x000fe20003f24070 */
[--C-:B------:R-:W-:Y:S01]  /*5230*/  @!P0 IMAD.IADD R17, R17, 0x1, -R29.reuse ;  /* 0x0000000111118824 */ /* 0x100fe200078e0a1d */
[C---:B------:R-:W-:Y:S01]  /*5240*/  ISETP.GT.U32.AND P0, PT, R29.reuse, R24, PT ;  /* 0x000000181d00720c */ /* 0x040fe20003f04070 */
[----:B------:R-:W0:Y:S01]  /*5250*/  S2R R0, SR_TID.X ;  /* 0x0000000000007919 */ /* 0x000e220000002100 */
[--C-:B------:R-:W-:Y:S01]  /*5260*/  @!P6 IMAD.IADD R18, R18, 0x1, -R29.reuse ;  /* 0x000000011212e824 */ /* 0x100fe200078e0a1d */
[C---:B------:R-:W-:Y:S01]  /*5270*/  ISETP.GT.U32.AND P6, PT, R29.reuse, R25, PT ;  /* 0x000000191d00720c */ /* 0x040fe20003fc4070 */
[--C-:B------:R-:W-:Y:S01]  /*5280*/  @!P5 IMAD.IADD R20, R20, 0x1, -R29.reuse ;  /* 0x000000011414d824 */ /* 0x100fe200078e0a1d */
[----:B------:R-:W-:Y:S01]  /*5290*/  ISETP.GT.U32.AND P5, PT, R29, R27, PT ;  /* 0x0000001b1d00720c */ /* 0x000fe20003fa4070 */
[----:B------:R-:W-:-:S02]  /*52a0*/  @!P4 IMAD.IADD R21, R21, 0x1, -R29 ;  /* 0x000000011515c824 */ /* 0x000fc400078e0a1d */
[--C-:B------:R-:W-:Y:S02]  /*52b0*/  @!P2 IMAD.IADD R22, R22, 0x1, -R29.reuse ;  /* 0x000000011616a824 */ /* 0x100fe400078e0a1d */
[--C-:B------:R-:W-:Y:S02]  /*52c0*/  @!P3 IMAD.IADD R23, R23, 0x1, -R29.reuse ;  /* 0x000000011717b824 */ /* 0x100fe400078e0a1d */
[--C-:B------:R-:W-:Y:S01]  /*52d0*/  @!P1 IMAD.IADD R19, R19, 0x1, -R29.reuse ;  /* 0x0000000113139824 */ /* 0x100fe200078e0a1d */
[C---:B------:R-:W-:Y:S01]  /*52e0*/  ISETP.GT.U32.AND P1, PT, R29.reuse, R26, PT ;  /* 0x0000001a1d00720c */ /* 0x040fe20003f24070 */
[----:B------:R1:W-:Y:S01]  /*52f0*/  STL [R1+0x3f78], R12 ;  /* 0x003f780c01007387 */ /* 0x0003e20000100800 */
[--C-:B------:R-:W-:Y:S01]  /*5300*/  @!P0 IMAD.IADD R24, R24, 0x1, -R29.reuse ;  /* 0x0000000118188824 */ /* 0x100fe200078e0a1d */
[----:B------:R-:W-:Y:S02]  /*5310*/  ISETP.GT.U32.AND P0, PT, R29, R28, PT ;  /* 0x0000001c1d00720c */ /* 0x000fe40003f04070 */
[----:B-1----:R-:W5:Y:S04]  /*5320*/  LDL R12, [R1+0x1820] ;  /* 0x00182000010c7983 */ /* 0x002f680000100800 */
[----:B------:R-:W-:Y:S04]  /*5330*/  STL [R1+0x3f7c], R13 ;  /* 0x003f7c0d01007387 */ /* 0x000fe80000100800 */
[----:B------:R-:W-:Y:S04]  /*5340*/  STL [R1+0x3f80], R14 ;  /* 0x003f800e01007387 */ /* 0x000fe80000100800 */
[----:B------:R1:W-:Y:S01]  /*5350*/  STL [R1+0x3f84], R15 ;  /* 0x003f840f01007387 */ /* 0x0003e20000100800 */
[--C-:B------:R-:W-:Y:S01]  /*5360*/  @!P6 IMAD.IADD R25, R25, 0x1, -R29.reuse ;  /* 0x000000011919e824 */ /* 0x100fe200078e0a1d */
[C---:B------:R-:W-:Y:S01]  /*5370*/  ISETP.GT.U32.AND P6, PT, R29.reuse, R19, PT ;  /* 0x000000131d00720c */ /* 0x040fe20003fc4070 */
[--C-:B------:R-:W-:Y:S01]  /*5380*/  @!P1 IMAD.IADD R26, R26, 0x1, -R29.reuse ;  /* 0x000000011a1a9824 */ /* 0x100fe200078e0a1d */
[----:B------:R-:W-:Y:S01]  /*5390*/  ISETP.GT.U32.AND P1, PT, R29, R20, PT ;  /* 0x000000141d00720c */ /* 0x000fe20003f24070 */
[--C-:B------:R-:W-:Y:S01]  /*53a0*/  @!P5 IMAD.IADD R27, R27, 0x1, -R29.reuse ;  /* 0x000000011b1bd824 */ /* 0x100fe200078e0a1d */
[----:B-1----:R-:W1:Y:S01]  /*53b0*/  S2R R15, SR_TID.X ;  /* 0x00000000000f7919 */ /* 0x002e620000002100 */
[----:B------:R-:W-:Y:S01]  /*53c0*/  ISETP.GT.U32.AND P5, PT, R29, R21, PT ;  /* 0x000000151d00720c */ /* 0x000fe20003fa4070 */
[----:B------:R-:W-:Y:S01]  /*53d0*/  IMAD.MOV.U32 R3, RZ, RZ, 0x7f ;  /* 0x0000007fff037424 */ /* 0x000fe200078e00ff */
[C---:B0-----:R-:W-:Y:S01]  /*53e0*/  LOP3.LUT R5, R0.reuse, 0x7, RZ, 0xc0, !PT ;  /* 0x0000000700057812 */ /* 0x041fe200078ec0ff */
[----:B------:R-:W-:Y:S01]  /*53f0*/  IMAD.SHL.U32 R0, R0, 0x2, RZ ;  /* 0x0000000200007824 */ /* 0x000fe200078e00ff */
[----:B------:R-:W5:Y:S01]  /*5400*/  LDL R9, [R1+0x1824] ;  /* 0x0018240001097983 */ /* 0x000f620000100800 */
[----:B------:R-:W-:Y:S01]  /*5410*/  @!P0 IMAD.IADD R28, R28, 0x1, -R29 ;  /* 0x000000011c1c8824 */ /* 0x000fe200078e0a1d */
[----:B------:R-:W-:-:S02]  /*5420*/  IADD3 R3, R3, c[0x0][0x180], RZ ;  /* 0x0000600003037a10 */ /* 0x000fc40007ffe0ff */
[--C-:B------:R-:W-:Y:S01]  /*5430*/  @!P6 IMAD.IADD R19, R19, 0x1, -R29.reuse ;  /* 0x000000011313e824 */ /* 0x100fe200078e0a1d */
[----:B------:R-:W-:Y:S01]  /*5440*/  LOP3.LUT R0, R0, 0x10, RZ, 0xc0, !PT ;  /* 0x0000001000007812 */ /* 0x000fe200078ec0ff */
[--C-:B------:R-:W-:Y:S01]  /*5450*/  @!P1 IMAD.IADD R20, R20, 0x1, -R29.reuse ;  /* 0x0000000114149824 */ /* 0x100fe200078e0a1d */
[C---:B------:R-:W-:Y:S01]  /*5460*/  ISETP.GT.U32.AND P0, PT, R29.reuse, R25, PT ;  /* 0x000000191d00720c */ /* 0x040fe20003f04070 */
[----:B------:R-:W5:Y:S01]  /*5470*/  LDL R8, [R1+0x1828] ;  /* 0x0018280001087983 */ /* 0x000f620000100800 */
[----:B------:R-:W-:Y:S01]  /*5480*/  ISETP.GT.U32.AND P1, PT, R29, R26, PT ;  /* 0x0000001a1d00720c */ /* 0x000fe20003f24070 */
[----:B------:R-:W-:Y:S01]  /*5490*/  @!P5 IMAD.IADD R21, R21, 0x1, -R29 ;  /* 0x000000011515d824 */ /* 0x000fe200078e0a1d */
[----:B------:R-:W-:Y:S01]  /*54a0*/  ISETP.GT.U32.AND P5, PT, R29, R27, PT ;  /* 0x0000001b1d00720c */ /* 0x000fe20003fa4070 */
[----:B------:R-:W5:Y:S04]  /*54b0*/  LDL R7, [R1+0x182c] ;  /* 0x00182c0001077983 */ /* 0x000f680000100800 */
[----:B------:R-:W5:Y:S01]  /*54c0*/  LDL R6, [R1+0x1830] ;  /* 0x0018300001067983 */ /* 0x000f620000100800 */
[----:B-1----:R-:W-:-:S03]  /*54d0*/  LOP3.LUT R13, R0, 0x20, R15, 0xf8, !PT ;  /* 0x00000020000d7812 */ /* 0x002fc600078ef80f */
[----:B------:R-:W5:Y:S04]  /*54e0*/  LDL R4, [R1+0x2074] ;  /* 0x0020740001047983 */ /* 0x000f680000100800 */
[----:B------:R-:W5:Y:S01]  /*54f0*/  LDL R0, [R1+0x1ea4] ;  /* 0x001ea40001007983 */ /* 0x000f620000100800 */
[----:B--2---:R-:W-:-:S13]  /*5500*/  ISETP.GT.U32.AND P3, PT, R29, R2, PT ;  /* 0x000000021d00720c */ /* 0x004fda0003f64070 */
[----:B------:R-:W-:Y:S01]  /*5510*/  @!P3 IMAD.IADD R2, R2, 0x1, -R29 ;  /* 0x000000010202b824 */ /* 0x000fe200078e0a1d */
[C---:B------:R-:W-:Y:S02]  /*5520*/  ISETP.GT.U32.AND P3, PT, R29.reuse, R24, PT ;  /* 0x000000181d00720c */ /* 0x040fe40003f64070 */
[C---:B---3--:R-:W-:Y:S02]  /*5530*/  ISETP.GT.U32.AND P2, PT, R29.reuse, R10, PT ;  /* 0x0000000a1d00720c */ /* 0x048fe40003f44070 */
[----:B----4-:R-:W-:-:S11]  /*5540*/  ISETP.GT.U32.AND P4, PT, R29, R11, PT ;  /* 0x0000000b1d00720c */ /* 0x010fd60003f84070 */
[--C-:B------:R-:W-:Y:S01]  /*5550*/  @!P2 IMAD.IADD R10, R10, 0x1, -R29.reuse ;  /* 0x000000010a0aa824 */ /* 0x100fe200078e0a1d */
[----:B------:R-:W-:Y:S01]  /*5560*/  ISETP.GT.U32.AND P2, PT, R29, R23, PT ;  /* 0x000000171d00720c */ /* 0x000fe20003f44070 */
[----:B------:R-:W-:Y:S01]  /*5570*/  @!P4 IMAD.IADD R11, R11, 0x1, -R29 ;  /* 0x000000010b0bc824 */ /* 0x000fe200078e0a1d */
[----:B------:R-:W-:-:S11]  /*5580*/  ISETP.GT.U32.AND P4, PT, R29, R22, PT ;  /* 0x000000161d00720c */ /* 0x000fd60003f84070 */
[--C-:B------:R-:W-:Y:S01]  /*5590*/  @!P2 IMAD.IADD R23, R23, 0x1, -R29.reuse ;  /* 0x000000011717a824 */ /* 0x100fe200078e0a1d */
[C---:B------:R-:W-:Y:S01]  /*55a0*/  ISETP.GT.U32.AND P2, PT, R29.reuse, R10, PT ;  /* 0x0000000a1d00720c */ /* 0x040fe20003f44070 */
[--C-:B------:R-:W-:Y:S01]  /*55b0*/  @!P3 IMAD.IADD R24, R24, 0x1, -R29.reuse ;  /* 0x000000011818b824 */ /* 0x100fe200078e0a1d */
[C---:B------:R-:W-:Y:S02]  /*55c0*/  ISETP.GT.U32.AND P6, PT, R29.reuse, R2, PT ;  /* 0x000000021d00720c */ /* 0x040fe40003fc4070 */
[C---:B------:R-:W-:Y:S01]  /*55d0*/  ISETP.GT.U32.AND P3, PT, R29.reuse, R28, PT ;  /* 0x0000001c1d00720c */ /* 0x040fe20003f64070 */
[----:B------:R-:W-:Y:S01]  /*55e0*/  @!P4 IMAD.IADD R22, R22, 0x1, -R29 ;  /* 0x000000011616c824 */ /* 0x000fe200078e0a1d */
[----:B------:R-:W-:Y:S02]  /*55f0*/  ISETP.GT.U32.AND P4, PT, R29, R11, PT ;  /* 0x0000000b1d00720c */ /* 0x000fe40003f84070 */
[----:B------:R-:W-:-:S04]  /*5600*/  SHF.R.S32.HI R29, RZ, 0x1f, R3 ;  /* 0x0000001fff1d7819 */ /* 0x000fc80000011403 */
[----:B------:R-:W-:Y:S02]  /*5610*/  LEA.HI R29, R29, R3, RZ, 0x7 ;  /* 0x000000031d1d7211 */ /* 0x000fe400078f38ff */
[----:B------:R-:W2:Y:S01]  /*5620*/  LDL.LU R3, [R1+0x3f88] ;  /* 0x003f880001037983 */ /* 0x000ea20000300800 */
[----:B------:R-:W-:Y:S01]  /*5630*/  IABS R29, c[0x0][0x17c] ;  /* 0x00005f00001d7a13 */ /* 0x000fe20000000000 */
[C---:B------:R-:W-:Y:S02]  /*5640*/  IMAD R14, R5.reuse, 0x110, RZ ;  /* 0x00000110050e7824 */ /* 0x040fe400078e02ff */
[----:B------:R-:W-:Y:S02]  /*5650*/  IMAD R5, R5, 0x410, RZ ;  /* 0x0000041005057824 */ /* 0x000fe400078e02ff */
[--C-:B------:R-:W-:Y:S02]  /*5660*/  @!P6 IMAD.IADD R2, R2, 0x1, -R29.reuse ;  /* 0x000000010202e824 */ /* 0x100fe400078e0a1d */
[--C-:B------:R-:W-:Y:S01]  /*5670*/  @!P4 IMAD.IADD R11, R11, 0x1, -R29.reuse ;  /* 0x000000010b0bc824 */ /* 0x100fe200078e0a1d */
[----:B------:R-:W-:Y:S01]  /*5680*/  LOP3.LUT R13, R5, R13, RZ, 0x3c, !PT ;  /* 0x0000000d050d7212 */ /* 0x000fe200078e3cff */
[----:B------:R-:W-:Y:S01]  /*5690*/  @!P0 IMAD.IADD R25, R25, 0x1, -R29 ;  /* 0x0000000119198824 */ /* 0x000fe200078e0a1d */
[----:B------:R-:W3:Y:S01]  /*56a0*/  LDL R5, [R1+0x3d00] ;  /* 0x003d000001057983 */ /* 0x000ee20000100800 */
[----:B------:R-:W-:-:S02]  /*56b0*/  IMAD.SHL.U32 R15, R15, 0x2, RZ ;  /* 0x000000020f0f7824 */ /* 0x000fc400078e00ff */
[----:B------:R-:W-:-:S03]  /*56c0*/  @!P2 IMAD.IADD R10, R10, 0x1, -R29 ;  /* 0x000000010a0aa824 */ /* 0x000fc600078e0a1d */
[----:B------:R-:W-:Y:S02]  /*56d0*/  LOP3.LUT R14, R14, 0x30, R15, 0x78, !PT ;  /* 0x000000300e0e7812 */ /* 0x000fe400078e780f */
[----:B--2---:R-:W-:Y:S02]  /*56e0*/  ISETP.GE.AND P0, PT, R3, RZ, PT ;  /* 0x000000ff0300720c */ /* 0x004fe40003f06270 */
[----:B------:R-:W2:Y:S04]  /*56f0*/  LDL R3, [R1+0x3cfc] ;  /* 0x003cfc0001037983 */ /* 0x000ea80000100800 */
[----:B------:R0:W-:Y:S04]  /*5700*/  STL [R1+0xa4], R2 ;  /* 0x0000a40201007387 */ /* 0x0001e80000100800 */
[----:B------:R1:W-:Y:S04]  /*5710*/  STL [R1+0xac], R11 ;  /* 0x0000ac0b01007387 */ /* 0x0003e80000100800 */
[----:B0-----:R-:W4:Y:S04]  /*5720*/  LDL R2, [R1+0x3cf4] ;  /* 0x003cf40001027983 */ /* 0x001f280000100800 */
[----:B------:R0:W-:Y:S04]  /*5730*/  STL [R1+0xa8], R10 ;  /* 0x0000a80a01007387 */ /* 0x0001e80000100800 */
[----:B------:R-:W2:Y:S01]  /*5740*/  LDL.LU R15, [R1+0x9c] ;  /* 0x00009c00010f7983 */ /* 0x000ea20000300800 */
[----:B------:R-:W-:Y:S01]  /*5750*/  @!P1 IMAD.IADD R26, R26, 0x1, -R29 ;  /* 0x000000011a1a9824 */ /* 0x000fe200078e0a1d */
[----:B-----5:R-:W-:-:S02]  /*5760*/  ISETP.GE.AND P1, PT, R12, RZ, PT ;  /* 0x000000ff0c00720c */ /* 0x020fc40003f26270 */
[----:B------:R-:W5:Y:S01]  /*5770*/  LDL.LU R14, [R1+0x98] ;  /* 0x00009800010e7983 */ /* 0x000f620000300800 */
[----:B------:R-:W-:Y:S01]  /*5780*/  @!P3 IMAD.IADD R28, R28, 0x1, -R29 ;  /* 0x000000011c1cb824 */ /* 0x000fe200078e0a1d */
[----:B------:R-:W-:Y:S01]  /*5790*/  ISETP.GE.AND P3, PT, R7, RZ, PT ;  /* 0x000000ff0700720c */ /* 0x000fe20003f66270 */
[----:B--2---:R-:W-:Y:S01]  /*57a0*/  @!P0 IMAD.MOV R15, RZ, RZ, -R15 ;  /* 0x000000ffff0f8224 */ /* 0x004fe200078e0a0f */
[----:B------:R-:W-:Y:S02]  /*57b0*/  ISETP.GE.AND P0, PT, R0, RZ, PT ;  /* 0x000000ff0000720c */ /* 0x000fe40003f06270 */
[----:B------:R-:W2:Y:S04]  /*57c0*/  LDL.LU R0, [R1+0x94] ;  /* 0x0000940001007983 */ /* 0x000ea80000300800 */
[----:B------:R-:W2:Y:S04]  /*57d0*/  LDL.LU R13, [R1+0x90] ;  /* 0x00009000010d7983 */ /* 0x000ea80000300800 */
[----:B------:R-:W3:Y:S01]  /*57e0*/  LDL.LU R12, [R1+0x8c] ;  /* 0x00008c00010c7983 */ /* 0x000ee20000300800 */
[----:B------:R-:W-:Y:S01]  /*57f0*/  ISETP.GE.AND P4, PT, R8, RZ, PT ;  /* 0x000000ff0800720c */ /* 0x000fe20003f86270 */
[----:B------:R-:W-:Y:S01]  /*5800*/  @!P5 IMAD.IADD R27, R27, 0x1, -R29 ;  /* 0x000000011b1bd824 */ /* 0x000fe200078e0a1d */
[----:B------:R-:W-:Y:S01]  /*5810*/  ISETP.GE.AND P5, PT, R9, RZ, PT ;  /* 0x000000ff0900720c */ /* 0x000fe20003fa6270 */
[----:B-----5:R-:W-:Y:S01]  /*5820*/  @!P1 IMAD.MOV R14, RZ, RZ, -R14 ;  /* 0x000000ffff0e9224 */ /* 0x020fe200078e0a0e */
[----:B------:R-:W-:Y:S01]  /*5830*/  ISETP.GE.AND P2, PT, R6, RZ, PT ;  /* 0x000000ff0600720c */ /* 0x000fe20003f46270 */
[----:B------:R-:W5:Y:S01]  /*5840*/  LDL R7, [R1+0x3cf0] ;  /* 0x003cf00001077983 */ /* 0x000f620000100800 */
[----:B------:R-:W-:-:S03]  /*5850*/  ISETP.GE.AND P1, PT, R4, RZ, PT ;  /* 0x000000ff0400720c */ /* 0x000fc60003f26270 */
[----:B------:R-:W4:Y:S04]  /*5860*/  LDL R4, [R1+0x3cf8] ;  /* 0x003cf80001047983 */ /* 0x000f280000100800 */
[----:B------:R-:W4:Y:S04]  /*5870*/  LDL R6, [R1+0x3cec] ;  /* 0x003cec0001067983 */ /* 0x000f280000100800 */
[----:B------:R-:W4:Y:S01]  /*5880*/  LDL R9, [R1+0x3ce8] ;  /* 0x003ce80001097983 */ /* 0x000f220000100800 */
[----:B--2---:R-:W-:Y:S02]  /*5890*/  @!P4 IMAD.MOV R13, RZ, RZ, -R13 ;  /* 0x000000ffff0dc224 */ /* 0x004fe400078e0a0d */
[----:B---3--:R-:W-:Y:S01]  /*58a0*/  @!P3 IMAD.MOV R12, RZ, RZ, -R12 ;  /* 0x000000ffff0cb224 */ /* 0x008fe200078e0a0c */
[----:B------:R-:W-:-:S02]  /*58b0*/  ISETP.GE.AND P3, PT, R3, RZ, PT ;  /* 0x000000ff0300720c */ /* 0x000fc40003f66270 */
[----:B------:R-:W2:Y:S01]  /*58c0*/  LDL.LU R3, [R1+0x88] ;  /* 0x0000880001037983 */ /* 0x000ea20000300800 */
[----:B------:R-:W-:-:S03]  /*58d0*/  ISETP.GE.AND P4, PT, R5, RZ, PT ;  /* 0x000000ff0500720c */ /* 0x000fc60003f86270 */
[----:B------:R-:W3:Y:S04]  /*58e0*/  LDL R5, [R1+0x3ce4] ;  /* 0x003ce40001057983 */ /* 0x000ee80000100800 */
[----:B-1----:R-:W3:Y:S04]  /*58f0*/  LDL.LU R11, [R1+0x84] ;  /* 0x00008400010b7983 */ /* 0x002ee80000300800 */
[----:B------:R-:W5:Y:S01]  /*5900*/  LDL.LU R29, [R1+0x80] ;  /* 0x00008000011d7983 */ /* 0x000f620000300800 */
[----:B------:R-:W-:Y:S01]  /*5910*/  @!P5 IMAD.MOV R0, RZ, RZ, -R0 ;  /* 0x000000ffff00d224 */ /* 0x000fe200078e0a00 */
[----:B------:R-:W-:-:S02]  /*5920*/  ISETP.NE.AND P5, PT, RZ, c[0x0][0x178], PT ;  /* 0x00005e00ff007a0c */ /* 0x000fc40003fa5270 */
[----:B0-----:R-:W-:Y:S01]  /*5930*/  LOP3.LUT R10, RZ, c[0x0][0x178], RZ, 0x33, !PT ;  /* 0x00005e00ff0a7a12 */ /* 0x001fe200078e33ff */
[----:B------:R-:W5:Y:S03]  /*5940*/  LDL R8, [R1+0x3ce0] ;  /* 0x003ce00001087983 */ /* 0x000f660000100800 */
[C---:B------:R-:W-:Y:S02]  /*5950*/  SEL R15, R10.reuse, R15, !P5 ;  /* 0x0000000f0a0f7207 */ /* 0x040fe40006800000 */
[C---:B------:R-:W-:Y:S02]  /*5960*/  SEL R14, R10.reuse, R14, !P5 ;  /* 0x0000000e0a0e7207 */ /* 0x040fe40006800000 */
[C---:B------:R-:W-:Y:S02]  /*5970*/  SEL R0, R10.reuse, R0, !P5 ;  /* 0x000000000a007207 */ /* 0x040fe40006800000 */
[----:B------:R-:W-:-:S02]  /*5980*/  SEL R13, R10, R13, !P5 ;  /* 0x0000000d0a0d7207 */ /* 0x000fc40006800000 */
[----:B------:R-:W-:Y:S01]  /*5990*/  SEL R12, R10, R12, !P5 ;  /* 0x0000000c0a0c7207 */ /* 0x000fe20006800000 */
[----:B--2---:R-:W-:Y:S01]  /*59a0*/  @!P2 IMAD.MOV R3, RZ, RZ, -R3 ;  /* 0x000000ffff03a224 */ /* 0x004fe200078e0a03 */
[----:B----4-:R-:W-:Y:S02]  /*59b0*/  ISETP.GE.AND P2, PT, R2, RZ, PT ;  /* 0x000000ff0200720c */ /* 0x010fe40003f46270 */
[----:B------:R-:W2:Y:S04]  /*59c0*/  LDL R2, [R1+0x3cdc] ;  /* 0x003cdc0001027983 */ /* 0x000ea80000100800 */
[----:B------:R0:W-:Y:S01]  /*59d0*/  STL [R1+0x3ac], R15 ;  /* 0x0003ac0f01007387 */ /* 0x0001e20000100800 */
[----:B---3--:R-:W-:Y:S01]  /*59e0*/  @!P0 IMAD.MOV R11, RZ, RZ, -R11 ;  /* 0x000000ffff0b8224 */ /* 0x008fe200078e0a0b */
[C---:B------:R-:W-:Y:S01]  /*59f0*/  SEL R3, R10.reuse, R3, !P5 ;  /* 0x000000030a037207 */ /* 0x040fe20006800000 */
[----:B-----5:R-:W-:Y:S01]  /*5a00*/  @!P1 IMAD.MOV R29, RZ, RZ, -R29 ;  /* 0x000000ffff1d9224 */ /* 0x020fe200078e0a1d */
[----:B0-----:R-:W3:Y:S04]  /*5a10*/  LDL.LU R15, [R1+0x3f84] ;  /* 0x003f8400010f7983 */ /* 0x001ee80000300800 */
[----:B------:R0:W-:Y:S01]  /*5a20*/  STL [R1+0x3b0], R14 ;  /* 0x0003b00e01007387 */ /* 0x0001e20000100800 */
[----:B------:R-:W-:-:S02]  /*5a30*/  SEL R11, R10, R11, !P5 ;  /* 0x0000000b0a0b7207 */ /* 0x000fc40006800000 */
[----:B------:R-:W-:Y:S01]  /*5a40*/  SEL R10, R10, R29, !P5 ;  /* 0x0000001d0a0a7207 */ /* 0x000fe20006800000 */
[----:B0-----:R-:W4:Y:S04]  /*5a50*/  LDL.LU R14, [R1+0x3f80] ;  /* 0x003f8000010e7983 */ /* 0x001f280000300800 */
[----:B------:R0:W-:Y:S01]  /*5a60*/  STL [R1+0x3a8], R0 ;  /* 0x0003a80001007387 */ /* 0x0001e20000100800 */
[----:B------:R-:W-:-:S03]  /*5a70*/  ISETP.GE.AND P0, PT, R4, RZ, PT ;  /* 0x000000ff0400720c */ /* 0x000fc60003f06270 */
[----:B0-----:R-:W5:Y:S04]  /*5a80*/  LDL R0, [R1+0x3cd8] ;  /* 0x003cd80001007983 */ /* 0x001f680000100800 */
[----:B------:R0:W-:Y:S04]  /*5a90*/  STL [R1+0x3a4], R13 ;  /* 0x0003a40d01007387 */ /* 0x0001e80000100800 */
[----:B0-----:R-:W2:Y:S04]  /*5aa0*/  LDL.LU R13, [R1+0x3f7c] ;  /* 0x003f7c00010d7983 */ /* 0x001ea80000300800 */
[----:B------:R0:W-:Y:S04]  /*5ab0*/  STL [R1+0x3a0], R12 ;  /* 0x0003a00c01007387 */ /* 0x0001e80000100800 */
[----:B0-----:R-:W2:Y:S04]  /*5ac0*/  LDL.LU R12, [R1+0x3f78] ;  /* 0x003f7800010c7983 */ /* 0x001ea80000300800 */
[----:B------:R0:W-:Y:S04]  /*5ad0*/  STL [R1+0x39c], R3 ;  /* 0x00039c0301007387 */ /* 0x0001e80000100800 */
[----:B0-----:R-:W2:Y:S04]  /*5ae0*/  LDL R3, [R1+0x3cd4] ;  /* 0x003cd40001037983 */ /* 0x001ea80000100800 */
[----:B------:R0:W-:Y:S04]  /*5af0*/  STL [R1+0x398], R11 ;  /* 0x0003980b01007387 */ /* 0x0001e80000100800 */
[----:B0-----:R-:W2:Y:S04]  /*5b00*/  LDL.LU R11, [R1+0x3f74] ;  /* 0x003f7400010b7983 */ /* 0x001ea80000300800 */
[----:B------:R-:W2:Y:S04]  /*5b10*/  LDL R4, [R1+0x3cd0] ;  /* 0x003cd00001047983 */ /* 0x000ea80000100800 */
[----:B------:R0:W-:Y:S04]  /*5b20*/  STL [R1+0x334], R10 ;  /* 0x0003340a01007387 */ /* 0x0001e80000100800 */
[----:B0-----:R-:W2:Y:S01]  /*5b30*/  LDL.LU R10, [R1+0x7c] ;  /* 0x00007c00010a7983 */ /* 0x001ea20000300800 */
[----:B------:R-:W-:-:S02]  /*5b40*/  ISETP.GE.AND P5, PT, R6, RZ, PT ;  /* 0x000000ff0600720c */ /* 0x000fc40003fa6270 */
[----:B------:R-:W-:Y:S01]  /*5b50*/  ISETP.GE.AND P1, PT, R7, RZ, PT ;  /* 0x000000ff0700720c */ /* 0x000fe20003f26270 */
[----:B------:R-:W3:Y:S04]  /*5b60*/  LDL R6, [R1+0x3ccc] ;  /* 0x003ccc0001067983 */ /* 0x000ee80000100800 */
[----:B------:R-:W3:Y:S01]  /*5b70*/  LDL.LU R7, [R1+0x78] ;  /* 0x0000780001077983 */ /* 0x000ee20000300800 */
[----:B--2---:R-:W-:Y:S01]  /*5b80*/  @!P4 IMAD.MOV R10, RZ, RZ, -R10 ;  /* 0x000000ffff0ac224 */ /* 0x004fe200078e0a0a */
[----:B------:R-:W-:Y:S02]  /*5b90*/  ISETP.GE.AND P4, PT, R9, RZ, PT ;  /* 0x000000ff0900720c */ /* 0x000fe40003f86270 */
[----:B------:R-:W2:Y:S04]  /*5ba0*/  LDL R9, [R1+0x3cc8] ;  /* 0x003cc80001097983 */ /* 0x000ea80000100800 */
[----:B------:R0:W-:Y:S04]  /*5bb0*/  STL [R1+0x98], R10 ;  /* 0x0000980a01007387 */ /* 0x0001e80000100800 */
[----:B0-----:R-:W2:Y:S01]  /*5bc0*/  LDL.LU R10, [R1+0x74] ;  /* 0x00007400010a7983 */ /* 0x001ea20000300800 */
[----:B---3--:R-:W-:Y:S01]  /*5bd0*/  @!P3 IMAD.MOV R7, RZ, RZ, -R7 ;  /* 0x000000ffff07b224 */ /* 0x008fe200078e0a07 */
[----:B------:R-:W-:-:S02]  /*5be0*/  ISETP.GE.AND P3, PT, R5, RZ, PT ;  /* 0x000000ff0500720c */ /* 0x000fc40003f66270 */
[----:B------:R-:W3:Y:S04]  /*5bf0*/  LDL R5, [R1+0x3cc4] ;  /* 0x003cc40001057983 */ /* 0x000ee80000100800 */
[----:B------:R0:W-:Y:S04]  /*5c00*/  STL [R1+0x94], R7 ;  /* 0x0000940701007387 */ /* 0x0001e80000100800 */
[----:B0-----:R-:W3:Y:S01]  /*5c10*/  LDL.LU R7, [R1+0x70] ;  /* 0x0000700001077983 */ /* 0x001ee20000300800 */
[----:B--2---:R-:W-:Y:S01]  /*5c20*/  @!P2 IMAD.MOV R10, RZ, RZ, -R10 ;  /* 0x000000ffff0aa224 */ /* 0x004fe200078e0a0a */
[----:B------:R-:W-:-:S02]  /*5c30*/  ISETP.GE.AND P2, PT, R8, RZ, PT ;  /* 0x000000ff0800720c */ /* 0x000fc40003f46270 */
        /* <DEDUP_REMOVED lines=9> */
[----:B-----5:R-:W-:-:S02]  /*5cd0*/  ISETP.GE.AND P1, PT, R0, RZ, PT ;  /* 0x000000ff0000720c */ /* 0x020fc40003f26270 */
[----:B------:R-:W2:Y:S04]  /*5ce0*/  LDL R0, [R1+0x3cb8] ;  /* 0x003cb80001007983 */ /* 0x000ea80000100800 */
[----:B------:R0:W-:Y:S04]  /*5cf0*/  STL [R1+0x88], R10 ;  /* 0x0000880a01007387 */ /* 0x0001e80000100800 */
[----:B0-----:R-:W5:Y:S01]  /*5d00*/  LDL.LU R10, [R1+0x64] ;  /* 0x00006400010a7983 */ /* 0x001f620000300800 */
[----:B---3--:R-:W-:Y:S01]  /*5d10*/  @!P5 IMAD.MOV R7, RZ, RZ, -R7 ;  /* 0x000000ffff07d224 */ /* 0x008fe200078e0a07 */
[----:B------:R-:W-:-:S02]  /*5d20*/  ISETP.GE.AND P5, PT, R3, RZ, PT ;  /* 0x000000ff0300720c */ /* 0x000fc40003fa6270 */
[----:B------:R-:W3:Y:S04]  /*5d30*/  LDL R3, [R1+0x3cb4] ;  /* 0x003cb40001037983 */ /* 0x000ee80000100800 */
[----:B------:R0:W-:Y:S04]  /*5d40*/  STL [R1+0x84], R7 ;  /* 0x0000840701007387 */ /* 0x0001e80000100800 */
[----:B0-----:R-:W2:Y:S01]  /*5d50*/  LDL.LU R7, [R1+0x60] ;  /* 0x0000600001077983 */ /* 0x001ea20000300800 */
[----:B-----5:R-:W-:Y:S01]  /*5d60*/  @!P4 IMAD.MOV R10, RZ, RZ, -R10 ;  /* 0x000000ffff0ac224 */ /* 0x020fe200078e0a0a */
[----:B------:R-:W-:-:S02]  /*5d70*/  ISETP.GE.AND P4, PT, R4, RZ, PT ;  /* 0x000000ff0400720c */ /* 0x000fc40003f86270 */
[----:B------:R-:W5:Y:S04]  /*5d80*/  LDL R4, [R1+0x3cb0] ;  /* 0x003cb00001047983 */ /* 0x000f680000100800 */
        /* <DEDUP_REMOVED lines=33> */
[----:B------:R-:W-:-:S04]  /*5fa0*/  ISETP.GE.AND P3, PT, R3, RZ, PT ;  /* 0x000000ff0300720c */ /* 0x000fc80003f66270 */
[----:B------:R0:W-:Y:S04]  /*5fb0*/  STL [R1+0x64], R7 ;  /* 0x0000640701007387 */ /* 0x0001e80000100800 */
[----:B0-----:R-:W2:Y:S04]  /*5fc0*/  LDL.LU R7, [R1+0x40] ;  /* 0x0000400001077983 */ /* 0x001ea80000300800 */
[----:B------:R-:W4:Y:S01]  /*5fd0*/  LDL R3, [R1+0x3c90] ;  /* 0x003c900001037983 */ /* 0x000f220000100800 */
[----:B---3--:R-:W-:-:S05]  /*5fe0*/  @!P2 IMAD.MOV R10, RZ, RZ, -R10 ;  /* 0x000000ffff0aa224 */ /* 0x008fca00078e0a0a */
[----:B------:R0:W-:Y:S04]  /*5ff0*/  STL [R1+0x60], R10 ;  /* 0x0000600a01007387 */ /* 0x0001e80000100800 */
[----:B0-----:R-:W3:Y:S01]  /*6000*/  LDL.LU R10, [R1+0x3c] ;  /* 0x00003c00010a7983 */ /* 0x001ee20000300800 */
[----:B--2---:R-:W-:Y:S01]  /*6010*/  @!P0 IMAD.MOV R7, RZ, RZ, -R7 ;  /* 0x000000ffff078224 */ /* 0x004fe200078e0a07 */
[----:B-----5:R-:W-:Y:S02]  /*6020*/  ISETP.GE.AND P2, PT, R4, RZ, PT ;  /* 0x000000ff0400720c */ /* 0x020fe40003f46270 */
[----:B------:R-:W2:Y:S01]  /*6030*/  LDL R4, [R1+0x3c94] ;  /* 0x003c940001047983 */ /* 0x000ea20000100800 */
[----:B------:R-:W-:-:S03]  /*6040*/  ISETP.GE.AND P0, PT, R6, RZ, PT ;  /* 0x000000ff0600720c */ /* 0x000fc60003f06270 */
[----:B------:R0:W-:Y:S04]  /*6050*/  STL [R1+0x5c], R7 ;  /* 0x00005c0701007387 */ /* 0x0001e80000100800 */
[----:B0-----:R-:W5:Y:S04]  /*6060*/  LDL.LU R7, [R1+0x38] ;  /* 0x0000380001077983 */ /* 0x001f680000300800 */
[----:B------:R-:W2:Y:S01]  /*6070*/  LDL R6, [R1+0x3c8c] ;  /* 0x003c8c0001067983 */ /* 0x000ea20000100800 */
[----:B---3--:R-:W-:-:S05]  /*6080*/  @!P1 IMAD.MOV R10, RZ, RZ, -R10 ;  /* 0x000000ffff0a9224 */ /* 0x008fca00078e0a0a */
[----:B------:R0:W-:Y:S04]  /*6090*/  STL [R1+0x58], R10 ;  /* 0x0000580a01007387 */ /* 0x0001e80000100800 */
[----:B0-----:R-:W3:Y:S01]  /*60a0*/  LDL.LU R10, [R1+0x34] ;  /* 0x00003400010a7983 */ /* 0x001ee20000300800 */
[----:B-----5:R-:W-:Y:S01]  /*60b0*/  @!P5 IMAD.MOV R7, RZ, RZ, -R7 ;  /* 0x000000ffff07d224 */ /* 0x020fe200078e0a07 */
[----:B------:R-:W-:Y:S02]  /*60c0*/  ISETP.GE.AND P1, PT, R9, RZ, PT ;  /* 0x000000ff0900720c */ /* 0x000fe40003f26270 */
[----:B------:R-:W-:Y:S01]  /*60d0*/  ISETP.GE.AND P5, PT, R5, RZ, PT ;  /* 0x000000ff0500720c */ /* 0x000fe20003fa6270 */
[----:B------:R-:W5:Y:S04]  /*60e0*/  LDL R9, [R1+0x3c88] ;  /* 0x003c880001097983 */ /* 0x000f680000100800 */
        /* <DEDUP_REMOVED lines=19> */
[----:B----4-:R-:W-:-:S04]  /*6220*/  ISETP.GE.AND P0, PT, R3, RZ, PT ;  /* 0x000000ff0300720c */ /* 0x010fc80003f06270 */
[----:B------:R0:W-:Y:S04]  /*6230*/  STL [R1+0x44], R7 ;  /* 0x0000440701007387 */ /* 0x0001e80000100800 */
[----:B0-----:R-:W2:Y:S04]  /*6240*/  LDL R7, [R1+0x3c74] ;  /* 0x003c740001077983 */ /* 0x001ea80000100800 */
[----:B------:R-:W4:Y:S04]  /*6250*/  LDL.LU R29, [R1+0x20] ;  /* 0x00002000011d7983 */ /* 0x000f280000300800 */
[----:B------:R-:W2:Y:S01]  /*6260*/  LDL R3, [R1+0x3c70] ;  /* 0x003c700001037983 */ /* 0x000ea20000100800 */
[----:B---3--:R-:W-:Y:S01]  /*6270*/  @!P1 IMAD.MOV R10, RZ, RZ, -R10 ;  /* 0x000000ffff0a9224 */ /* 0x008fe200078e0a0a */
[----:B------:R-:W-:-:S02]  /*6280*/  ISETP.GE.AND P1, PT, R4, RZ, PT ;  /* 0x000000ff0400720c */ /* 0x000fc40003f26270 */
[----:B------:R-:W3:Y:S04]  /*6290*/  LDL R4, [R1+0x3c6c] ;  /* 0x003c6c0001047983 */ /* 0x000ee80000100800 */
[----:B------:R0:W-:Y:S04]  /*62a0*/  STL [R1+0x40], R10 ;  /* 0x0000400a01007387 */ /* 0x0001e80000100800 */
[----:B0-----:R-:W2:Y:S01]  /*62b0*/  LDL.LU R10, [R1+0x1c] ;  /* 0x00001c00010a7983 */ /* 0x001ea20000300800 */
[----:B----4-:R-:W-:Y:S01]  /*62c0*/  @!P5 IMAD.MOV R29, RZ, RZ, -R29 ;  /* 0x000000ffff1dd224 */ /* 0x010fe200078e0a1d */
[----:B------:R-:W-:-:S04]  /*62d0*/  ISETP.GE.AND P5, PT, R6, RZ, PT ;  /* 0x000000ff0600720c */ /* 0x000fc80003fa6270 */
[----:B------:R0:W-:Y:S04]  /*62e0*/  STL [R1+0x3c], R29 ;  /* 0x00003c1d01007387 */ /* 0x0001e80000100800 */
[----:B0-----:R-:W4:Y:S04]  /*62f0*/  LDL.LU R29, [R1+0x18] ;  /* 0x00001800011d7983 */ /* 0x001f280000300800 */
[----:B------:R-:W3:Y:S01]  /*6300*/  LDL R6, [R1+0x3c68] ;  /* 0x003c680001067983 */ /* 0x000ee20000100800 */
[----:B--2---:R-:W-:Y:S01]  /*6310*/  @!P4 IMAD.MOV R10, RZ, RZ, -R10 ;  /* 0x000000ffff0ac224 */ /* 0x004fe200078e0a0a */
[----:B-----5:R-:W-:-:S04]  /*6320*/  ISETP.GE.AND P4, PT, R9, RZ, PT ;  /* 0x000000ff0900720c */ /* 0x020fc80003f86270 */
[----:B------:R0:W-:Y:S04]  /*6330*/  STL [R1+0x38], R10 ;  /* 0x0000380a01007387 */ /* 0x0001e80000100800 */
[----:B0-----:R-:W2:Y:S04]  /*6340*/  LDL.LU R10, [R1+0x3f70] ;  /* 0x003f7000010a7983 */ /* 0x001ea80000300800 */
[----:B------:R-:W5:Y:S01]  /*6350*/  LDL.LU R9, [R1+0x14] ;  /* 0x0000140001097983 */ /* 0x000f620000300800 */
[----:B----4-:R-:W-:Y:S01]  /*6360*/  @!P3 IMAD.MOV R29, RZ, RZ, -R29 ;  /* 0x000000ffff1db224 */ /* 0x010fe200078e0a1d */
[----:B------:R-:W-:-:S04]  /*6370*/  ISETP.GE.AND P3, PT, R5, RZ, PT ;  /* 0x000000ff0500720c */ /* 0x000fc80003f66270 */
[----:B------:R0:W-:Y:S04]  /*6380*/  STL [R1+0x34], R29 ;  /* 0x0000341d01007387 */ /* 0x0001e80000100800 */
[----:B0-----:R-:W4:Y:S04]  /*6390*/  LDL.LU R29, [R1+0x10] ;  /* 0x00001000011d7983 */ /* 0x001f280000300800 */
[----:B------:R-:W2:Y:S01]  /*63a0*/  LDL R5, [R1+0x3c60] ;  /* 0x003c600001057983 */ /* 0x000ea20000100800 */
[----:B-----5:R-:W-:-:S05]  /*63b0*/  @!P2 IMAD.MOV R9, RZ, RZ, -R9 ;  /* 0x000000ffff09a224 */ /* 0x020fca00078e0a09 */
[----:B------:R0:W-:Y:S04]  /*63c0*/  STL [R1+0x30], R9 ;  /* 0x0000300901007387 */ /* 0x0001e80000100800 */
[----:B0-----:R-:W5:Y:S01]  /*63d0*/  LDL.LU R9, [R1+0xc] ;  /* 0x00000c0001097983 */ /* 0x001f620000300800 */
[----:B------:R-:W-:-:S03]  /*63e0*/  ISETP.GE.AND P2, PT, R8, RZ, PT ;  /* 0x000000ff0800720c */ /* 0x000fc60003f46270 */
[----:B------:R-:W2:Y:S01]  /*63f0*/  LDL R8, [R1+0x3c5c] ;  /* 0x003c5c0001087983 */ /* 0x000ea20000100800 */
[----:B----4-:R-:W-:Y:S01]  /*6400*/  @!P0 IMAD.MOV R29, RZ, RZ, -R29 ;  /* 0x000000ffff1d8224 */ /* 0x010fe200078e0a1d */
[----:B------:R-:W-:Y:S02]  /*6410*/  ISETP.GE.AND P0, PT, R2, RZ, PT ;  /* 0x000000ff0200720c */ /* 0x000fe40003f06270 */
[----:B------:R-:W4:Y:S04]  /*6420*/  LDL.LU R2, [R1+0x8] ;  /* 0x0000080001027983 */ /* 0x000f280000300800 */
[----:B------:R0:W-:Y:S04]  /*6430*/  STL [R1+0x2c], R29 ;  /* 0x00002c1d01007387 */ /* 0x0001e80000100800 */
[----:B0-----:R-:W2:Y:S01]  /*6440*/  LDL R29, [R1+0x3c58] ;  /* 0x003c5800011d7983 */ /* 0x001ea20000100800 */
[----:B-----5:R-:W-:Y:S01]  /*6450*/  @!P1 IMAD.MOV R9, RZ, RZ, -R9 ;  /* 0x000000ffff099224 */ /* 0x020fe200078e0a09 */
[----:B------:R-:W-:-:S04]  /*6460*/  ISETP.GE.AND P1, PT, R0, RZ, PT ;  /* 0x000000ff0000720c */ /* 0x000fc80003f26270 */
[----:B------:R0:W-:Y:S04]  /*6470*/  STL [R1+0x28], R9 ;  /* 0x0000280901007387 */ /* 0x0001e80000100800 */
[----:B0-----:R-:W5:Y:S04]  /*6480*/  LDL.LU R9, [R1+0x3f6c] ;  /* 0x003f6c0001097983 */ /* 0x001f680000300800 */
[----:B------:R-:W2:Y:S01]  /*6490*/  LDL.LU R0, [R1+0x4] ;  /* 0x0000040001007983 */ /* 0x000ea20000300800 */
[----:B----4-:R-:W-:Y:S01]  /*64a0*/  @!P5 IMAD.MOV R2, RZ, RZ, -R2 ;  /* 0x000000ffff02d224 */ /* 0x010fe200078e0a02 */
[----:B------:R-:W-:-:S04]  /*64b0*/  ISETP.GE.AND P5, PT, R7, RZ, PT ;  /* 0x000000ff0700720c */ /* 0x000fc80003fa6270 */
[----:B------:R0:W-:Y:S04]  /*64c0*/  STL [R1+0x24], R2 ;  /* 0x0000240201007387 */ /* 0x0001e80000100800 */
[----:B0-----:R-:W4:Y:S04]  /*64d0*/  LDL.LU R2, [R1+0x3f68] ;  /* 0x003f680001027983 */ /* 0x001f280000300800 */
[----:B------:R-:W3:Y:S01]  /*64e0*/  LDL.LU R7, [R1] ;  /* 0x0000000001077983 */ /* 0x000ee20000300800 */
[----:B--2---:R-:W-:-:S05]  /*64f0*/  @!P4 IMAD.MOV R0, RZ, RZ, -R0 ;  /* 0x000000ffff00c224 */ /* 0x004fca00078e0a00 */
[----:B------:R0:W-:Y:S04]  /*6500*/  STL [R1+0x20], R0 ;  /* 0x0000200001007387 */ /* 0x0001e80000100800 */
[----:B0-----:R-:W2:Y:S01]  /*6510*/  LDL.LU R0, [R1+0x3f64] ;  /* 0x003f640001007983 */ /* 0x001ea20000300800 */
[----:B------:R-:W-:Y:S01]  /*6520*/  ISETP.GE.AND P4, PT, R3, RZ, PT ;  /* 0x000000ff0300720c */ /* 0x000fe20003f86270 */
[----:B---3--:R-:W-:Y:S01]  /*6530*/  @!P3 IMAD.MOV R7, RZ, RZ, -R7 ;  /* 0x000000ffff07b224 */ /* 0x008fe200078e0a07 */
[----:B------:R-:W-:Y:S01]  /*6540*/  ISETP.GE.AND P3, PT, R4, RZ, PT ;  /* 0x000000ff0400720c */ /* 0x000fe20003f66270 */
[----:B----4-:R-:W-:-:S03]  /*6550*/  IMAD.MOV.U32 R4, RZ, RZ, R2 ;  /* 0x000000ffff047224 */ /* 0x010fc600078e0002 */
[----:B------:R0:W-:Y:S04]  /*6560*/  STL [R1+0x1c], R7 ;  /* 0x00001c0701007387 */ /* 0x0001e80000100800 */
[----:B0-----:R-:W3:Y:S04]  /*6570*/  LDL.LU R7, [R1+0x3f60] ;  /* 0x003f600001077983 */ /* 0x001ee80000300800 */
[----:B------:R-:W4:Y:S01]  /*6580*/  LDL R2, [R1+0x3c64] ;  /* 0x003c640001027983 */ /* 0x000f220000100800 */
[----:B--2---:R-:W-:-:S03]  /*6590*/  IMAD.MOV.U32 R3, RZ, RZ, R0 ;  /* 0x000000ffff037224 */ /* 0x004fc600078e0000 */
[----:B------:R-:W2:Y:S01]  /*65a0*/  LDL R0, [R1+0x3c4c] ;  /* 0x003c4c0001007983 */ /* 0x000ea20000100800 */
[----:B------:R-:W-:-:S05]  /*65b0*/  @!P2 IMAD.MOV R3, RZ, RZ, -R3 ;  /* 0x000000ffff03a224 */ /* 0x000fca00078e0a03 */
[----:B------:R0:W-:Y:S04]  /*65c0*/  STL [R1+0x18], R3 ;  /* 0x0000180301007387 */ /* 0x0001e80000100800 */
[----:B0-----:R-:W2:Y:S01]  /*65d0*/  LDL.LU R3, [R1+0x3f5c] ;  /* 0x003f5c0001037983 */ /* 0x001ea20000300800 */
[----:B------:R-:W-:Y:S01]  /*65e0*/  @!P0 IMAD.MOV R4, RZ, RZ, -R4 ;  /* 0x000000ffff048224 */ /* 0x000fe200078e0a04 */
[----:B------:R-:W-:Y:S01]  /*65f0*/  ISETP.GE.AND P2, PT, R6, RZ, PT ;  /* 0x000000ff0600720c */ /* 0x000fe20003f46270 */
[----:B--2---:R-:W-:Y:S02]  /*6600*/  IMAD.MOV.U32 R6, RZ, RZ, R3 ;  /* 0x000000ffff067224 */ /* 0x004fe400078e0003 */
[----:B------:R-:W2:Y:S04]  /*6610*/  LDL R3, [R1+0x3c48] ;  /* 0x003c480001037983 */ /* 0x000ea80000100800 */
[----:B------:R0:W-:Y:S04]  /*6620*/  STL [R1+0x14], R4 ;  /* 0x0000140401007387 */ /* 0x0001e80000100800 */
[----:B0-----:R-:W2:Y:S01]  /*6630*/  LDL.LU R4, [R1+0x3f58] ;  /* 0x003f580001047983 */ /* 0x001ea20000300800 */
[----:B------:R-:W-:Y:S01]  /*6640*/  @!P1 IMAD.MOV R6, RZ, RZ, -R6 ;  /* 0x000000ffff069224 */ /* 0x000fe200078e0a06 */
[----:B----4-:R-:W-:-:S02]  /*6650*/  ISETP.GE.AND P0, PT, R2, RZ, PT ;  /* 0x000000ff0200720c */ /* 0x010fc40003f06270 */
[----:B------:R-:W-:Y:S01]  /*6660*/  ISETP.GE.AND P1, PT, R5, RZ, PT ;  /* 0x000000ff0500720c */ /* 0x000fe20003f26270 */
[----:B--2---:R-:W-:Y:S02]  /*6670*/  IMAD.MOV.U32 R2, RZ, RZ, R4 ;  /* 0x000000ffff027224 */ /* 0x004fe400078e0004 */
[----:B------:R-:W2:Y:S04]  /*6680*/  LDL R4, [R1+0x3c50] ;  /* 0x003c500001047983 */ /* 0x000ea80000100800 */
[----:B------:R0:W-:Y:S04]  /*6690*/  STL [R1+0x10], R6 ;  /* 0x0000100601007387 */ /* 0x0001e80000100800 */
[----:B0-----:R-:W4:Y:S04]  /*66a0*/  LDL.LU R6, [R1+0x3f54] ;  /* 0x003f540001067983 */ /* 0x001f280000300800 */
[----:B------:R-:W2:Y:S01]  /*66b0*/  LDL.LU R5, [R1+0x3f50] ;  /* 0x003f500001057983 */ /* 0x000ea20000300800 */
[----:B------:R-:W-:Y:S01]  /*66c0*/  @!P5 IMAD.MOV R2, RZ, RZ, -R2 ;  /* 0x000000ffff02d224 */ /* 0x000fe200078e0a02 */
[----:B------:R-:W-:-:S04]  /*66d0*/  ISETP.GE.AND P5, PT, R8, RZ, PT ;  /* 0x000000ff0800720c */ /* 0x000fc80003fa6270 */
[----:B------:R0:W-:Y:S04]  /*66e0*/  STL [R1+0xc], R2 ;  /* 0x00000c0201007387 */ /* 0x0001e80000100800 */
[----:B0-----:R-:W3:Y:S01]  /*66f0*/  LDL R2, [R1+0x3c40] ;  /* 0x003c400001027983 */ /* 0x001ee20000100800 */
[----:B----4-:R-:W-:-:S03]  /*6700*/  IMAD.MOV.U32 R8, RZ, RZ, R6 ;  /* 0x000000ffff087224 */ /* 0x010fc600078e0006 */
[----:B------:R-:W4:Y:S01]  /*6710*/  LDL R6, [R1+0x3c44] ;  /* 0x003c440001067983 */ /* 0x000f220000100800 */
[----:B--2---:R-:W-:Y:S01]  /*6720*/  @!P4 IMAD.MOV R5, RZ, RZ, -R5 ;  /* 0x000000ffff05c224 */ /* 0x004fe200078e0a05 */
[----:B------:R-:W-:Y:S01]  /*6730*/  ISETP.GE.AND P4, PT, R29, RZ, PT ;  /* 0x000000ff1d00720c */ /* 0x000fe20003f86270 */
[----:B------:R-:W-:Y:S01]  /*6740*/  @!P3 IMAD.MOV R8, RZ, RZ, -R8 ;  /* 0x000000ffff08b224 */ /* 0x000fe200078e0a08 */
[----:B------:R-:W2:Y:S04]  /*6750*/  LDL R29, [R1+0x3c3c] ;  /* 0x003c3c00011d7983 */ /* 0x000ea80000100800 */
[----:B------:R3:W-:Y:S02]  /*6760*/  STL [R1+0x8], R5 ;  /* 0x0000080501007387 */ /* 0x0007e40000100800 */
[----:B---3--:R-:W-:-:S02]  /*6770*/  IMAD.MOV.U32 R5, RZ, RZ, R7 ;  /* 0x000000ffff057224 */ /* 0x008fc400078e0007 */
[----:B------:R-:W3:Y:S04]  /*6780*/  LDL R7, [R1+0x3c54] ;  /* 0x003c540001077983 */ /* 0x000ee80000100800 */
[----:B------:R0:W-:Y:S04]  /*6790*/  STL [R1+0x4], R8 ;  /* 0x0000040801007387 */ /* 0x0001e80000100800 */
[----:B0-----:R-:W2:Y:S01]  /*67a0*/  LDL.LU R8, [R1+0x3f4c] ;  /* 0x003f4c0001087983 */ /* 0x001ea20000300800 */
[----:B------:R-:W-:Y:S01]  /*67b0*/  @!P2 IMAD.MOV R5, RZ, RZ, -R5 ;  /* 0x000000ffff05a224 */ /* 0x000fe200078e0a05 */
[----:B------:R-:W-:-:S04]  /*67c0*/  ISETP.GE.AND P2, PT, R4, RZ, PT ;  /* 0x000000ff0400720c */ /* 0x000fc80003f46270 */
[----:B------:R0:W-:Y:S04]  /*67d0*/  STL [R1], R5 ;  /* 0x0000000501007387 */ /* 0x0001e80000100800 */
[----:B------:R-:W3:Y:S04]  /*67e0*/  LDL R4, [R1+0x3c34] ;  /* 0x003c340001047983 */ /* 0x000ee80000100800 */
[----:B0-----:R-:W3:Y:S01]  /*67f0*/  LDL R5, [R1+0x3c38] ;  /* 0x003c380001057983 */ /* 0x001ee20000100800 */
[----:B-----5:R-:W-:Y:S01]  /*6800*/  @!P1 IMAD.MOV R9, RZ, RZ, -R9 ;  /* 0x000000ffff099224 */ /* 0x020fe200078e0a09 */
[----:B------:R-:W-:Y:S01]  /*6810*/  ISETP.GE.AND P1, PT, R3, RZ, PT ;  /* 0x000000ff0300720c */ /* 0x000fe20003f26270 */
[----:B------:R-:W-:-:S02]  /*6820*/  @!P5 IMAD.MOV R10, RZ, RZ, -R10 ;  /* 0x000000ffff0ad224 */ /* 0x000fc400078e0a0a */
[----:B------:R-:W-:Y:S01]  /*6830*/  @!P4 IMAD.MOV R11, RZ, RZ, -R11 ;  /* 0x000000ffff0bc224 */ /* 0x000fe200078e0a0b */
[----:B------:R-:W-:Y:S01]  /*6840*/  ISETP.GE.AND P4, PT, R2, RZ, PT ;  /* 0x000000ff0200720c */ /* 0x000fe20003f86270 */
[----:B--2---:R-:W-:Y:S01]  /*6850*/  @!P0 IMAD.MOV R8, RZ, RZ, -R8 ;  /* 0x000000ffff088224 */ /* 0x004fe200078e0a08 */
[----:B------:R-:W-:-:S04]  /*6860*/  ISETP.GE.AND P0, PT, R0, RZ, PT ;  /* 0x000000ff0000720c */ /* 0x000fc80003f06270 */
[----:B------:R-:W-:Y:S04]  /*6870*/  STL [R1+0x3eec], R8 ;  /* 0x003eec0801007387 */ /* 0x000fe80000100800 */
[----:B------:R-:W2:Y:S04]  /*6880*/  LDL R0, [R1+0x3c30] ;  /* 0x003c300001007983 */ /* 0x000ea80000100800 */
[----:B------:R-:W-:Y:S04]  /*6890*/  STL [R1+0x3ee8], R9 ;  /* 0x003ee80901007387 */ /* 0x000fe80000100800 */
[----:B------:R-:W5:Y:S01]  /*68a0*/  LDL R3, [R1+0x3c2c] ;  /* 0x003c2c0001037983 */ /* 0x000f620000100800 */
[----:B---3--:R-:W-:-:S03]  /*68b0*/  ISETP.GE.AND P3, PT, R7, RZ, PT ;  /* 0x000000ff0700720c */ /* 0x008fc60003f66270 */
[----:B------:R-:W-:Y:S04]  /*68c0*/  STL [R1+0x3ef0], R10 ;  /* 0x003ef00a01007387 */ /* 0x000fe80000100800 */
[----:B------:R-:W-:Y:S04]  /*68d0*/  STL [R1+0x3ef4], R11 ;  /* 0x003ef40b01007387 */ /* 0x000fe80000100800 */
[----:B------:R-:W3:Y:S02]  /*68e0*/  LDL R2, [R1+0x3c24] ;  /* 0x003c240001027983 */ /* 0x000ee40000100800 */
[----:B------:R-:W-:Y:S01]  /*68f0*/  @!P3 IMAD.MOV R12, RZ, RZ, -R12 ;  /* 0x000000ffff0cb224 */ /* 0x000fe200078e0a0c */
[----:B------:R-:W-:Y:S01]  /*6900*/  ISETP.GE.AND P3, PT, R29, RZ, PT ;  /* 0x000000ff1d00720c */ /* 0x000fe20003f66270 */
[----:B------:R-:W3:Y:S04]  /*6910*/  LDL R7, [R1+0x3c28] ;  /* 0x003c280001077983 */ /* 0x000ee80000100800 */
[----:B------:R-:W-:Y:S04]  /*6920*/  STL [R1+0x3ef8], R12 ;  /* 0x003ef80c01007387 */ /* 0x000fe80000100800 */
[----:B------:R-:W3:Y:S01]  /*6930*/  LDL R29, [R1+0x3c20] ;  /* 0x003c2000011d7983 */ /* 0x000ee20000100800 */
[----:B------:R-:W-:-:S02]  /*6940*/  @!P2 IMAD.MOV R13, RZ, RZ, -R13 ;  /* 0x000000ffff0da224 */ /* 0x000fc400078e0a0d */
[----:B------:R-:W-:Y:S01]  /*6950*/  @!P0 IMAD.MOV R14, RZ, RZ, -R14 ;  /* 0x000000ffff0e8224 */ /* 0x000fe200078e0a0e */
[----:B----4-:R-:W-:Y:S01]  /*6960*/  ISETP.GE.AND P5, PT, R6, RZ, PT ;  /* 0x000000ff0600720c */ /* 0x010fe20003fa6270 */
[----:B------:R-:W-:Y:S01]  /*6970*/  @!P1 IMAD.MOV R15, RZ, RZ, -R15 ;  /* 0x000000ffff0f9224 */ /* 0x000fe200078e0a0f */
[----:B------:R-:W-:Y:S01]  /*6980*/  STL [R1+0x3efc], R13 ;  /* 0x003efc0d01007387 */ /* 0x000fe20000100800 */
[----:B------:R-:W-:-:S03]  /*6990*/  ISETP.GE.AND P2, PT, R5, RZ, PT ;  /* 0x000000ff0500720c */ /* 0x000fc60003f46270 */
[----:B------:R-:W4:Y:S04]  /*69a0*/  LDL R6, [R1+0x3c1c] ;  /* 0x003c1c0001067983 */ /* 0x000f280000100800 */
[----:B------:R-:W-:Y:S04]  /*69b0*/  STL [R1+0x3f00], R14 ;  /* 0x003f000e01007387 */ /* 0x000fe80000100800 */
[----:B------:R-:W4:Y:S04]  /*69c0*/  LDL R5, [R1+0x3c18] ;  /* 0x003c180001057983 */ /* 0x000f280000100800 */
[----:B------:R-:W-:Y:S01]  /*69d0*/  STL [R1+0x3f04], R15 ;  /* 0x003f040f01007387 */ /* 0x000fe20000100800 */
[----:B------:R-:W-:-:S02]  /*69e0*/  @!P5 IMAD.MOV R16, RZ, RZ, -R16 ;  /* 0x000000ffff10d224 */ /* 0x000fc400078e0a10 */
[----:B------:R-:W-:Y:S02]  /*69f0*/  @!P4 IMAD.MOV R17, RZ, RZ, -R17 ;  /* 0x000000ffff11c224 */ /* 0x000fe400078e0a11 */
[----:B------:R-:W-:Y:S01]  /*6a00*/  @!P3 IMAD.MOV R18, RZ, RZ, -R18 ;  /* 0x000000ffff12b224 */ /* 0x000fe200078e0a12 */
[----:B------:R-:W-:Y:S01]  /*6a10*/  ISETP.GE.AND P0, PT, R4, RZ, PT ;  /* 0x000000ff0400720c */ /* 0x000fe20003f06270 */
[----:B------:R-:W-:Y:S01]  /*6a20*/  @!P2 IMAD.MOV R19, RZ, RZ, -R19 ;  /* 0x000000ffff13a224 */ /* 0x000fe200078e0a13 */
[----:B--2---:R-:W-:Y:S02]  /*6a30*/  ISETP.GE.AND P1, PT, R0, RZ, PT ;  /* 0x000000ff0000720c */ /* 0x004fe40003f26270 */
[----:B------:R-:W2:Y:S04]  /*6a40*/  LDL R0, [R1+0x3c14] ;  /* 0x003c140001007983 */ /* 0x000ea80000100800 */
[----:B------:R0:W-:Y:S01]  /*6a50*/  STL [R1+0x3f08], R16 ;  /* 0x003f081001007387 */ /* 0x0001e20000100800 */
[----:B-----5:R-:W-:-:S03]  /*6a60*/  ISETP.GE.AND P5, PT, R3, RZ, PT ;  /* 0x000000ff0300720c */ /* 0x020fc60003fa6270 */
[----:B------:R-:W5:Y:S04]  /*6a70*/  LDL R3, [R1+0x3c0c] ;  /* 0x003c0c0001037983 */ /* 0x000f680000100800 */
[----:B------:R-:W5:Y:S04]  /*6a80*/  LDL R4, [R1+0x3c08] ;  /* 0x003c080001047983 */ /* 0x000f680000100800 */
[----:B------:R-:W-:Y:S01]  /*6a90*/  STL [R1+0x3f0c], R17 ;  /* 0x003f0c1101007387 */ /* 0x000fe20000100800 */
[----:B---3--:R-:W-:-:S03]  /*6aa0*/  ISETP.GE.AND P3, PT, R2, RZ, PT ;  /* 0x000000ff0200720c */ /* 0x008fc60003f66270 */
[----:B------:R-:W-:Y:S04]  /*6ab0*/  STL [R1+0x3f10], R18 ;  /* 0x003f101201007387 */ /* 0x000fe80000100800 */
[----:B------:R-:W3:Y:S04]  /*6ac0*/  LDL R2, [R1+0x3c10] ;  /* 0x003c100001027983 */ /* 0x000ee80000100800 */
[----:B------:R-:W-:Y:S01]  /*6ad0*/  STL [R1+0x3f14], R19 ;  /* 0x003f141301007387 */ /* 0x000fe20000100800 */
[----:B------:R-:W-:-:S03]  /*6ae0*/  ISETP.GE.AND P2, PT, R29, RZ, PT ;  /* 0x000000ff1d00720c */ /* 0x000fc60003f46270 */
[----:B------:R-:W3:Y:S01]  /*6af0*/  LDL R29, [R1+0x1818] ;  /* 0x00181800011d7983 */ /* 0x000ee20000100800 */
[----:B------:R-:W-:Y:S01]  /*6b00*/  @!P5 IMAD.MOV R22, RZ, RZ, -R22 ;  /* 0x000000ffff16d224 */ /* 0x000fe200078e0a16 */
[----:B------:R-:W-:Y:S01]  /*6b10*/  ISETP.GE.AND P4, PT, R7, RZ, PT ;  /* 0x000000ff0700720c */ /* 0x000fe20003f86270 */
[----:B------:R-:W-:Y:S02]  /*6b20*/  @!P0 IMAD.MOV R20, RZ, RZ, -R20 ;  /* 0x000000ffff148224 */ /* 0x000fe400078e0a14 */
[----:B------:R-:W-:Y:S01]  /*6b30*/  @!P1 IMAD.MOV R21, RZ, RZ, -R21 ;  /* 0x000000ffff159224 */ /* 0x000fe200078e0a15 */
[----:B----4-:R-:W-:Y:S02]  /*6b40*/  ISETP.GE.AND P0, PT, R6, RZ, PT ;  /* 0x000000ff0600720c */ /* 0x010fe40003f06270 */
[----:B------:R-:W-:Y:S01]  /*6b50*/  ISETP.GE.AND P1, PT, R5, RZ, PT ;  /* 0x000000ff0500720c */ /* 0x000fe20003f26270 */
[----:B------:R-:W-:-:S06]  /*6b60*/  @!P3 IMAD.MOV R24, RZ, RZ, -R24 ;  /* 0x000000ffff18b224 */ /* 0x000fcc00078e0a18 */
[----:B------:R-:W-:Y:S01]  /*6b70*/  @!P4 IMAD.MOV R23, RZ, RZ, -R23 ;  /* 0x000000ffff17c224 */ /* 0x000fe200078e0a17 */
[----:B------:R-:W-:Y:S01]  /*6b80*/  STL [R1+0x3f18], R20 ;  /* 0x003f181401007387 */ /* 0x000fe20000100800 */
[----:B------:R-:W-:Y:S02]  /*6b90*/  @!P2 IMAD.MOV R25, RZ, RZ, -R25 ;  /* 0x000000ffff19a224 */ /* 0x000fe400078e0a19 */
[----:B------:R-:W-:Y:S01]  /*6ba0*/  @!P0 IMAD.MOV R26, RZ, RZ, -R26 ;  /* 0x000000ffff1a8224 */ /* 0x000fe200078e0a1a */
[----:B------:R-:W-:Y:S04]  /*6bb0*/  STL [R1+0x3f1c], R21 ;  /* 0x003f1c1501007387 */ /* 0x000fe80000100800 */
[----:B------:R-:W-:Y:S01]  /*6bc0*/  STL [R1+0x3f20], R22 ;  /* 0x003f201601007387 */ /* 0x000fe20000100800 */
[----:B------:R-:W-:-:S03]  /*6bd0*/  @!P1 IMAD.MOV R27, RZ, RZ, -R27 ;  /* 0x000000ffff1b9224 */ /* 0x000fc600078e0a1b */
[----:B------:R-:W-:Y:S04]  /*6be0*/  STL [R1+0x3f24], R23 ;  /* 0x003f241701007387 */ /* 0x000fe80000100800 */
[----:B------:R-:W-:Y:S04]  /*6bf0*/  STL [R1+0x3f28], R24 ;  /* 0x003f281801007387 */ /* 0x000fe80000100800 */
[----:B------:R-:W-:Y:S04]  /*6c00*/  STL [R1+0x3f2c], R25 ;  /* 0x003f2c1901007387 */ /* 0x000fe80000100800 */
[----:B------:R-:W-:Y:S04]  /*6c10*/  STL [R1+0x3f30], R26 ;  /* 0x003f301a01007387 */ /* 0x000fe80000100800 */
[----:B------:R-:W-:Y:S04]  /*6c20*/  STL [R1+0x3f34], R27 ;  /* 0x003f341b01007387 */ /* 0x000fe80000100800 */
[----:B0-----:R-:W4:Y:S04]  /*6c30*/  LDL.LU R16, [R1+0x98] ;  /* 0x0000980001107983 */ /* 0x001f280000300800 */
[----:B------:R-:W4:Y:S04]  /*6c40*/  LDL.LU R15, [R1+0x94] ;  /* 0x00009400010f7983 */ /* 0x000f280000300800 */
[----:B------:R-:W4:Y:S04]  /*6c50*/  LDL.LU R14, [R1+0x90] ;  /* 0x00009000010e7983 */ /* 0x000f280000300800 */
[----:B------:R-:W4:Y:S04]  /*6c60*/  LDL.LU R13, [R1+0x8c] ;  /* 0x00008c00010d7983 */ /* 0x000f280000300800 */
[----:B------:R-:W4:Y:S04]  /*6c70*/  LDL.LU R12, [R1+0x88] ;  /* 0x00008800010c7983 */ /* 0x000f280000300800 */
[----:B------:R-:W4:Y:S04]  /*6c80*/  LDL.LU R11, [R1+0x84] ;  /* 0x00008400010b7983 */ /* 0x000f280000300800 */
[----:B------:R-:W4:Y:S04]  /*6c90*/  LDL.LU R10, [R1+0x80] ;  /* 0x00008000010a7983 */ /* 0x000f280000300800 */
[----:B------:R-:W4:Y:S01]  /*6ca0*/  LDL.LU R8, [R1+0x7c] ;  /* 0x00007c0001087983 */ /* 0x000f220000300800 */
[----:B--2---:R-:W-:-:S03]  /*6cb0*/  ISETP.GE.AND P5, PT, R0, RZ, PT ;  /* 0x000000ff0000720c */ /* 0x004fc60003fa6270 */
[----:B------:R-:W0:Y:S01]  /*6cc0*/  S2R R0, SR_TID.X ;  /* 0x0000000000007919 */ /* 0x000e220000002100 */
[----:B-----5:R-:W-:Y:S02]  /*6cd0*/  ISETP.GE.AND P3, PT, R3, RZ, PT ;  /* 0x000000ff0300720c */ /* 0x020fe40003f66270 */
[----:B------:R-:W-:Y:S02]  /*6ce0*/  ISETP.GE.AND P4, PT, R4, RZ, PT ;  /* 0x000000ff0400720c */ /* 0x000fe40003f86270 */
[----:B0-----:R-:W-:-:S05]  /*6cf0*/  LOP3.LUT R0, R0, 0x3f, RZ, 0xc0, !PT ;  /* 0x0000003f00007812 */ /* 0x001fca00078ec0ff */
[----:B------:R-:W-:Y:S02]  /*6d00*/  IMAD R3, R0, c[0x0][0x18c], RZ ;  /* 0x0000630000037a24 */ /* 0x000fe400078e02ff */
[----:B------:R-:W-:Y:S01]  /*6d10*/  IMAD.MOV.U32 R0, RZ, RZ, c[0x0][0x18c] ;  /* 0x00006300ff007624 */ /* 0x000fe200078e00ff */
[----:B---3--:R-:W-:-:S03]  /*6d20*/  ISETP.GE.AND P2, PT, R2, RZ, PT ;  /* 0x000000ff0200720c */ /* 0x008fc60003f46270 */
[----:B------:R-:W-:Y:S01]  /*6d30*/  IMAD R0, R0, 0x40, R3 ;  /* 0x0000004000007824 */ /* 0x000fe200078e0203 */
[----:B------:R-:W-:-:S04]  /*6d40*/  LEA R2, P0, R3, c[0x0][0x168], 0x1 ;  /* 0x00005a0003027a11 */ /* 0x000fc800078008ff */
[C---:B------:R-:W-:Y:S02]  /*6d50*/  LEA R4, P6, R0.reuse, c[0x0][0x168], 0x1 ;  /* 0x00005a0000047a11 */ /* 0x040fe400078c08ff */
[----:B------:R-:W-:Y:S02]  /*6d60*/  LEA.HI.X.SX32 R3, R3, c[0x0][0x16c], 0x1, P0 ;  /* 0x00005b0003037a11 */ /* 0x000fe400000f0eff */
[----:B------:R-:W-:-:S03]  /*6d70*/  LEA.HI.X.SX32 R5, R0, c[0x0][0x16c], 0x1, P6 ;  /* 0x00005b0000057a11 */ /* 0x000fc600030f0eff */
[----:B------:R4:W-:Y:S04]  /*6d80*/  STL.64 [R1+0x3df0], R2 ;  /* 0x003df00201007387 */ /* 0x0009e80000100a00 */
[----:B------:R-:W-:Y:S01]  /*6d90*/  STL [R1+0x3e68], R4 ;  /* 0x003e680401007387 */ /* 0x000fe20000100800 */
[----:B------:R-:W-:-:S03]  /*6da0*/  ISETP.GE.AND P1, PT, R29, RZ, PT ;  /* 0x000000ff1d00720c */ /* 0x000fc60003f26270 */
[----:B------:R-:W-:Y:S04]  /*6db0*/  STL [R1+0x3e64], R5 ;  /* 0x003e640501007387 */ /* 0x000fe80000100800 */
[----:B------:R-:W2:Y:S04]  /*6dc0*/  LDL.LU R0, [R1+0xa0] ;  /* 0x0000a00001007983 */ /* 0x000ea80000300800 */
[----:B------:R-:W3:Y:S04]  /*6dd0*/  LDL.LU R6, [R1+0xac] ;  /* 0x0000ac0001067983 */ /* 0x000ee80000300800 */
[----:B------:R-:W5:Y:S04]  /*6de0*/  LDL.LU R7, [R1+0xa8] ;  /* 0x0000a80001077983 */ /* 0x000f680000300800 */
[----:B------:R-:W5:Y:S01]  /*6df0*/  LDL.LU R29, [R1+0xa4] ;  /* 0x0000a400011d7983 */ /* 0x000f620000300800 */
[----:B------:R-:W-:Y:S01]  /*6e00*/  @!P2 IMAD.MOV R28, RZ, RZ, -R28 ;  /* 0x000000ffff1ca224 */ /* 0x000fe200078e0a1c */
[----:B------:R-:W-:-:S02]  /*6e10*/  ISETP.NE.AND P0, PT, RZ, c[0x0][0x17c], PT ;  /* 0x00005f00ff007a0c */ /* 0x000fc40003f05270 */
[----:B------:R-:W-:-:S04]  /*6e20*/  LOP3.LUT R9, RZ, c[0x0][0x17c], RZ, 0x33, !PT ;  /* 0x00005f00ff097a12 */ /* 0x000fc800078e33ff */
[C---:B----4-:R-:W-:Y:S02]  /*6e30*/  SEL R3, R9.reuse, R16, !P0 ;  /* 0x0000001009037207 */ /* 0x050fe40004000000 */
[----:B------:R-:W-:Y:S01]  /*6e40*/  SEL R2, R9, R14, !P0 ;  /* 0x0000000e09027207 */ /* 0x000fe20004000000 */
[----:B--2---:R-:W-:Y:S02]  /*6e50*/  @!P1 IMAD.MOV R0, RZ, RZ, -R0 ;  /* 0x000000ffff009224 */ /* 0x004fe400078e0a00 */
[----:B---3--:R-:W-:Y:S02]  /*6e60*/  @!P5 IMAD.MOV R6, RZ, RZ, -R6 ;  /* 0x000000ffff06d224 */ /* 0x008fe400078e0a06 */
[----:B-----5:R-:W-:-:S03]  /*6e70*/  @!P4 IMAD.MOV R7, RZ, RZ, -R7 ;  /* 0x000000ffff07c224 */ /* 0x020fc600078e0a07 */
[----:B------:R-:W-:Y:S01]  /*6e80*/  STL [R1+0x3f38], R6 ;  /* 0x003f380601007387 */ /* 0x000fe20000100800 */
[----:B------:R-:W-:-:S03]  /*6e90*/  @!P3 IMAD.MOV R29, RZ, RZ, -R29 ;  /* 0x000000ffff1db224 */ /* 0x000fc600078e0a1d */
[----:B------:R-:W-:Y:S04]  /*6ea0*/  STL [R1+0x3f3c], R7 ;  /* 0x003f3c0701007387 */ /* 0x000fe80000100800 */
[----:B------:R-:W-:Y:S04]  /*6eb0*/  STL [R1+0x3f40], R29 ;  /* 0x003f401d01007387 */ /* 0x000fe80000100800 */
[----:B------:R-:W-:Y:S04]  /*6ec0*/  STL [R1+0x3f44], R28 ;  /* 0x003f441c01007387 */ /* 0x000fe80000100800 */
[----:B------:R0:W-:Y:S04]  /*6ed0*/  STL [R1+0x3f48], R0 ;  /* 0x003f480001007387 */ /* 0x0001e80000100800 */
[----:B------:R1:W-:Y:S01]  /*6ee0*/  STL [R1+0x98], R3 ;  /* 0x0000980301007387 */ /* 0x0003e20000100800 */
[----:B0-----:R-:W-:-:S02]  /*6ef0*/  SEL R0, R9, R15, !P0 ;  /* 0x0000000f09007207 */ /* 0x001fc40004000000 */
[----:B-1----:R-:W-:-:S03]  /*6f00*/  SEL R3, R9, R13, !P0 ;  /* 0x0000000d09037207 */ /* 0x002fc60004000000 */
[----:B------:R0:W-:Y:S04]  /*6f10*/  STL [R1+0x94], R0 ;  /* 0x0000940001007387 */ /* 0x0001e80000100800 */
[----:B------:R1:W-:Y:S01]  /*6f20*/  STL [R1+0x90], R2 ;  /* 0x0000900201007387 */ /* 0x0003e20000100800 */
[----:B0-----:R-:W-:-:S03]  /*6f30*/  SEL R0, R9, R12, !P0 ;  /* 0x0000000c09007207 */ /* 0x001fc60004000000 */
[----:B-1----:R-:W2:Y:S04]  /*6f40*/  LDL.LU R2, [R1+0x78] ;  /* 0x0000780001027983 */ /* 0x002ea80000300800 */
[----:B------:R0:W-:Y:S04]  /*6f50*/  STL [R1+0x8c], R3 ;  /* 0x00008c0301007387 */ /* 0x0001e80000100800 */
[----:B------:R1:W-:Y:S04]  /*6f60*/  STL [R1+0x88], R0 ;  /* 0x0000880001007387 */ /* 0x0003e80000100800 */
[----:B------:R-:W3:Y:S01]  /*6f70*/  LDL.LU R4, [R1+0x74] ;  /* 0x0000740001047983 */ /* 0x000ee20000300800 */
[----:B0-----:R-:W-:-:S02]  /*6f80*/  SEL R3, R9, R11, !P0 ;  /* 0x0000000b09037207 */ /* 0x001fc40004000000 */
[----:B-1----:R-:W-:-:S03]  /*6f90*/  SEL R0, R9, R10, !P0 ;  /* 0x0000000a09007207 */ /* 0x002fc60004000000 */
[----:B------:R0:W-:Y:S04]  /*6fa0*/  STL [R1+0x84], R3 ;  /* 0x0000840301007387 */ /* 0x0001e80000100800 */
[----:B------:R-:W4:Y:S04]  /*6fb0*/  LDL.LU R5, [R1+0x70] ;  /* 0x0000700001057983 */ /* 0x000f280000300800 */
[----:B------:R1:W-:Y:S01]  /*6fc0*/  STL [R1+0x80], R0 ;  /* 0x0000800001007387 */ /* 0x0003e20000100800 */
[----:B0-----:R-:W-:-:S03]  /*6fd0*/  SEL R3, R9, R8, !P0 ;  /* 0x0000000809037207 */ /* 0x001fc60004000000 */
[----:B-1----:R-:W5:Y:S04]  /*6fe0*/  LDL.LU R0, [R1+0x6c] ;  /* 0x00006c0001007983 */ /* 0x002f680000300800 */
[----:B------:R-:W5:Y:S04]  /*6ff0*/  LDL.LU R28, [R1+0x68] ;  /* 0x00006800011c7983 */ /* 0x000f680000300800 */
[----:B------:R0:W-:Y:S04]  /*7000*/  STL [R1+0x7c], R3 ;  /* 0x00007c0301007387 */ /* 0x0001e80000100800 */
[----:B------:R-:W5:Y:S04]  /*7010*/  LDL.LU R29, [R1+0x64] ;  /* 0x00006400011d7983 */ /* 0x000f680000300800 */
        /* <DEDUP_REMOVED lines=21> */
[----:B0-----:R-:W5:Y:S01]  /*7170*/  LDL.LU R3, [R1+0xc] ;  /* 0x00000c0001037983 */ /* 0x001f620000300800 */
[----:B--2---:R-:W-:-:S05]  /*7180*/  SEL R2, R9, R2, !P0 ;  /* 0x0000000209027207 */ /* 0x004fca0004000000 */
[----:B------:R0:W-:Y:S01]  /*7190*/  STL [R1+0x78], R2 ;  /* 0x0000780201007387 */ /* 0x0001e20000100800 */
[----:B---3--:R-:W-:-:S03]  /*71a0*/  SEL R4, R9, R4, !P0 ;  /* 0x0000000409047207 */ /* 0x008fc60004000000 */
[----:B0-----:R-:W2:Y:S04]  /*71b0*/  LDL.LU R2, [R1+0x8] ;  /* 0x0000080001027983 */ /* 0x001ea80000300800 */
[----:B------:R0:W-:Y:S01]  /*71c0*/  STL [R1+0x74], R4 ;  /* 0x0000740401007387 */ /* 0x0001e20000100800 */
[----:B----4-:R-:W-:-:S03]  /*71d0*/  SEL R5, R9, R5, !P0 ;  /* 0x0000000509057207 */ /* 0x010fc60004000000 */
[----:B0-----:R-:W3:Y:S04]  /*71e0*/  LDL.LU R4, [R1+0x4] ;  /* 0x0000040001047983 */ /* 0x001ee80000300800 */
[----:B------:R0:W-:Y:S01]  /*71f0*/  STL [R1+0x70], R5 ;  /* 0x0000700501007387 */ /* 0x0001e20000100800 */
[C---:B-----5:R-:W-:Y:S02]  /*7200*/  SEL R0, R9.reuse, R0, !P0 ;  /* 0x0000000009007207 */ /* 0x060fe40004000000 */
[C---:B------:R-:W-:Y:S01]  /*7210*/  SEL R28, R9.reuse, R28, !P0 ;  /* 0x0000001c091c7207 */ /* 0x040fe20004000000 */
[----:B0-----:R-:W4:Y:S04]  /*7220*/  LDL.LU R5, [R1] ;  /* 0x0000000001057983 */ /* 0x001f280000300800 */
[----:B------:R0:W-:Y:S01]  /*7230*/  STL [R1+0x6c], R0 ;  /* 0x00006c0001007387 */ /* 0x0001e20000100800 */
[----:B------:R-:W-:-:S02]  /*7240*/  SEL R29, R9, R29, !P0 ;  /* 0x0000001d091d7207 */ /* 0x000fc40004000000 */
[C---:B------:R-:W-:Y:S01]  /*7250*/  SEL R7, R9.reuse, R7, !P0 ;  /* 0x0000000709077207 */ /* 0x040fe20004000000 */
[----:B0-----:R-:W5:Y:S01]  /*7260*/  LDL.LU R0, [R1+0x3f48] ;  /* 0x003f480001007983 */ /* 0x001f620000300800 */
[----:B------:R-:W-:-:S03]  /*7270*/  SEL R6, R9, R6, !P0 ;  /* 0x0000000609067207 */ /* 0x000fc60004000000 */
[----:B------:R0:W-:Y:S01]  /*7280*/  STL [R1+0x68], R28 ;  /* 0x0000681c01007387 */ /* 0x0001e20000100800 */
[C---:B------:R-:W-:Y:S02]  /*7290*/  SEL R27, R9.reuse, R27, !P0 ;  /* 0x0000001b091b7207 */ /* 0x040fe40004000000 */
[C---:B------:R-:W-:Y:S01]  /*72a0*/  SEL R26, R9.reuse, R26, !P0 ;  /* 0x0000001a091a7207 */ /* 0x040fe20004000000 */
[----:B0-----:R-:W2:Y:S04]  /*72b0*/  LDL.LU R28, [R1+0x3f44] ;  /* 0x003f4400011c7983 */ /* 0x001ea80000300800 */
[----:B------:R0:W-:Y:S01]  /*72c0*/  STL [R1+0x64], R29 ;  /* 0x0000641d01007387 */ /* 0x0001e20000100800 */
[C---:B------:R-:W-:Y:S02]  /*72d0*/  SEL R25, R9.reuse, R25, !P0 ;  /* 0x0000001909197207 */ /* 0x040fe40004000000 */
[C---:B------:R-:W-:Y:S01]  /*72e0*/  SEL R24, R9.reuse, R24, !P0 ;  /* 0x0000001809187207 */ /* 0x040fe20004000000 */
[----:B0-----:R-:W4:Y:S04]  /*72f0*/  LDL.LU R29, [R1+0x3f40] ;  /* 0x003f4000011d7983 */ /* 0x001f280000300800 */
[----:B------:R0:W-:Y:S01]  /*7300*/  STL [R1+0x60], R7 ;  /* 0x0000600701007387 */ /* 0x0001e20000100800 */
[----:B------:R-:W-:-:S03]  /*7310*/  SEL R23, R9, R23, !P0 ;  /* 0x0000001709177207 */ /* 0x000fc60004000000 */
[----:B0-----:R-:W5:Y:S04]  /*7320*/  LDL.LU R7, [R1+0x3f3c] ;  /* 0x003f3c0001077983 */ /* 0x001f680000300800 */
        /* <DEDUP_REMOVED lines=42> */
[----:B------:R0:W-:Y:S04]  /*75d0*/  STL [R1+0x24], R14 ;  /* 0x0000240e01007387 */ /* 0x0001e80000100800 */
        /* <DEDUP_REMOVED lines=10> */
[----:B0-----:R-:W5:Y:S01]  /*7680*/  LDL.LU R8, [R1+0x3eec] ;  /* 0x003eec0001087983 */ /* 0x001f620000300800 */
[----:B------:R-:W-:-:S02]  /*7690*/  SEL R3, R9, R3, !P0 ;  /* 0x0000000309037207 */ /* 0x000fc40004000000 */
[C---:B--2---:R-:W-:Y:S02]  /*76a0*/  SEL R2, R9.reuse, R2, !P0 ;  /* 0x0000000209027207 */ /* 0x044fe40004000000 */
[C---:B---3--:R-:W-:Y:S01]  /*76b0*/  SEL R4, R9.reuse, R4, !P0 ;  /* 0x0000000409047207 */ /* 0x048fe20004000000 */
[----:B------:R-:W-:Y:S01]  /*76c0*/  STL [R1+0x3e6c], R3 ;  /* 0x003e6c0301007387 */ /* 0x000fe20000100800 */
[----:B----4-:R-:W-:-:S03]  /*76d0*/  SEL R5, R9, R5, !P0 ;  /* 0x0000000509057207 */ /* 0x010fc60004000000 */
[----:B------:R-:W-:Y:S04]  /*76e0*/  STL [R1+0x3e70], R2 ;  /* 0x003e700201007387 */ /* 0x000fe80000100800 */
[----:B------:R0:W-:Y:S04]  /*76f0*/  STL [R1+0x3e74], R4 ;  /* 0x003e740401007387 */ /* 0x0001e80000100800 */
[----:B0-----:R-:W2:Y:S04]  /*7700*/  LDL.LU R4, [R1+0x94] ;  /* 0x0000940001047983 */ /* 0x001ea80000300800 */
[----:B------:R-:W3:Y:S04]  /*7710*/  LDL.LU R2, [R1+0x90] ;  /* 0x0000900001027983 */ /* 0x000ee80000300800 */
[----:B------:R-:W4:Y:S04]  /*7720*/  LDL.LU R3, [R1+0x8c] ;  /* 0x00008c0001037983 */ /* 0x000f280000300800 */
[----:B------:R0:W-:Y:S04]  /*7730*/  STL [R1+0x3e78], R5 ;  /* 0x003e780501007387 */ /* 0x0001e80000100800 */
[----:B0-----:R-:W2:Y:S01]  /*7740*/  LDL.LU R5, [R1+0x98] ;  /* 0x0000980001057983 */ /* 0x001ea20000300800 */
[----:B-----5:R-:W-:-:S03]  /*7750*/  SEL R8, R9, R8, !P0 ;  /* 0x0000000809087207 */ /* 0x020fc60004000000 */
[----:B------:R-:W5:Y:S04]  /*7760*/  LDL.LU R9, [R1+0x3ee8] ;  /* 0x003ee80001097983 */ /* 0x000f680000300800 */
[----:B------:R0:W-:Y:S02]  /*7770*/  STL [R1+0x3e7c], R8 ;  /* 0x003e7c0801007387 */ /* 0x0001e40000100800 */
[----:B0-----:R-:W-:-:S04]  /*7780*/  LOP3.LUT R8, RZ, c[0x0][0x17c], RZ, 0x33, !PT ;  /* 0x00005f00ff087a12 */ /* 0x001fc800078e33ff */
[C---:B------:R-:W-:Y:S02]  /*7790*/  SEL R10, R8.reuse, R10, !P0 ;  /* 0x0000000a080a7207 */ /* 0x040fe40004000000 */
[C---:B------:R-:W-:Y:S02]  /*77a0*/  SEL R11, R8.reuse, R11, !P0 ;  /* 0x0000000b080b7207 */ /* 0x040fe40004000000 */
[C---:B------:R-:W-:Y:S02]  /*77b0*/  SEL R12, R8.reuse, R12, !P0 ;  /* 0x0000000c080c7207 */ /* 0x040fe40004000000 */
[C---:B------:R-:W-:Y:S02]  /*77c0*/  SEL R13, R8.reuse, R13, !P0 ;  /* 0x0000000d080d7207 */ /* 0x040fe40004000000 */
[C---:B------:R-:W-:Y:S02]  /*77d0*/  SEL R14, R8.reuse, R14, !P0 ;  /* 0x0000000e080e7207 */ /* 0x040fe40004000000 */
[----:B------:R-:W-:-:S02]  /*77e0*/  SEL R15, R8, R15, !P0 ;  /* 0x0000000f080f7207 */ /* 0x000fc40004000000 */
        /* <DEDUP_REMOVED lines=16> */
[C---:B------:R-:W-:Y:S01]  /*78f0*/  SEL R0, R8.reuse, R0, !P0 ;  /* 0x0000000008007207 */ /* 0x040fe20004000000 */
[----:B--2---:R-:W-:Y:S01]  /*7900*/  IMAD R5, R5, c[0x0][0x190], RZ ;  /* 0x0000640005057a24 */ /* 0x004fe200078e02ff */
[----:B-----5:R-:W-:-:S05]  /*7910*/  SEL R9, R8, R9, !P0 ;  /* 0x0000000908097207 */ /* 0x020fca0004000000 */
[----:B------:R-:W-:Y:S04]  /*7920*/  STL [R1+0x3e80], R9 ;  /* 0x003e800901007387 */ /* 0x000fe80000100800 */
        /* <DEDUP_REMOVED lines=22> */
[----:B------:R0:W-:Y:S04]  /*7a90*/  STL [R1+0x3edc], R0 ;  /* 0x003edc0001007387 */ /* 0x0001e80000100800 */
[----:B------:R-:W-:Y:S01]  /*7aa0*/  STL [R1+0x98], R5 ;  /* 0x0000980501007387 */ /* 0x000fe20000100800 */
[----:B0-----:R-:W-:-:S05]  /*7ab0*/  IMAD R0, R4, c[0x0][0x190], RZ ;  /* 0x0000640004007a24 */ /* 0x001fca00078e02ff */
[----:B------:R0:W-:Y:S04]  /*7ac0*/  STL [R1+0x94], R0 ;  /* 0x0000940001007387 */ /* 0x0001e80000100800 */
[----:B0-----:R-:W2:Y:S01]  /*7ad0*/  LDL.LU R0, [R1+0x80] ;  /* 0x0000800001007983 */ /* 0x001ea20000300800 */
[----:B---3--:R-:W-:Y:S02]  /*7ae0*/  IMAD R4, R2, c[0x0][0x190], RZ ;  /* 0x0000640002047a24 */ /* 0x008fe400078e02ff */
[----:B----4-:R-:W-:-:S03]  /*7af0*/  IMAD R2, R3, c[0x0][0x190], RZ ;  /* 0x0000640003027a24 */ /* 0x010fc600078e02ff */
[----:B------:R-:W-:Y:S04]  /*7b00*/  STL [R1+0x90], R4 ;  /* 0x0000900401007387 */ /* 0x000fe80000100800 */
[----:B--2---:R0:W-:Y:S04]  /*7b10*/  STL [R1+0x3ee0], R0 ;  /* 0x003ee00001007387 */ /* 0x0041e80000100800 */
[----:B------:R-:W-:Y:S04]  /*7b20*/  STL [R1+0x8c], R2 ;  /* 0x00008c0201007387 */ /* 0x000fe80000100800 */
[----:B0-----:R-:W2:Y:S04]  /*7b30*/  LDL.LU R0, [R1+0x84] ;  /* 0x0000840001007983 */ /* 0x001ea80000300800 */
[----:B--2---:R0:W-:Y:S04]  /*7b40*/  STL [R1+0x3ee4], R0 ;  /* 0x003ee40001007387 */ /* 0x0041e80000100800 */
[----:B0-----:R-:W2:Y:S04]  /*7b50*/  LDL.LU R0, [R1+0x88] ;  /* 0x0000880001007983 */ /* 0x001ea80000300800 */
[----:B------:R-:W3:Y:S04]  /*7b60*/  LDL.LU R28, [R1+0x7c] ;  /* 0x00007c00011c7983 */ /* 0x000ee80000300800 */
[----:B------:R-:W4:Y:S04]  /*7b70*/  LDL.LU R29, [R1+0x78] ;  /* 0x00007800011d7983 */ /* 0x000f280000300800 */
[----:B------:R-:W5:Y:S04]  /*7b80*/  LDL.LU R7, [R1+0x74] ;  /* 0x0000740001077983 */ /* 0x000f680000300800 */
[----:B------:R-:W3:Y:S04]  /*7b90*/  LDL.LU R6, [R1+0x70] ;  /* 0x0000700001067983 */ /* 0x000ee80000300800 */
        /* <DEDUP_REMOVED lines=23> */
[----:B------:R-:W3:Y:S01]  /*7d10*/  LDL.LU R3, [R1+0x10] ;  /* 0x0000100001037983 */ /* 0x000ee20000300800 */
[----:B--2---:R-:W-:-:S05]  /*7d20*/  IMAD R0, R0, c[0x0][0x190], RZ ;  /* 0x0000640000007a24 */ /* 0x004fca00078e02ff */
[----:B------:R0:W-:Y:S04]  /*7d30*/  STL [R1+0x88], R0 ;  /* 0x0000880001007387 */ /* 0x0001e80000100800 */
[----:B0-----:R-:W2:Y:S02]  /*7d40*/  LDL.LU R0, [R1+0x3ee4] ;  /* 0x003ee40001007983 */ /* 0x001ea40000300800 */
[----:B--2---:R-:W-:-:S05]  /*7d50*/  IMAD R0, R0, c[0x0][0x190], RZ ;  /* 0x0000640000007a24 */ /* 0x004fca00078e02ff */
[----:B------:R0:W-:Y:S04]  /*7d60*/  STL [R1+0x84], R0 ;  /* 0x0000840001007387 */ /* 0x0001e80000100800 */
[----:B0-----:R-:W2:Y:S01]  /*7d70*/  LDL.LU R0, [R1+0x3ee0] ;  /* 0x003ee00001007983 */ /* 0x001ea20000300800 */
[----:B---3--:R-:W-:Y:S02]  /*7d80*/  IMAD R28, R28, c[0x0][0x190], RZ ;  /* 0x000064001c1c7a24 */ /* 0x008fe400078e02ff */
[----:B----4-:R-:W-:Y:S02]  /*7d90*/  IMAD R29, R29, c[0x0][0x190], RZ ;  /* 0x000064001d1d7a24 */ /* 0x010fe400078e02ff */
[----:B-----5:R-:W-:Y:S02]  /*7da0*/  IMAD R7, R7, c[0x0][0x190], RZ ;  /* 0x0000640007077a24 */ /* 0x020fe400078e02ff */
[----:B------:R-:W-:-:S02]  /*7db0*/  IMAD R6, R6, c[0x0][0x190], RZ ;  /* 0x0000640006067a24 */ /* 0x000fc400078e02ff */
[----:B------:R-:W-:Y:S02]  /*7dc0*/  IMAD R27, R27, c[0x0][0x190], RZ ;  /* 0x000064001b1b7a24 */ /* 0x000fe400078e02ff */
[----:B------:R-:W-:Y:S02]  /*7dd0*/  IMAD R26, R26, c[0x0][0x190], RZ ;  /* 0x000064001a1a7a24 */ /* 0x000fe400078e02ff */
[----:B------:R-:W-:Y:S02]  /*7de0*/  IMAD R25, R25, c[0x0][0x190], RZ ;  /* 0x0000640019197a24 */ /* 0x000fe400078e02ff */
[----:B------:R-:W-:Y:S02]  /*7df0*/  IMAD R24, R24, c[0x0][0x190], RZ ;  /* 0x0000640018187a24 */ /* 0x000fe400078e02ff */
[----:B------:R-:W-:Y:S02]  /*7e00*/  IMAD R23, R23, c[0x0][0x190], RZ ;  /* 0x0000640017177a24 */ /* 0x000fe400078e02ff */
        /* <DEDUP_REMOVED lines=19> */
[----:B--2---:R-:W-:-:S05]  /*7f40*/  IMAD R0, R0, c[0x0][0x190], RZ ;  /* 0x0000640000007a24 */ /* 0x004fca00078e02ff */
[----:B------:R0:W-:Y:S04]  /*7f50*/  STL [R1+0x80], R0 ;  /* 0x0000800001007387 */ /* 0x0001e80000100800 */
[----:B0-----:R-:W2:Y:S04]  /*7f60*/  LDL.LU R0, [R1+0x3edc] ;  /* 0x003edc0001007983 */ /* 0x001ea80000300800 */
[----:B------:R0:W-:Y:S04]  /*7f70*/  STL [R1+0x7c], R28 ;  /* 0x00007c1c01007387 */ /* 0x0001e80000100800 */
[----:B0-----:R-:W3:Y:S04]  /*7f80*/  LDL.LU R28, [R1+0x3ed8] ;  /* 0x003ed800011c7983 */ /* 0x001ee80000300800 */
[----:B------:R0:W-:Y:S04]  /*7f90*/  STL [R1+0x78], R29 ;  /* 0x0000781d01007387 */ /* 0x0001e80000100800 */
[----:B0-----:R-:W4:Y:S04]  /*7fa0*/  LDL.LU R29, [R1+0x3ed4] ;  /* 0x003ed400011d7983 */ /* 0x001f280000300800 */
[----:B------:R0:W-:Y:S04]  /*7fb0*/  STL [R1+0x74], R7 ;  /* 0x0000740701007387 */ /* 0x0001e80000100800 */
[----:B0-----:R-:W5:Y:S04]  /*7fc0*/  LDL.LU R7, [R1+0x3ed0] ;  /* 0x003ed00001077983 */ /* 0x001f680000300800 */
        /* <DEDUP_REMOVED lines=50> */
[----:B--2---:R-:W-:-:S02]  /*82f0*/  IMAD R11, R11, c[0x0][0x190], RZ ;  /* 0x000064000b0b7a24 */ /* 0x004fc400078e02ff */
[----:B---3--:R-:W-:Y:S02]  /*8300*/  IMAD R10, R10, c[0x0][0x190], RZ ;  /* 0x000064000a0a7a24 */ /* 0x008fe400078e02ff */
[----:B----4-:R-:W-:Y:S02]  /*8310*/  IMAD R9, R9, c[0x0][0x190], RZ ;  /* 0x0000640009097a24 */ /* 0x010fe400078e02ff */
[----:B-----5:R-:W-:Y:S02]  /*8320*/  IMAD R8, R8, c[0x0][0x190], RZ ;  /* 0x0000640008087a24 */ /* 0x020fe400078e02ff */
[----:B------:R-:W-:Y:S02]  /*8330*/  IMAD R5, R5, c[0x0][0x190], RZ ;  /* 0x0000640005057a24 */ /* 0x000fe400078e02ff */
[----:B------:R-:W-:-:S05]  /*8340*/  IMAD R4, R4, c[0x0][0x190], RZ ;  /* 0x0000640004047a24 */ /* 0x000fca00078e02ff */
[----:B------:R0:W-:Y:S01]  /*8350*/  STL [R1+0x4], R4 ;  /* 0x0000040401007387 */ /* 0x0001e20000100800 */
[----:B------:R-:W-:-:S03]  /*8360*/  IMAD R2, R2, c[0x0][0x190], RZ ;  /* 0x0000640002027a24 */ /* 0x000fc600078e02ff */
[----:B0-----:R-:W2:Y:S04]  /*8370*/  LDL.LU R4, [R1+0x3e68] ;  /* 0x003e680001047983 */ /* 0x001ea80000300800 */
[----:B------:R0:W-:Y:S01]  /*8380*/  STL [R1], R5 ;  /* 0x0000000501007387 */ /* 0x0001e20000100800 */
[----:B------:R-:W-:-:S03]  /*8390*/  IMAD R3, R3, c[0x0][0x190], RZ ;  /* 0x0000640003037a24 */ /* 0x000fc600078e02ff */
[----:B0-----:R-:W2:Y:S04]  /*83a0*/  LDL.LU R5, [R1+0x3e64] ;  /* 0x003e640001057983 */ /* 0x001ea80000300800 */
[----:B------:R-:W-:Y:S04]  /*83b0*/  STL [R1+0xc], R3 ;  /* 0x00000c0301007387 */ /* 0x000fe80000100800 */
[----:B------:R-:W-:Y:S04]  /*83c0*/  STL [R1+0x8], R2 ;  /* 0x0000080201007387 */ /* 0x000fe80000100800 */
[----:B------:R0:W-:Y:S04]  /*83d0*/  STL [R1+0x3df8], R2 ;  /* 0x003df80201007387 */ /* 0x0001e80000100800 */
[----:B0-----:R-:W3:Y:S04]  /*83e0*/  LDL R2, [R1+0x90] ;  /* 0x0000900001027983 */ /* 0x001ee80000100800 */
[----:B------:R0:W-:Y:S04]  /*83f0*/  STL [R1+0x3dfc], R3 ;  /* 0x003dfc0301007387 */ /* 0x0001e80000100800 */
[----:B0-----:R-:W4:Y:S04]  /*8400*/  LDL R3, [R1+0x84] ;  /* 0x0000840001037983 */ /* 0x001f280000100800 */
[----:B------:R0:W-:Y:S04]  /*8410*/  STL.64 [R1+0x3e00], R8 ;  /* 0x003e000801007387 */ /* 0x0001e80000100a00 */
[----:B0-----:R-:W5:Y:S04]  /*8420*/  LDL R8, [R1+0x8c] ;  /* 0x00008c0001087983 */ /* 0x001f680000100800 */
[----:B------:R-:W2:Y:S04]  /*8430*/  LDL R9, [R1+0x88] ;  /* 0x0000880001097983 */ /* 0x000ea80000100800 */
[----:B------:R0:W-:Y:S04]  /*8440*/  STL.64 [R1+0x3e08], R10 ;  /* 0x003e080a01007387 */ /* 0x0001e80000100a00 */
[----:B0-----:R-:W2:Y:S04]  /*8450*/  LDL R10, [R1+0x98] ;  /* 0x00009800010a7983 */ /* 0x001ea80000100800 */
[----:B------:R-:W3:Y:S01]  /*8460*/  LDL R11, [R1+0x94] ;  /* 0x00009400010b7983 */ /* 0x000ee20000100800 */
[----:B------:R-:W-:-:S02]  /*8470*/  IMAD R12, R12, c[0x0][0x190], RZ ;  /* 0x000064000c0c7a24 */ /* 0x000fc400078e02ff */
[----:B------:R-:W-:Y:S02]  /*8480*/  IMAD R13, R13, c[0x0][0x190], RZ ;  /* 0x000064000d0d7a24 */ /* 0x000fe400078e02ff */
[----:B------:R-:W-:Y:S02]  /*8490*/  IMAD R14, R14, c[0x0][0x190], RZ ;  /* 0x000064000e0e7a24 */ /* 0x000fe400078e02ff */
[----:B------:R-:W-:Y:S02]  /*84a0*/  IMAD R15, R15, c[0x0][0x190], RZ ;  /* 0x000064000f0f7a24 */ /* 0x000fe400078e02ff */
[----:B------:R-:W-:Y:S02]  /*84b0*/  IMAD R16, R16, c[0x0][0x190], RZ ;  /* 0x0000640010107a24 */ /* 0x000fe400078e02ff */
[----:B------:R-:W-:Y:S02]  /*84c0*/  IMAD R17, R17, c[0x0][0x190], RZ ;  /* 0x0000640011117a24 */ /* 0x000fe400078e02ff */
[----:B------:R-:W-:-:S02]  /*84d0*/  IMAD R18, R18, c[0x0][0x190], RZ ;  /* 0x0000640012127a24 */ /* 0x000fc400078e02ff */
[----:B------:R-:W-:Y:S01]  /*84e0*/  IMAD R19, R19, c[0x0][0x190], RZ ;  /* 0x0000640013137a24 */ /* 0x000fe200078e02ff */
[----:B------:R-:W-:Y:S01]  /*84f0*/  STL.64 [R1+0x3e10], R12 ;  /* 0x003e100c01007387 */ /* 0x000fe20000100a00 */
[----:B------:R-:W-:Y:S02]  /*8500*/  IMAD R20, R20, c[0x0][0x190], RZ ;  /* 0x0000640014147a24 */ /* 0x000fe400078e02ff */
[----:B------:R-:W-:Y:S01]  /*8510*/  IMAD R21, R21, c[0x0][0x190], RZ ;  /* 0x0000640015157a24 */ /* 0x000fe200078e02ff */
[----:B------:R-:W-:Y:S01]  /*8520*/  STL.64 [R1+0x3e18], R14 ;  /* 0x003e180e01007387 */ /* 0x000fe20000100a00 */
[----:B------:R-:W-:Y:S02]  /*8530*/  IMAD R22, R22, c[0x0][0x190], RZ ;  /* 0x0000640016167a24 */ /* 0x000fe400078e02ff */
[----:B------:R-:W-:Y:S01]  /*8540*/  IMAD R23, R23, c[0x0][0x190], RZ ;  /* 0x0000640017177a24 */ /* 0x000fe200078e02ff */
[----:B------:R-:W-:Y:S01]  /*8550*/  STL.64 [R1+0x3e20], R16 ;  /* 0x003e201001007387 */ /* 0x000fe20000100a00 */
[----:B------:R-:W-:-:S02]  /*8560*/  IMAD R24, R24, c[0x0][0x190], RZ ;  /* 0x0000640018187a24 */ /* 0x000fc400078e02ff */
[----:B------:R-:W-:Y:S01]  /*8570*/  IMAD R25, R25, c[0x0][0x190], RZ ;  /* 0x0000640019197a24 */ /* 0x000fe200078e02ff */
[----:B------:R-:W-:Y:S01]  /*8580*/  STL.64 [R1+0x3e28], R18 ;  /* 0x003e281201007387 */ /* 0x000fe20000100a00 */
[----:B------:R-:W-:Y:S02]  /*8590*/  IMAD R26, R26, c[0x0][0x190], RZ ;  /* 0x000064001a1a7a24 */ /* 0x000fe400078e02ff */
[----:B------:R-:W-:Y:S01]  /*85a0*/  IMAD R27, R27, c[0x0][0x190], RZ ;  /* 0x000064001b1b7a24 */ /* 0x000fe200078e02ff */
[----:B------:R-:W-:Y:S01]  /*85b0*/  STL.64 [R1+0x3e30], R20 ;  /* 0x003e301401007387 */ /* 0x000fe20000100a00 */
[----:B------:R-:W-:-:S03]  /*85c0*/  IMAD R6, R6, c[0x0][0x190], RZ ;  /* 0x0000640006067a24 */ /* 0x000fc600078e02ff */
[----:B------:R-:W-:Y:S01]  /*85d0*/  STL.64 [R1+0x3e38], R22 ;  /* 0x003e381601007387 */ /* 0x000fe20000100a00 */
[----:B------:R-:W-:-:S03]  /*85e0*/  IMAD R7, R7, c[0x0][0x190], RZ ;  /* 0x0000640007077a24 */ /* 0x000fc600078e02ff */
[----:B------:R-:W-:Y:S01]  /*85f0*/  STL.64 [R1+0x3e40], R24 ;  /* 0x003e401801007387 */ /* 0x000fe20000100a00 */
[----:B------:R-:W-:-:S03]  /*8600*/  IMAD R29, R29, c[0x0][0x190], RZ ;  /* 0x000064001d1d7a24 */ /* 0x000fc600078e02ff */
[----:B------:R-:W-:Y:S04]  /*8610*/  STL.64 [R1+0x3e48], R26 ;  /* 0x003e481a01007387 */ /* 0x000fe80000100a00 */
[----:B------:R0:W-:Y:S04]  /*8620*/  STL [R1+0x188], R6 ;  /* 0x0001880601007387 */ /* 0x0001e80000100800 */
[----:B------:R-:W-:Y:S01]  /*8630*/  STL [R1+0x18c], R7 ;  /* 0x00018c0701007387 */ /* 0x000fe20000100800 */
[----:B0-----:R-:W-:-:S03]  /*8640*/  IMAD R6, R28, c[0x0][0x190], RZ ;  /* 0x000064001c067a24 */ /* 0x001fc600078e02ff */
[----:B------:R-:W-:Y:S04]  /*8650*/  STL [R1+0x3e50], R29 ;  /* 0x003e501d01007387 */ /* 0x000fe80000100800 */
[----:B------:R3:W-:Y:S01]  /*8660*/  STL [R1+0x330], R6 ;  /* 0x0003300601007387 */ /* 0x0007e20000100800 */
[----:B--2---:R-:W-:-:S04]  /*8670*/  IMAD.WIDE R12, R10, 0x2, R4 ;  /* 0x000000020a0c7825 */ /* 0x004fc800078e0204 */
[--C-:B---3--:R-:W-:Y:S01]  /*8680*/  IMAD.WIDE R6, R11, 0x2, R4.reuse ;  /* 0x000000020b067825 */ /* 0x108fe200078e0204 */
[----:B------:R-:W-:Y:S03]  /*8690*/  STL.64 [R1+0x328], R12 ;  /* 0x0003280c01007387 */ /* 0x000fe60000100a00 */
[--C-:B------:R-:W-:Y:S02]  /*86a0*/  IMAD.WIDE R10, R2, 0x2, R4.reuse ;  /* 0x00000002020a7825 */ /* 0x100fe400078e0204 */
[----:B------:R-:W2:Y:S04]  /*86b0*/  LDL R2, [R1+0x80] ;  /* 0x0000800001027983 */ /* 0x000ea80000100800 */
[----:B------:R5:W-:Y:S04]  /*86c0*/  STL.64 [R1+0x320], R6 ;  /* 0x0003200601007387 */ /* 0x000be80000100a00 */
[----:B------:R0:W-:Y:S01]  /*86d0*/  STL.64 [R1+0x318], R10 ;  /* 0x0003180a01007387 */ /* 0x0001e20000100a00 */
[----:B-----5:R-:W-:-:S04]  /*86e0*/  IMAD.WIDE R6, R8, 0x2, R4 ;  /* 0x0000000208067825 */ /* 0x020fc800078e0204 */
[--C-:B0-----:R-:W-:Y:S01]  /*86f0*/  IMAD.WIDE R10, R9, 0x2, R4.reuse ;  /* 0x00000002090a7825 */ /* 0x101fe200078e0204 */
[----:B------:R0:W-:Y:S04]  /*8700*/  STL.64 [R1+0x310], R6 ;  /* 0x0003100601007387 */ /* 0x0001e80000100a00 */
[----:B0-----:R-:W3:Y:S04]  /*8710*/  LDL R7, [R1+0x7c] ;  /* 0x00007c0001077983 */ /* 0x001ee80000100800 */
[----:B------:R-:W-:Y:S04]  /*8720*/  STL.64 [R1+0x308], R10 ;  /* 0x0003080a01007387 */ /* 0x000fe80000100a00 */
[----:B------:R-:W5:Y:S01]  /*8730*/  LDL R6, [R1+0x78] ;  /* 0x0000780001067983 */ /* 0x000f620000100800 */
[----:B----4-:R-:W-:-:S05]  /*8740*/  IMAD.WIDE R8, R3, 0x2, R4 ;  /* 0x0000000203087825 */ /* 0x010fca00078e0204 */
[----:B------:R-:W-:Y:S04]  /*8750*/  STL.64 [R1+0x300], R8 ;  /* 0x0003000801007387 */ /* 0x000fe80000100a00 */
[----:B-----5:R-:W-:Y:S04]  /*8760*/  STL [R1+0x3e60], R6 ;  /* 0x003e600601007387 */ /* 0x020fe80000100800 */
[----:B------:R-:W4:Y:S04]  /*8770*/  LDL R28, [R1+0x68] ;  /* 0x00006800011c7983 */ /* 0x000f280000100800 */
[----:B------:R-:W5:Y:S04]  /*8780*/  LDL R29, [R1+0x6c] ;  /* 0x00006c00011d7983 */ /* 0x000f680000100800 */
[----:B----4-:R0:W-:Y:S04]  /*8790*/  STL [R1+0x3e54], R28 ;  /* 0x003e541c01007387 */ /* 0x0101e80000100800 */
[----:B0-----:R-:W4:Y:S01]  /*87a0*/  LDL R28, [R1+0x70] ;  /* 0x00007000011c7983 */ /* 0x001f220000100800 */
[----:B--2---:R-:W-:-:S03]  /*87b0*/  IMAD.WIDE R2, R2, 0x2, R4 ;  /* 0x0000000202027825 */ /* 0x004fc600078e0204 */
[----:B-----5:R0:W-:Y:S01]  /*87c0*/  STL [R1+0x3e58], R29 ;  /* 0x003e581d01007387 */ /* 0x0201e20000100800 */
[----:B---3--:R-:W-:-:S03]  /*87d0*/  IMAD.WIDE R6, R7, 0x2, R4 ;  /* 0x0000000207067825 */ /* 0x008fc600078e0204 */
[----:B0-----:R-:W2:Y:S04]  /*87e0*/  LDL R29, [R1+0x74] ;  /* 0x00007400011d7983 */ /* 0x001ea80000100800 */
[----:B----4-:R-:W-:Y:S04]  /*87f0*/  STL [R1+0x3e5c], R28 ;  /* 0x003e5c1c01007387 */ /* 0x010fe80000100800 */
[----:B------:R-:W3:Y:S04]  /*8800*/  LDL R26, [R1+0x64] ;  /* 0x00006400011a7983 */ /* 0x000ee80000100800 */
[----:B------:R-:W4:Y:S04]  /*8810*/  LDL R27, [R1+0x60] ;  /* 0x00006000011b7983 */ /* 0x000f280000100800 */
[----:B------:R-:W5:Y:S04]  /*8820*/  LDL R24, [R1+0x5c] ;  /* 0x00005c0001187983 */ /* 0x000f680000100800 */
[----:B------:R-:W3:Y:S04]  /*8830*/  LDL R25, [R1+0x58] ;  /* 0x0000580001197983 */ /* 0x000ee80000100800 */
        /* <DEDUP_REMOVED lines=15> */
[----:B------:R0:W-:Y:S04]  /*8930*/  STL.64 [R1+0x2f8], R2 ;  /* 0x0002f80201007387 */ /* 0x0001e80000100a00 */
[----:B------:R-:W3:Y:S04]  /*8940*/  LDL R9, [R1+0x18] ;  /* 0x0000180001097983 */ /* 0x000ee80000100800 */
[----:B0-----:R-:W3:Y:S04]  /*8950*/  LDL R3, [R1+0x14] ;  /* 0x0000140001037983 */ /* 0x001ee80000100800 */
[----:B------:R-:W3:Y:S04]  /*8960*/  LDL R2, [R1+0x10] ;  /* 0x0000100001027983 */ /* 0x000ee80000100800 */
[----:B------:R0:W-:Y:S04]  /*8970*/  STL.64 [R1+0x2f0], R6 ;  /* 0x0002f00601007387 */ /* 0x0001e80000100a00 */
[----:B0-----:R-:W3:Y:S01]  /*8980*/  LDL.LU R6, [R1+0x3e60] ;  /* 0x003e600001067983 */ /* 0x001ee20000300800 */
[----:B--2---:R-:W-:-:S04]  /*8990*/  IMAD.WIDE R28, R29, 0x2, R4 ;  /* 0x000000021d1c7825 */ /* 0x004fc800078e0204 */
[----:B---3--:R-:W-:-:S05]  /*89a0*/  IMAD.WIDE R6, R6, 0x2, R4 ;  /* 0x0000000206067825 */ /* 0x008fca00078e0204 */
[----:B------:R0:W-:Y:S04]  /*89b0*/  STL.64 [R1+0x2e8], R6 ;  /* 0x0002e80601007387 */ /* 0x0001e80000100a00 */
[----:B0-----:R-:W2:Y:S04]  /*89c0*/  LDL.LU R7, [R1+0x4] ;  /* 0x0000040001077983 */ /* 0x001ea80000300800 */
[----:B------:R-:W3:Y:S04]  /*89d0*/  LDL.LU R6, [R1] ;  /* 0x0000000001067983 */ /* 0x000ee80000300800 */
[----:B------:R0:W-:Y:S04]  /*89e0*/  STL.64 [R1+0x2e0], R28 ;  /* 0x0002e01c01007387 */ /* 0x0001e80000100a00 */
[----:B0-----:R-:W2:Y:S02]  /*89f0*/  LDL.LU R28, [R1+0x3e5c] ;  /* 0x003e5c00011c7983 */ /* 0x001ea40000300800 */
[----:B--2---:R-:W-:-:S05]  /*8a00*/  IMAD.WIDE R28, R28, 0x2, R4 ;  /* 0x000000021c1c7825 */ /* 0x004fca00078e0204 */
[----:B------:R0:W-:Y:S04]  /*8a10*/  STL.64 [R1+0x2d8], R28 ;  /* 0x0002d81c01007387 */ /* 0x0001e80000100a00 */
[----:B0-----:R-:W2:Y:S02]  /*8a20*/  LDL.LU R29, [R1+0x3e58] ;  /* 0x003e5800011d7983 */ /* 0x001ea40000300800 */
[----:B--2---:R-:W-:-:S05]  /*8a30*/  IMAD.WIDE R28, R29, 0x2, R4 ;  /* 0x000000021d1c7825 */ /* 0x004fca00078e0204 */
[----:B------:R0:W-:Y:S04]  /*8a40*/  STL.64 [R1+0x2d0], R28 ;  /* 0x0002d01c01007387 */ /* 0x0001e80000100a00 */
[----:B0-----:R-:W2:Y:S02]  /*8a50*/  LDL.LU R28, [R1+0x3e54] ;  /* 0x003e5400011c7983 */ /* 0x001ea40000300800 */
[----:B--2---:R-:W-:-:S05]  /*8a60*/  IMAD.WIDE R28, R28, 0x2, R4 ;  /* 0x000000021c1c7825 */ /* 0x004fca00078e0204 */
[----:B------:R0:W-:Y:S02]  /*8a70*/  STL.64 [R1+0x2c8], R28 ;  /* 0x0002c81c01007387 */ /* 0x0001e40000100a00 */
[----:B0-----:R-:W-:-:S04]  /*8a80*/  IMAD.WIDE R28, R26, 0x2, R4 ;  /* 0x000000021a1c7825 */ /* 0x001fc800078e0204 */
[--C-:B----4-:R-:W-:Y:S01]  /*8a90*/  IMAD.WIDE R26, R27, 0x2, R4.reuse ;  /* 0x000000021b1a7825 */ /* 0x110fe200078e0204 */
[----:B------:R0:W-:Y:S04]  /*8aa0*/  STL.64 [R1+0x2c0], R28 ;  /* 0x0002c01c01007387 */ /* 0x0001e80000100a00 */
[----:B0-----:R-:W2:Y:S04]  /*8ab0*/  LDL.LU R29, [R1+0x3e50] ;  /* 0x003e5000011d7983 */ /* 0x001ea80000300800 */
[----:B------:R5:W-:Y:S02]  /*8ac0*/  STL.64 [R1+0x2b8], R26 ;  /* 0x0002b81a01007387 */ /* 0x000be40000100a00 */
[----:B-----5:R-:W-:-:S04]  /*8ad0*/  IMAD.WIDE R26, R24, 0x2, R4 ;  /* 0x00000002181a7825 */ /* 0x020fc800078e0204 */
[--C-:B------:R-:W-:Y:S01]  /*8ae0*/  IMAD.WIDE R24, R25, 0x2, R4.reuse ;  /* 0x0000000219187825 */ /* 0x100fe200078e0204 */
[----:B------:R0:W-:Y:S04]  /*8af0*/  STL.64 [R1+0x2b0], R26 ;  /* 0x0002b01a01007387 */ /* 0x0001e80000100a00 */
[----:B0-----:R-:W4:Y:S04]  /*8b00*/  LDL.LU.64 R26, [R1+0x3e48] ;  /* 0x003e4800011a7983 */ /* 0x001f280000300a00 */
[----:B------:R0:W-:Y:S02]  /*8b10*/  STL.64 [R1+0x2a8], R24 ;  /* 0x0002a81801007387 */ /* 0x0001e40000100a00 */
[----:B0-----:R-:W-:-:S04]  /*8b20*/  IMAD.WIDE R24, R22, 0x2, R4 ;  /* 0x0000000216187825 */ /* 0x001fc800078e0204 */
[--C-:B------:R-:W-:Y:S01]  /*8b30*/  IMAD.WIDE R22, R23, 0x2, R4.reuse ;  /* 0x0000000217167825 */ /* 0x100fe200078e0204 */
[----:B------:R0:W-:Y:S04]  /*8b40*/  STL.64 [R1+0x2a0], R24 ;  /* 0x0002a01801007387 */ /* 0x0001e80000100a00 */
[----:B0-----:R-:W5:Y:S04]  /*8b50*/  LDL.LU.64 R24, [R1+0x3e40] ;  /* 0x003e400001187983 */ /* 0x001f680000300a00 */
[----:B------:R0:W-:Y:S02]  /*8b60*/  STL.64 [R1+0x298], R22 ;  /* 0x0002981601007387 */ /* 0x0001e40000100a00 */
[----:B0-----:R-:W-:-:S04]  /*8b70*/  IMAD.WIDE R22, R20, 0x2, R4 ;  /* 0x0000000214167825 */ /* 0x001fc800078e0204 */
[--C-:B------:R-:W-:Y:S01]  /*8b80*/  IMAD.WIDE R20, R21, 0x2, R4.reuse ;  /* 0x0000000215147825 */ /* 0x100fe200078e0204 */
[----:B------:R0:W-:Y:S04]  /*8b90*/  STL.64 [R1+0x290], R22 ;  /* 0x0002901601007387 */ /* 0x0001e80000100a00 */
[----:B0-----:R-:W2:Y:S04]  /*8ba0*/  LDL.LU.64 R22, [R1+0x3e38] ;  /* 0x003e380001167983 */ /* 0x001ea80000300a00 */
        /* <DEDUP_REMOVED lines=25> */
[----:B------:R-:W2:Y:S04]  /*8d40*/  LDL.LU R28, [R1+0x18c] ;  /* 0x00018c00011c7983 */ /* 0x000ea80000300800 */
        /* <DEDUP_REMOVED lines=10> */
[----:B------:R0:W-:Y:S04]  /*8df0*/  STL.64 [R1+0x218], R2 ;  /* 0x0002180201007387 */ /* 0x0001e80000100a00 */
[----:B0-----:R-:W2:Y:S02]  /*8e00*/  LDL.LU R3, [R1+0x3dfc] ;  /* 0x003dfc0001037983 */ /* 0x001ea40000300800 */
[----:B--2---:R-:W-:-:S05]  /*8e10*/  IMAD.WIDE R2, R3, 0x2, R4 ;  /* 0x0000000203027825 */ /* 0x004fca00078e0204 */
[----:B------:R0:W-:Y:S04]  /*8e20*/  STL.64 [R1+0x210], R2 ;  /* 0x0002100201007387 */ /* 0x0001e80000100a00 */
[----:B0-----:R-:W2:Y:S02]  /*8e30*/  LDL.LU R2, [R1+0x3df8] ;  /* 0x003df80001027983 */ /* 0x001ea40000300800 */
[----:B--2---:R-:W-:-:S05]  /*8e40*/  IMAD.WIDE R2, R2, 0x2, R4 ;  /* 0x0000000202027825 */ /* 0x004fca00078e0204 */
[----:B------:R0:W-:Y:S02]  /*8e50*/  STL.64 [R1+0x208], R2 ;  /* 0x0002080201007387 */ /* 0x0001e40000100a00 */
[----:B0-----:R-:W-:-:S05]  /*8e60*/  IMAD.WIDE R2, R7, 0x2, R4 ;  /* 0x0000000207027825 */ /* 0x001fca00078e0204 */
[----:B------:R3:W-:Y:S02]  /*8e70*/  STL.64 [R1+0x200], R2 ;  /* 0x0002000201007387 */ /* 0x0007e40000100a00 */
[----:B---3--:R-:W-:-:S05]  /*8e80*/  IMAD.WIDE R2, R6, 0x2, R4 ;  /* 0x0000000206027825 */ /* 0x008fca00078e0204 */
[----:B------:R0:W-:Y:S04]  /*8e90*/  STL.64 [R1+0x1f8], R2 ;  /* 0x0001f80201007387 */ /* 0x0001e80000100a00 */
[----:B0-----:R-:W2:Y:S04]  /*8ea0*/  LDL.LU.64 R2, [R1+0x3df0] ;  /* 0x003df00001027983 */ /* 0x001ea80000300a00 */
[----:B------:R0:W-:Y:S02]  /*8eb0*/  STL.64 [R1+0x3d78], R6 ;  /* 0x003d780601007387 */ /* 0x0001e40000100a00 */
[----:B0-----:R-:W-:-:S05]  /*8ec0*/  IMAD.WIDE R6, R8, 0x2, R4 ;  /* 0x0000000208067825 */ /* 0x001fca00078e0204 */
[----:B------:R0:W-:Y:S04]  /*8ed0*/  STL.64 [R1+0x1f0], R6 ;  /* 0x0001f00601007387 */ /* 0x0001e80000100a00 */
[----:B------:R1:W-:Y:S01]  /*8ee0*/  STL.64 [R1+0x3d80], R8 ;  /* 0x003d800801007387 */ /* 0x0003e20000100a00 */
[----:B0-----:R-:W-:-:S04]  /*8ef0*/  IMAD.WIDE R6, R9, 0x2, R4 ;  /* 0x0000000209067825 */ /* 0x001fc800078e0204 */
[--C-:B-1----:R-:W-:Y:S01]  /*8f00*/  IMAD.WIDE R8, R10, 0x2, R4.reuse ;  /* 0x000000020a087825 */ /* 0x102fe200078e0204 */
[----:B------:R0:W-:Y:S04]  /*8f10*/  STL.64 [R1+0x1e8], R6 ;  /* 0x0001e80601007387 */ /* 0x0001e80000100a00 */
[----:B------:R-:W-:Y:S04]  /*8f20*/  STL.64 [R1+0x3d88], R10 ;  /* 0x003d880a01007387 */ /* 0x000fe80000100a00 */
[----:B------:R1:W-:Y:S01]  /*8f30*/  STL.64 [R1+0x1e0], R8 ;  /* 0x0001e00801007387 */ /* 0x0003e20000100a00 */
[----:B0-----:R-:W-:-:S05]  /*8f40*/  IMAD.WIDE R6, R11, 0x2, R4 ;  /* 0x000000020b067825 */ /* 0x001fca00078e0204 */
[----:B------:R0:W-:Y:S01]  /*8f50*/  STL.64 [R1+0x1d8], R6 ;  /* 0x0001d80601007387 */ /* 0x0001e20000100a00 */
[----:B-1----:R-:W-:-:S03]  /*8f60*/  IMAD.WIDE R8, R12, 0x2, R4 ;  /* 0x000000020c087825 */ /* 0x002fc600078e0204 */
[----:B------:R1:W-:Y:S04]  /*8f70*/  STL.64 [R1+0x3d90], R12 ;  /* 0x003d900c01007387 */ /* 0x0003e80000100a00 */
[----:B------:R3:W-:Y:S01]  /*8f80*/  STL.64 [R1+0x1d0], R8 ;  /* 0x0001d00801007387 */ /* 0x0007e20000100a00 */
[----:B0-----:R-:W-:-:S03]  /*8f90*/  IMAD.WIDE R6, R13, 0x2, R4 ;  /* 0x000000020d067825 */ /* 0x001fc600078e0204 */
[----:B-1----:R-:W2:Y:S01]  /*8fa0*/  LDL R12, [R1+0x188] ;  /* 0x00018800010c7983 */ /* 0x002ea20000100800 */
[----:B---3--:R-:W-:-:S03]  /*8fb0*/  IMAD.WIDE R8, R14, 0x2, R4 ;  /* 0x000000020e087825 */ /* 0x008fc600078e0204 */
[----:B------:R0:W-:Y:S04]  /*8fc0*/  STL.64 [R1+0x1c8], R6 ;  /* 0x0001c80601007387 */ /* 0x0001e80000100a00 */
[----:B------:R-:W3:Y:S04]  /*8fd0*/  LDL R13, [R1+0x330] ;  /* 0x00033000010d7983 */ /* 0x000ee80000100800 */
[----:B------:R1:W-:Y:S01]  /*8fe0*/  STL.64 [R1+0x1c0], R8 ;  /* 0x0001c00801007387 */ /* 0x0003e20000100a00 */
[----:B0-----:R-:W-:-:S03]  /*8ff0*/  IMAD.WIDE R6, R15, 0x2, R4 ;  /* 0x000000020f067825 */ /* 0x001fc600078e0204 */
[----:B------:R-:W3:Y:S04]  /*9000*/  LDL.LU R10, [R1+0x98] ;  /* 0x00009800010a7983 */ /* 0x000ee80000300800 */
[----:B------:R-:W3:Y:S04]  /*9010*/  LDL.LU R11, [R1+0x94] ;  /* 0x00009400010b7983 */ /* 0x000ee80000300800 */
[----:B------:R0:W-:Y:S04]  /*9020*/  STL.64 [R1+0x1b8], R6 ;  /* 0x0001b80601007387 */ /* 0x0001e80000100a00 */
[----:B-1----:R-:W3:Y:S04]  /*9030*/  LDL.LU R8, [R1+0x90] ;  /* 0x0000900001087983 */ /* 0x002ee80000300800 */
[----:B------:R-:W3:Y:S04]  /*9040*/  LDL.LU R9, [R1+0x8c] ;  /* 0x00008c0001097983 */ /* 0x000ee80000300800 */
[----:B0-----:R-:W3:Y:S04]  /*9050*/  LDL.LU R6, [R1+0x88] ;  /* 0x0000880001067983 */ /* 0x001ee80000300800 */
[----:B------:R-:W3:Y:S04]  /*9060*/  LDL.LU R7, [R1+0x84] ;  /* 0x0000840001077983 */ /* 0x000ee80000300800 */
        /* <DEDUP_REMOVED lines=21> */
[----:B-----5:R-:W-:-:S03]  /*91c0*/  IMAD.WIDE R16, R24, 0x2, R4 ;  /* 0x0000000218107825 */ /* 0x020fc600078e0204 */
[----:B------:R-:W-:Y:S04]  /*91d0*/  STL.64 [R1+0x3dc0], R24 ;  /* 0x003dc01801007387 */ /* 0x000fe80000100a00 */
[----:B------:R4:W-:Y:S01]  /*91e0*/  STL.64 [R1+0x350], R16 ;  /* 0x0003501001007387 */ /* 0x0009e20000100a00 */
[----:B0-----:R-:W-:-:S05]  /*91f0*/  IMAD.WIDE R14, R25, 0x2, R4 ;  /* 0x00000002190e7825 */ /* 0x001fca00078e0204 */
[----:B------:R0:W-:Y:S01]  /*9200*/  STL.64 [R1+0x358], R14 ;  /* 0x0003580e01007387 */ /* 0x0001e20000100a00 */
[----:B----4-:R-:W-:-:S03]  /*9210*/  IMAD.WIDE R16, R26, 0x2, R4 ;  /* 0x000000021a107825 */ /* 0x010fc600078e0204 */
[----:B------:R-:W-:Y:S04]  /*9220*/  STL.64 [R1+0x3dc8], R26 ;  /* 0x003dc81a01007387 */ /* 0x000fe80000100a00 */
[----:B------:R1:W-:Y:S01]  /*9230*/  STL.64 [R1+0x360], R16 ;  /* 0x0003601001007387 */ /* 0x0003e20000100a00 */
[----:B0-----:R-:W-:-:S05]  /*9240*/  IMAD.WIDE R14, R27, 0x2, R4 ;  /* 0x000000021b0e7825 */ /* 0x001fca00078e0204 */
[----:B------:R0:W-:Y:S01]  /*9250*/  STL.64 [R1+0x368], R14 ;  /* 0x0003680e01007387 */ /* 0x0001e20000100a00 */
[----:B-1----:R-:W-:-:S04]  /*9260*/  IMAD.WIDE R16, R28, 0x2, R4 ;  /* 0x000000021c107825 */ /* 0x002fc800078e0204 */
[----:B------:R-:W-:Y:S02]  /*9270*/  IMAD R0, R0, c[0x0][0x190], RZ ;  /* 0x0000640000007a24 */ /* 0x000fe400078e02ff */
[----:B0-----:R-:W-:-:S04]  /*9280*/  IMAD.WIDE R14, R29, 0x2, R4 ;  /* 0x000000021d0e7825 */ /* 0x001fc800078e0204 */
[----:B--2---:R-:W-:-:S05]  /*9290*/  IMAD.WIDE R18, R12, 0x2, R4 ;  /* 0x000000020c127825 */ /* 0x004fca00078e0204 */
[----:B------:R-:W-:Y:S04]  /*92a0*/  STL.64 [R1+0x370], R18 ;  /* 0x0003701201007387 */ /* 0x000fe80000100a00 */
[----:B------:R-:W-:Y:S01]  /*92b0*/  STL.64 [R1+0x3dd0], R28 ;  /* 0x003dd01c01007387 */ /* 0x000fe20000100a00 */
[----:B---3--:R-:W-:-:S03]  /*92c0*/  IMAD.WIDE R12, R13, 0x2, R4 ;  /* 0x000000020d0c7825 */ /* 0x008fc600078e0204 */
[----:B------:R-:W-:Y:S04]  /*92d0*/  STL.64 [R1+0x378], R16 ;  /* 0x0003781001007387 */ /* 0x000fe80000100a00 */
[----:B------:R0:W-:Y:S04]  /*92e0*/  STL.64 [R1+0x380], R14 ;  /* 0x0003800e01007387 */ /* 0x0001e80000100a00 */
[----:B------:R1:W-:Y:S01]  /*92f0*/  STL.64 [R1+0x388], R12 ;  /* 0x0003880c01007387 */ /* 0x0003e20000100a00 */
[----:B0-----:R-:W-:-:S04]  /*9300*/  IMAD.WIDE R14, R0, 0x2, R4 ;  /* 0x00000002000e7825 */ /* 0x001fc800078e0204 */
[--C-:B------:R-:W-:Y:S01]  /*9310*/  IMAD.WIDE R4, R10, 0x2, R2.reuse ;  /* 0x000000020a047825 */ /* 0x100fe200078e0202 */
[----:B------:R-:W-:Y:S03]  /*9320*/  STL.64 [R1+0x390], R14 ;  /* 0x0003900e01007387 */ /* 0x000fe60000100a00 */
[--C-:B-1----:R-:W-:Y:S01]  /*9330*/  IMAD.WIDE R12, R11, 0x2, R2.reuse ;  /* 0x000000020b0c7825 */ /* 0x102fe200078e0202 */
[----:B------:R0:W-:Y:S03]  /*9340*/  STL.64 [R1+0x180], R4 ;  /* 0x0001800401007387 */ /* 0x0001e60000100a00 */
[--C-:B------:R-:W-:Y:S01]  /*9350*/  IMAD.WIDE R10, R8, 0x2, R2.reuse ;  /* 0x00000002080a7825 */ /* 0x100fe200078e0202 */
[----:B------:R-:W-:Y:S04]  /*9360*/  STL.64 [R1+0x178], R12 ;  /* 0x0001780c01007387 */ /* 0x000fe80000100a00 */
[----:B------:R-:W-:Y:S01]  /*9370*/  STL.64 [R1+0x170], R10 ;  /* 0x0001700a01007387 */ /* 0x000fe20000100a00 */
[----:B0-----:R-:W-:-:S04]  /*9380*/  IMAD.WIDE R4, R9, 0x2, R2 ;  /* 0x0000000209047825 */ /* 0x001fc800078e0202 */
[--C-:B------:R-:W-:Y:S01]  /*9390*/  IMAD.WIDE R8, R6, 0x2, R2.reuse ;  /* 0x0000000206087825 */ /* 0x100fe200078e0202 */
[----:B------:R0:W-:Y:S03]  /*93a0*/  STL.64 [R1+0x168], R4 ;  /* 0x0001680401007387 */ /* 0x0001e60000100a00 */
[--C-:B------:R-:W-:Y:S01]  /*93b0*/  IMAD.WIDE R6, R7, 0x2, R2.reuse ;  /* 0x0000000207067825 */ /* 0x100fe200078e0202 */
[----:B0-----:R-:W2:Y:S04]  /*93c0*/  LDL.LU R4, [R1+0x6c] ;  /* 0x00006c0001047983 */ /* 0x001ea80000300800 */
[----:B------:R-:W-:Y:S04]  /*93d0*/  STL.64 [R1+0x160], R8 ;  /* 0x0001600801007387 */ /* 0x000fe80000100a00 */
[----:B------:R-:W3:Y:S04]  /*93e0*/  LDL.LU R28, [R1+0x68] ;  /* 0x00006800011c7983 */ /* 0x000ee80000300800 */
[----:B------:R-:W-:Y:S04]  /*93f0*/  STL.64 [R1+0x158], R6 ;  /* 0x0001580601007387 */ /* 0x000fe80000100a00 */
[----:B------:R-:W4:Y:S04]  /*9400*/  LDL.LU R29, [R1+0x64] ;  /* 0x00006400011d7983 */ /* 0x000f280000300800 */
[----:B----4-:R0:W-:Y:S04]  /*9410*/  STL [R1+0x3dd8], R29 ;  /* 0x003dd81d01007387 */ /* 0x0101e80000100800 */
[----:B0-----:R-:W4:Y:S04]  /*9420*/  LDL.LU R29, [R1+0x70] ;  /* 0x00007000011d7983 */ /* 0x001f280000300800 */
[----:B---3--:R0:W-:Y:S04]  /*9430*/  STL [R1+0x3ddc], R28 ;  /* 0x003ddc1c01007387 */ /* 0x0081e80000100800 */
[----:B0-----:R-:W3:Y:S04]  /*9440*/  LDL.LU R28, [R1+0x74] ;  /* 0x00007400011c7983 */ /* 0x001ee80000300800 */
[----:B----4-:R0:W-:Y:S04]  /*9450*/  STL [R1+0x3de0], R29 ;  /* 0x003de01d01007387 */ /* 0x0101e80000100800 */
[----:B0-----:R-:W4:Y:S04]  /*9460*/  LDL.LU R29, [R1+0x78] ;  /* 0x00007800011d7983 */ /* 0x001f280000300800 */
[----:B---3--:R0:W-:Y:S04]  /*9470*/  STL [R1+0x3de4], R28 ;  /* 0x003de41c01007387 */ /* 0x0081e80000100800 */
[----:B0-----:R-:W3:Y:S04]  /*9480*/  LDL.LU R28, [R1+0x7c] ;  /* 0x00007c00011c7983 */ /* 0x001ee80000300800 */
[----:B----4-:R0:W-:Y:S04]  /*9490*/  STL [R1+0x3de8], R29 ;  /* 0x003de81d01007387 */ /* 0x0101e80000100800 */
[----:B0-----:R-:W4:Y:S04]  /*94a0*/  LDL.LU R29, [R1+0x80] ;  /* 0x00008000011d7983 */ /* 0x001f280000300800 */
[----:B---3--:R4:W-:Y:S04]  /*94b0*/  STL [R1+0x3dec], R28 ;  /* 0x003dec1c01007387 */ /* 0x0089e80000100800 */
[----:B------:R-:W3:Y:S04]  /*94c0*/  LDL.LU R26, [R1+0x60] ;  /* 0x00006000011a7983 */ /* 0x000ee80000300800 */
[----:B------:R-:W5:Y:S04]  /*94d0*/  LDL.LU R27, [R1+0x5c] ;  /* 0x00005c00011b7983 */ /* 0x000f680000300800 */
[----:B------:R-:W2:Y:S04]  /*94e0*/  LDL.LU R24, [R1+0x58] ;  /* 0x0000580001187983 */ /* 0x000ea80000300800 */
        /* <DEDUP_REMOVED lines=19> */
[----:B------:R-:W2:Y:S01]  /*9620*/  LDL.LU R5, [R1+0x8] ;  /* 0x0000080001057983 */ /* 0x000ea20000300800 */
[----:B----4-:R-:W-:-:S05]  /*9630*/  IMAD.WIDE R28, R29, 0x2, R2 ;  /* 0x000000021d1c7825 */ /* 0x010fca00078e0202 */
[----:B------:R0:W-:Y:S04]  /*9640*/  STL.64 [R1+0x150], R28 ;  /* 0x0001501c01007387 */ /* 0x0001e80000100a00 */
[----:B0-----:R-:W4:Y:S02]  /*9650*/  LDL.LU R28, [R1+0x3dec] ;  /* 0x003dec00011c7983 */ /* 0x001f240000300800 */
        /* <DEDUP_REMOVED lines=10> */
[----:B------:R2:W-:Y:S02]  /*9700*/  STL.64 [R1+0x130], R28 ;  /* 0x0001301c01007387 */ /* 0x0005e40000100a00 */
        /* <DEDUP_REMOVED lines=8> */
[----:B---3--:R-:W-:-:S04]  /*9790*/  IMAD.WIDE R28, R26, 0x2, R2 ;  /* 0x000000021a1c7825 */ /* 0x008fc800078e0202 */
[--C-:B-----5:R-:W-:Y:S01]  /*97a0*/  IMAD.WIDE R26, R27, 0x2, R2.reuse ;  /* 0x000000021b1a7825 */ /* 0x120fe200078e0202 */
[----:B------:R0:W-:Y:S04]  /*97b0*/  STL.64 [R1+0x110], R28 ;  /* 0x0001101c01007387 */ /* 0x0001e80000100a00 */
[----:B0-----:R-:W2:Y:S04]  /*97c0*/  LDL.LU.64 R28, [R1+0x3dd0] ;  /* 0x003dd000011c7983 */ /* 0x001ea80000300a00 */
[----:B------:R0:W-:Y:S02]  /*97d0*/  STL.64 [R1+0x108], R26 ;  /* 0x0001081a01007387 */ /* 0x0001e40000100a00 */
[----:B0-----:R-:W-:-:S04]  /*97e0*/  IMAD.WIDE R26, R24, 0x2, R2 ;  /* 0x00000002181a7825 */ /* 0x001fc800078e0202 */
[--C-:B------:R-:W-:Y:S01]  /*97f0*/  IMAD.WIDE R24, R25, 0x2, R2.reuse ;  /* 0x0000000219187825 */ /* 0x100fe200078e0202 */
[----:B------:R0:W-:Y:S04]  /*9800*/  STL.64 [R1+0x100], R26 ;  /* 0x0001001a01007387 */ /* 0x0001e80000100a00 */
[----:B0-----:R-:W3:Y:S04]  /*9810*/  LDL.LU.64 R26, [R1+0x3dc8] ;  /* 0x003dc800011a7983 */ /* 0x001ee80000300a00 */
[----:B------:R0:W-:Y:S02]  /*9820*/  STL.64 [R1+0xf8], R24 ;  /* 0x0000f81801007387 */ /* 0x0001e40000100a00 */
[----:B0-----:R-:W-:-:S04]  /*9830*/  IMAD.WIDE R24, R22, 0x2, R2 ;  /* 0x0000000216187825 */ /* 0x001fc800078e0202 */
        /* <DEDUP_REMOVED lines=44> */
[----:B0-----:R-:W2:Y:S01]  /*9b00*/  LDL.LU.64 R6, [R1+0x3d78] ;  /* 0x003d780001067983 */ /* 0x001ea20000300a00 */
[----:B------:R-:W-:-:S05]  /*9b10*/  IMAD.WIDE R4, R5, 0x2, R2 ;  /* 0x0000000205047825 */ /* 0x000fca00078e0202 */
[----:B------:R2:W-:Y:S02]  /*9b20*/  STL.64 [R1+0x60], R4 ;  /* 0x0000600401007387 */ /* 0x0005e40000100a00 */
[----:B--2---:R-:W-:-:S05]  /*9b30*/  IMAD.WIDE R4, R7, 0x2, R2 ;  /* 0x0000000207047825 */ /* 0x004fca00078e0202 */
[----:B------:R0:W-:Y:S02]  /*9b40*/  STL.64 [R1+0x58], R4 ;  /* 0x0000580401007387 */ /* 0x0001e40000100a00 */
[----:B0-----:R-:W-:-:S04]  /*9b50*/  IMAD.WIDE R4, R6, 0x2, R2 ;  /* 0x0000000206047825 */ /* 0x001fc800078e0202 */
[--C-:B------:R-:W-:Y:S01]  /*9b60*/  IMAD.WIDE R6, R8, 0x2, R2.reuse ;  /* 0x0000000208067825 */ /* 0x100fe200078e0202 */
[----:B------:R0:W-:Y:S04]  /*9b70*/  STL.64 [R1+0x50], R4 ;  /* 0x0000500401007387 */ /* 0x0001e80000100a00 */
[----:B------:R1:W-:Y:S01]  /*9b80*/  STL.64 [R1+0x48], R6 ;  /* 0x0000480601007387 */ /* 0x0003e20000100a00 */
[----:B0-----:R-:W-:-:S04]  /*9b90*/  IMAD.WIDE R4, R9, 0x2, R2 ;  /* 0x0000000209047825 */ /* 0x001fc800078e0202 */
[--C-:B------:R-:W-:Y:S01]  /*9ba0*/  IMAD.WIDE R8, R10, 0x2, R2.reuse ;  /* 0x000000020a087825 */ /* 0x100fe200078e0202 */
[----:B------:R0:W-:Y:S03]  /*9bb0*/  STL.64 [R1+0x40], R4 ;  /* 0x0000400401007387 */ /* 0x0001e60000100a00 */
[--C-:B-1----:R-:W-:Y:S01]  /*9bc0*/  IMAD.WIDE R6, R11, 0x2, R2.reuse ;  /* 0x000000020b067825 */ /* 0x102fe200078e0202 */
[----:B------:R1:W-:Y:S04]  /*9bd0*/  STL.64 [R1+0x38], R8 ;  /* 0x0000380801007387 */ /* 0x0003e80000100a00 */
[----:B------:R2:W-:Y:S01]  /*9be0*/  STL.64 [R1+0x30], R6 ;  /* 0x0000300601007387 */ /* 0x0005e20000100a00 */
[----:B0-----:R-:W-:-:S04]  /*9bf0*/  IMAD.WIDE R4, R12, 0x2, R2 ;  /* 0x000000020c047825 */ /* 0x001fc800078e0202 */
[--C-:B-1----:R-:W-:Y:S01]  /*9c00*/  IMAD.WIDE R8, R13, 0x2, R2.reuse ;  /* 0x000000020d087825 */ /* 0x102fe200078e0202 */
[----:B------:R0:W-:Y:S03]  /*9c10*/  STL.64 [R1+0x28], R4 ;  /* 0x0000280401007387 */ /* 0x0001e60000100a00 */
[--C-:B--2---:R-:W-:Y:S01]  /*9c20*/  IMAD.WIDE R6, R14, 0x2, R2.reuse ;  /* 0x000000020e067825 */ /* 0x104fe200078e0202 */
[----:B------:R1:W-:Y:S04]  /*9c30*/  STL.64 [R1+0x20], R8 ;  /* 0x0000200801007387 */ /* 0x0003e80000100a00 */
[----:B------:R2:W-:Y:S01]  /*9c40*/  STL.64 [R1+0x18], R6 ;  /* 0x0000180601007387 */ /* 0x0005e20000100a00 */
[----:B0-----:R-:W-:-:S04]  /*9c50*/  IMAD.WIDE R4, R15, 0x2, R2 ;  /* 0x000000020f047825 */ /* 0x001fc800078e0202 */
[--C-:B-1----:R-:W-:Y:S01]  /*9c60*/  IMAD.WIDE R8, R16, 0x2, R2.reuse ;  /* 0x0000000210087825 */ /* 0x102fe200078e0202 */
[----:B------:R0:W-:Y:S03]  /*9c70*/  STL.64 [R1+0x10], R4 ;  /* 0x0000100401007387 */ /* 0x0001e60000100a00 */
[--C-:B--2---:R-:W-:Y:S01]  /*9c80*/  IMAD.WIDE R6, R17, 0x2, R2.reuse ;  /* 0x0000000211067825 */ /* 0x104fe200078e0202 */
[----:B------:R-:W-:Y:S03]  /*9c90*/  STL.64 [R1+0x8], R8 ;  /* 0x0000080801007387 */ /* 0x000fe60000100a00 */
[----:B0-----:R-:W-:-:S05]  /*9ca0*/  IMAD.WIDE R4, R18, 0x2, R2 ;  /* 0x0000000212047825 */ /* 0x001fca00078e0202 */
[----:B------:R0:W-:Y:S04]  /*9cb0*/  STL.64 [R1+0x3d28], R4 ;  /* 0x003d280401007387 */ /* 0x0001e80000100a00 */
[----:B------:R1:W-:Y:S04]  /*9cc0*/  STL.64 [R1], R6 ;  /* 0x0000000601007387 */ /* 0x0003e80000100a00 */
[----:B0-----:R-:W2:Y:S01]  /*9cd0*/  LDL.LU R5, [R1+0x188] ;  /* 0x0001880001057983 */ /* 0x001ea20000300800 */
[----:B------:R-:W-:-:S04]  /*9ce0*/  IMAD.WIDE R8, R20, 0x2, R2 ;  /* 0x0000000214087825 */ /* 0x000fc800078e0202 */
[----:B-1----:R-:W-:-:S04]  /*9cf0*/  IMAD.WIDE R6, R19, 0x2, R2 ;  /* 0x0000000213067825 */ /* 0x002fc800078e0202 */
[--C-:B------:R-:W-:Y:S01]  /*9d00*/  IMAD.WIDE R10, R21, 0x2, R2.reuse ;  /* 0x00000002150a7825 */ /* 0x100fe200078e0202 */
[----:B------:R0:W-:Y:S03]  /*9d10*/  STL.64 [R1+0x3d20], R6 ;  /* 0x003d200601007387 */ /* 0x0001e60000100a00 */
[----:B-----5:R-:W-:-:S04]  /*9d20*/  IMAD.WIDE R12, R22, 0x2, R2 ;  /* 0x00000002160c7825 */ /* 0x020fc800078e0202 */
[--C-:B------:R-:W-:Y:S01]  /*9d30*/  IMAD.WIDE R14, R23, 0x2, R2.reuse ;  /* 0x00000002170e7825 */ /* 0x100fe200078e0202 */
[----:B0-----:R-:W5:Y:S03]  /*9d40*/  LDL.LU R7, [R1+0x330] ;  /* 0x0003300001077983 */ /* 0x001f660000300800 */
[--C-:B----4-:R-:W-:Y:S01]  /*9d50*/  IMAD.WIDE R16, R24, 0x2, R2.reuse ;  /* 0x0000000218107825 */ /* 0x110fe200078e0202 */
[----:B------:R-:W-:Y:S03]  /*9d60*/  STL.64 [R1+0x3d18], R8 ;  /* 0x003d180801007387 */ /* 0x000fe60000100a00 */
[--C-:B------:R-:W-:Y:S01]  /*9d70*/  IMAD.WIDE R18, R25, 0x2, R2.reuse ;  /* 0x0000000219127825 */ /* 0x100fe200078e0202 */
[----:B------:R0:W-:Y:S03]  /*9d80*/  STL.64 [R1+0x3d10], R10 ;  /* 0x003d100a01007387 */ /* 0x0001e60000100a00 */
[----:B---3--:R-:W-:-:S04]  /*9d90*/  IMAD.WIDE R20, R26, 0x2, R2 ;  /* 0x000000021a147825 */ /* 0x008fc800078e0202 */
[--C-:B------:R-:W-:Y:S01]  /*9da0*/  IMAD.WIDE R22, R27, 0x2, R2.reuse ;  /* 0x000000021b167825 */ /* 0x100fe200078e0202 */
[----:B0-----:R-:W3:Y:S04]  /*9db0*/  LDL.LU.64 R10, [R1+0x180] ;  /* 0x00018000010a7983 */ /* 0x001ee80000300a00 */
[----:B------:R0:W-:Y:S04]  /*9dc0*/  STL.64 [R1+0x3d08], R12 ;  /* 0x003d080c01007387 */ /* 0x0001e80000100a00 */
[----:B0-----:R-:W4:Y:S04]  /*9dd0*/  LDL.LU.64 R12, [R1+0x178] ;  /* 0x00017800010c7983 */ /* 0x001f280000300a00 */
[----:B------:R-:W-:Y:S04]  /*9de0*/  STL.64 [R1+0x3d30], R14 ;  /* 0x003d300e01007387 */ /* 0x000fe80000100a00 */
[----:B------:R0:W-:Y:S04]  /*9df0*/  STL.64 [R1+0x3d38], R16 ;  /* 0x003d381001007387 */ /* 0x0001e80000100a00 */
[----:B0-----:R-:W3:Y:S04]  /*9e00*/  LDL.LU.64 R16, [R1+0x170] ;  /* 0x0001700001107983 */ /* 0x001ee80000300a00 */
[----:B------:R0:W-:Y:S04]  /*9e10*/  STL.64 [R1+0x3d40], R18 ;  /* 0x003d401201007387 */ /* 0x0001e80000100a00 */
[----:B0-----:R-:W3:Y:S04]  /*9e20*/  LDL.LU.64 R18, [R1+0x318] ;  /* 0x0003180001127983 */ /* 0x001ee80000300a00 */
[----:B------:R-:W-:Y:S04]  /*9e30*/  STL.64 [R1+0x3d48], R20 ;  /* 0x003d481401007387 */ /* 0x000fe80000100a00 */
[----:B------:R0:W-:Y:S04]  /*9e40*/  STL.64 [R1+0x3d50], R22 ;  /* 0x003d501601007387 */ /* 0x0001e80000100a00 */
[----:B0-----:R-:W3:Y:S04]  /*9e50*/  LDL.LU.64 R22, [R1+0x320] ;  /* 0x0003200001167983 */ /* 0x001ee80000300a00 */
[----:B------:R-:W3:Y:S01]  /*9e60*/  LDL.LU.64 R14, [R1+0x310] ;  /* 0x00031000010e7983 */ /* 0x000ee20000300a00 */
[----:B--2---:R-:W-:-:S05]  /*9e70*/  IMAD.WIDE R24, R5, 0x2, R2 ;  /* 0x0000000205187825 */ /* 0x004fca00078e0202 */
[----:B------:R0:W-:Y:S04]  /*9e80*/  STL.64 [R1+0x3d58], R24 ;  /* 0x003d581801007387 */ /* 0x0001e80000100a00 */
[----:B0-----:R-:W2:Y:S04]  /*9e90*/  LDL.LU.64 R24, [R1+0x328] ;  /* 0x0003280001187983 */ /* 0x001ea80000300a00 */
[----:B------:R-:W3:Y:S04]  /*9ea0*/  LDL.LU.64 R4, [R1+0x168] ;  /* 0x0001680001047983 */ /* 0x000ee80000300a00 */
[----:B------:R-:W3:Y:S01]  /*9eb0*/  LDL.LU.64 R20, [R1+0x308] ;  /* 0x0003080001147983 */ /* 0x000ee20000300a00 */
[----:B------:R-:W-:-:S04]  /*9ec0*/  IMAD.WIDE R26, R28, 0x2, R2 ;  /* 0x000000021c1a7825 */ /* 0x000fc800078e0202 */
[--C-:B------:R-:W-:Y:S01]  /*9ed0*/  IMAD.WIDE R28, R29, 0x2, R2.reuse ;  /* 0x000000021d1c7825 */ /* 0x100fe200078e0202 */
[----:B------:R5:W-:Y:S04]  /*9ee0*/  STL.64 [R1+0x3d60], R26 ;  /* 0x003d601a01007387 */ /* 0x000be80000100a00 */
[----:B------:R-:W-:Y:S01]  /*9ef0*/  STL.64 [R1+0x3d68], R28 ;  /* 0x003d681c01007387 */ /* 0x000fe20000100a00 */
[----:B-----5:R-:W-:-:S03]  /*9f00*/  IMAD.WIDE R26, R7, 0x2, R2 ;  /* 0x00000002071a7825 */ /* 0x020fc600078e0202 */
[----:B------:R-:W5:Y:S01]  /*9f10*/  LDL.LU.64 R6, [R1+0x160] ;  /* 0x0001600001067983 */ /* 0x000f620000300a00 */
[----:B------:R-:W-:-:S03]  /*9f20*/  IMAD.WIDE R2, R0, 0x2, R2 ;  /* 0x0000000200027825 */ /* 0x000fc600078e0202 */
[----:B------:R-:W4:Y:S04]  /*9f30*/  LDL.LU.64 R8, [R1+0x300] ;  /* 0x0003000001087983 */ /* 0x000f280000300a00 */
[----:B------:R-:W-:Y:S04]  /*9f40*/  STL.64 [R1+0x188], R26 ;  /* 0x0001881a01007387 */ /* 0x000fe80000100a00 */
[----:B------:R-:W-:Y:S04]  /*9f50*/  STL.64 [R1+0x3d70], R2 ;  /* 0x003d700201007387 */ /* 0x000fe80000100a00 */
[----:B--2---:R0:W-:Y:S01]  /*9f60*/  STL [R1+0x3bf8], R24 ;  /* 0x003bf81801007387 */ /* 0x0041e20000100800 */
[----:B------:R-:W-:-:S03]  /*9f70*/  IMAD.MOV.U32 R0, RZ, RZ, R25 ;  /* 0x000000ffff007224 */ /* 0x000fc600078e0019 */
[----:B0-----:R-:W2:Y:S04]  /*9f80*/  LDL.LU.64 R24, [R1+0x158] ;  /* 0x0001580001187983 */ /* 0x001ea80000300a00 */
[----:B------:R0:W-:Y:S04]  /*9f90*/  STL [R1+0x3bf0], R0 ;  /* 0x003bf00001007387 */ /* 0x0001e80000100800 */
[----:B---3--:R1:W-:Y:S01]  /*9fa0*/  STL [R1+0x3bf4], R10 ;  /* 0x003bf40a01007387 */ /* 0x0083e20000100800 */
[----:B0-----:R-:W-:-:S03]  /*9fb0*/  IMAD.MOV.U32 R0, RZ, RZ, R11 ;  /* 0x000000ffff007224 */ /* 0x001fc600078e000b */
[----:B-1----:R-:W3:Y:S04]  /*9fc0*/  LDL.LU.64 R10, [R1+0x2f8] ;  /* 0x0002f800010a7983 */ /* 0x002ee80000300a00 */
[----:B------:R0:W-:Y:S04]  /*9fd0*/  STL [R1+0x3be8], R0 ;  /* 0x003be80001007387 */ /* 0x0001e80000100800 */
[----:B------:R1:W-:Y:S01]  /*9fe0*/  STL [R1+0x3bec], R22 ;  /* 0x003bec1601007387 */ /* 0x0003e20000100800 */
[----:B0-----:R-:W-:-:S03]  /*9ff0*/  IMAD.MOV.U32 R0, RZ, RZ, R23 ;  /* 0x000000ffff007224 */ /* 0x001fc600078e0017 */
[----:B-1----:R-:W3:Y:S04]  /*a000*/  LDL.LU.64 R22, [R1+0x150] ;  /* 0x0001500001167983 */ /* 0x002ee80000300a00 */
[----:B------:R0:W-:Y:S04]  /*a010*/  STL [R1+0x3be0], R0 ;  /* 0x003be00001007387 */ /* 0x0001e80000100800 */
[----:B----4-:R1:W-:Y:S01]  /*a020*/  STL [R1+0x3be4], R12 ;  /* 0x003be40c01007387 */ /* 0x0103e20000100800 */
[----:B0-----:R-:W-:-:S03]  /*a030*/  IMAD.MOV.U32 R0, RZ, RZ, R13 ;  /* 0x000000ffff007224 */ /* 0x001fc600078e000d */
[----:B-1----:R-:W4:Y:S04]  /*a040*/  LDL.LU.64 R12, [R1+0x2f0] ;  /* 0x0002f000010c7983 */ /* 0x002f280000300a00 */
[----:B------:R0:W-:Y:S04]  /*a050*/  STL [R1+0x3bd8], R0 ;  /* 0x003bd80001007387 */ /* 0x0001e80000100800 */
[----:B------:R1:W-:Y:S01]  /*a060*/  STL [R1+0x3bdc], R18 ;  /* 0x003bdc1201007387 */ /* 0x0003e20000100800 */
        /* <DEDUP_REMOVED lines=19> */
[----:B-----5:R1:W-:Y:S01]  /*a1a0*/  STL [R1+0x3bb4], R6 ;  /* 0x003bb40601007387 */ /* 0x0203e20000100800 */
[----:B0-----:R-:W-:-:S03]  /*a1b0*/  IMAD.MOV.U32 R0, RZ, RZ, R7 ;  /* 0x000000ffff007224 */ /* 0x001fc600078e0007 */
[----:B-1----:R-:W5:Y:S04]  /*a1c0*/  LDL.LU.64 R6, [R1+0x2d8] ;  /* 0x0002d80001067983 */ /* 0x002f680000300a00 */
[----:B------:R0:W-:Y:S04]  /*a1d0*/  STL [R1+0x3ba8], R0 ;  /* 0x003ba80001007387 */ /* 0x0001e80000100800 */
[----:B------:R1:W-:Y:S01]  /*a1e0*/  STL [R1+0x3bac], R8 ;  /* 0x003bac0801007387 */ /* 0x0003e20000100800 */
[----:B0-----:R-:W-:-:S03]  /*a1f0*/  IMAD.MOV.U32 R0, RZ, RZ, R9 ;  /* 0x000000ffff007224 */ /* 0x001fc600078e0009 */
[----:B-1----:R-:W5:Y:S04]  /*a200*/  LDL.LU.64 R8, [R1+0x130] ;  /* 0x0001300001087983 */ /* 0x002f680000300a00 */
[----:B------:R0:W-:Y:S04]  /*a210*/  STL [R1+0x3ba0], R0 ;  /* 0x003ba00001007387 */ /* 0x0001e80000100800 */
[----:B--2---:R1:W-:Y:S01]  /*a220*/  STL [R1+0x3ba4], R24 ;  /* 0x003ba41801007387 */ /* 0x0043e20000100800 */
[----:B0-----:R-:W-:-:S03]  /*a230*/  IMAD.MOV.U32 R0, RZ, RZ, R25 ;  /* 0x000000ffff007224 */ /* 0x001fc600078e0019 */
[----:B-1----:R-:W2:Y:S04]  /*a240*/  LDL.LU.64 R24, [R1+0x2d0] ;  /* 0x0002d00001187983 */ /* 0x002ea80000300a00 */
        /* <DEDUP_REMOVED lines=85> */
[----:B--2---:R-:W-:Y:S01]  /*a7a0*/  STL [R1+0x3af4], R24 ;  /* 0x003af41801007387 */ /* 0x004fe20000100800 */
[----:B0-----:R-:W-:-:S03]  /*a7b0*/  IMAD.MOV.U32 R0, RZ, RZ, R25 ;  /* 0x000000ffff007224 */ /* 0x001fc600078e0019 */
[----:B------:R-:W2:Y:S04]  /*a7c0*/  LDL.LU.64 R26, [R1+0x278] ;  /* 0x00027800011a7983 */ /* 0x000ea80000300a00 */
[----:B------:R0:W-:Y:S04]  /*a7d0*/  STL [R1+0x3ae8], R0 ;  /* 0x003ae80001007387 */ /* 0x0001e80000100800 */
[----:B---3--:R1:W-:Y:S01]  /*a7e0*/  STL [R1+0x3aec], R10 ;  /* 0x003aec0a01007387 */ /* 0x0083e20000100800 */
[----:B0-----:R-:W-:-:S03]  /*a7f0*/  IMAD.MOV.U32 R0, RZ, RZ, R11 ;  /* 0x000000ffff007224 */ /* 0x001fc600078e000b */
[----:B-1----:R-:W3:Y:S04]  /*a800*/  LDL.LU.64 R10, [R1+0xd0] ;  /* 0x0000d000010a7983 */ /* 0x002ee80000300a00 */
[----:B------:R0:W-:Y:S04]  /*a810*/  STL [R1+0x3ae0], R0 ;  /* 0x003ae00001007387 */ /* 0x0001e80000100800 */
[----:B------:R-:W-:Y:S04]  /*a820*/  STL [R1+0x3ae4], R22 ;  /* 0x003ae41601007387 */ /* 0x000fe80000100800 */
[----:B------:R-:W3:Y:S01]  /*a830*/  LDL.LU.64 R24, [R1+0x270] ;  /* 0x0002700001187983 */ /* 0x000ee20000300a00 */
[----:B0-----:R-:W-:-:S05]  /*a840*/  IMAD.MOV.U32 R0, RZ, RZ, R23 ;  /* 0x000000ffff007224 */ /* 0x001fca00078e0017 */
        /* <DEDUP_REMOVED lines=21> */
[----:B------:R-:W-:Y:S04]  /*a9a0*/  STL [R1+0x3ab4], R20 ;  /* 0x003ab41401007387 */ /* 0x000fe80000100800 */
[----:B------:R-:W4:Y:S01]  /*a9b0*/  LDL.LU.64 R22, [R1+0x258] ;  /* 0x0002580001167983 */ /* 0x000f220000300a00 */
[----:B0-----:R-:W-:-:S05]  /*a9c0*/  IMAD.MOV.U32 R0, RZ, RZ, R21 ;  /* 0x000000ffff007224 */ /* 0x001fca00078e0015 */
[----:B------:R5:W-:Y:S02]  /*a9d0*/  STL [R1+0x3aa8], R0 ;  /* 0x003aa80001007387 */ /* 0x000be40000100800 */
[----:B-----5:R-:W-:Y:S02]  /*a9e0*/  IMAD.MOV.U32 R0, RZ, RZ, R7 ;  /* 0x000000ffff007224 */ /* 0x020fe400078e0007 */
[----:B------:R0:W-:Y:S04]  /*a9f0*/  STL [R1+0x3aac], R6 ;  /* 0x003aac0601007387 */ /* 0x0001e80000100800 */
[----:B0-----:R-:W5:Y:S04]  /*aa00*/  LDL.LU.64 R6, [R1+0xb0] ;  /* 0x0000b00001067983 */ /* 0x001f680000300a00 */
[----:B------:R0:W-:Y:S04]  /*aa10*/  STL [R1+0x3aa0], R0 ;  /* 0x003aa00001007387 */ /* 0x0001e80000100800 */
[----:B------:R1:W-:Y:S01]  /*aa20*/  STL [R1+0x3aa4], R8 ;  /* 0x003aa40801007387 */ /* 0x0003e20000100800 */
[----:B0-----:R-:W-:-:S03]  /*aa30*/  IMAD.MOV.U32 R0, RZ, RZ, R9 ;  /* 0x000000ffff007224 */ /* 0x001fc600078e0009 */
[----:B-1----:R-:W5:Y:S04]  /*aa40*/  LDL.LU.64 R8, [R1+0x250] ;  /* 0x0002500001087983 */ /* 0x002f680000300a00 */
[----:B------:R0:W-:Y:S04]  /*aa50*/  STL [R1+0x3a98], R0 ;  /* 0x003a980001007387 */ /* 0x0001e80000100800 */
[----:B--2---:R-:W-:Y:S04]  /*aa60*/  STL [R1+0x3a9c], R26 ;  /* 0x003a9c1a01007387 */ /* 0x004fe80000100800 */
[----:B------:R-:W2:Y:S01]  /*aa70*/  LDL.LU.64 R20, [R1+0xa8] ;  /* 0x0000a80001147983 */ /* 0x000ea20000300a00 */
[----:B0-----:R-:W-:-:S03]  /*aa80*/  IMAD.MOV.U32 R0, RZ, RZ, R27 ;  /* 0x000000ffff007224 */ /* 0x001fc600078e001b */
[----:B---3--:R-:W-:Y:S04]  /*aa90*/  STL [R1+0x3a94], R10 ;  /* 0x003a940a01007387 */ /* 0x008fe80000100800 */
[----:B------:R0:W-:Y:S02]  /*aaa0*/  STL [R1+0x3a90], R0 ;  /* 0x003a900001007387 */ /* 0x0001e40000100800 */
[----:B0-----:R-:W-:Y:S02]  /*aab0*/  IMAD.MOV.U32 R0, RZ, RZ, R11 ;  /* 0x000000ffff007224 */ /* 0x001fe400078e000b */
[----:B------:R-:W3:Y:S04]  /*aac0*/  LDL.LU.64 R10, [R1+0x248] ;  /* 0x00024800010a7983 */ /* 0x000ee80000300a00 */
        /* <DEDUP_REMOVED lines=35> */
[----:B--2---:R-:W-:Y:S04]  /*ad00*/  STL [R1+0x3a44], R20 ;  /* 0x003a441401007387 */ /* 0x004fe80000100800 */
[----:B------:R0:W-:Y:S04]  /*ad10*/  STL [R1+0x3a40], R0 ;  /* 0x003a400001007387 */ /* 0x0001e80000100800 */
[----:B-1----:R-:W2:Y:S01]  /*ad20*/  LDL.LU.64 R8, [R1+0x80] ;  /* 0x0000800001087983 */ /* 0x002ea20000300a00 */
        /* <DEDUP_REMOVED lines=27> */
[----:B------:R1:W-:Y:S04]  /*aee0*/  STL [R1+0x3a0c], R4 ;  /* 0x003a0c0401007387 */ /* 0x0003e80000100800 */
[----:B------:R-:W4:Y:S01]  /*aef0*/  LDL.LU.64 R24, [R1+0x60] ;  /* 0x0000600001187983 */ /* 0x000f220000300a00 */
[----:B0-----:R-:W-:-:S03]  /*af00*/  IMAD.MOV.U32 R0, RZ, RZ, R5 ;  /* 0x000000ffff007224 */ /* 0x001fc600078e0005 */
[----:B------:R-:W-:Y:S04]  /*af10*/  STL [R1+0x3a04], R22 ;  /* 0x003a041601007387 */ /* 0x000fe80000100800 */
[----:B------:R0:W-:Y:S04]  /*af20*/  STL [R1+0x3a00], R0 ;  /* 0x003a000001007387 */ /* 0x0001e80000100800 */
[----:B-1----:R-:W4:Y:S01]  /*af30*/  LDL.LU.64 R4, [R1+0x200] ;  /* 0x0002000001047983 */ /* 0x002f220000300a00 */
[----:B0-----:R-:W-:-:S03]  /*af40*/  IMAD.MOV.U32 R0, RZ, RZ, R23 ;  /* 0x000000ffff007224 */ /* 0x001fc600078e0017 */
[----:B-----5:R-:W-:Y:S04]  /*af50*/  STL [R1+0x39fc], R6 ;  /* 0x0039fc0601007387 */ /* 0x020fe80000100800 */
[----:B------:R0:W-:Y:S04]  /*af60*/  STL [R1+0x39f8], R0 ;  /* 0x0039f80001007387 */ /* 0x0001e80000100800 */
[----:B------:R-:W5:Y:S01]  /*af70*/  LDL.LU.64 R22, [R1+0x58] ;  /* 0x0000580001167983 */ /* 0x000f620000300a00 */
[----:B0-----:R-:W-:-:S03]  /*af80*/  IMAD.MOV.U32 R0, RZ, RZ, R7 ;  /* 0x000000ffff007224 */ /* 0x001fc600078e0007 */
[----:B------:R-:W5:Y:S04]  /*af90*/  LDL.LU.64 R6, [R1+0x1f8] ;  /* 0x0001f80001067983 */ /* 0x000f680000300a00 */
[----:B------:R2:W-:Y:S02]  /*afa0*/  STL [R1+0x39f0], R0 ;  /* 0x0039f00001007387 */ /* 0x0005e40000100800 */
[----:B--2---:R-:W-:Y:S02]  /*afb0*/  IMAD.MOV.U32 R0, RZ, RZ, R9 ;  /* 0x000000ffff007224 */ /* 0x004fe400078e0009 */
[----:B------:R0:W-:Y:S04]  /*afc0*/  STL [R1+0x39f4], R8 ;  /* 0x0039f40801007387 */ /* 0x0001e80000100800 */
[----:B------:R-:W-:Y:S04]  /*afd0*/  STL [R1+0x39ec], R20 ;  /* 0x0039ec1401007387 */ /* 0x000fe80000100800 */
[----:B------:R1:W-:Y:S04]  /*afe0*/  STL [R1+0x39e8], R0 ;  /* 0x0039e80001007387 */ /* 0x0003e80000100800 */
[----:B0-----:R-:W2:Y:S01]  /*aff0*/  LDL.LU.64 R8, [R1+0x50] ;  /* 0x0000500001087983 */ /* 0x001ea20000300a00 */
[----:B-1----:R-:W-:-:S03]  /*b000*/  IMAD.MOV.U32 R0, RZ, RZ, R21 ;  /* 0x000000ffff007224 */ /* 0x002fc600078e0015 */
[----:B---3--:R-:W-:Y:S04]  /*b010*/  STL [R1+0x39e4], R10 ;  /* 0x0039e40a01007387 */ /* 0x008fe80000100800 */
[----:B------:R0:W-:Y:S04]  /*b020*/  STL [R1+0x39e0], R0 ;  /* 0x0039e00001007387 */ /* 0x0001e80000100800 */
[----:B------:R-:W3:Y:S01]  /*b030*/  LDL.LU.64 R20, [R1+0x1f0] ;  /* 0x0001f00001147983 */ /* 0x000ee20000300a00 */
[----:B0-----:R-:W-:-:S03]  /*b040*/  IMAD.MOV.U32 R0, RZ, RZ, R11 ;  /* 0x000000ffff007224 */ /* 0x001fc600078e000b */
[----:B------:R-:W-:Y:S04]  /*b050*/  STL [R1+0x39dc], R26 ;  /* 0x0039dc1a01007387 */ /* 0x000fe80000100800 */
[----:B------:R0:W-:Y:S04]  /*b060*/  STL [R1+0x39d8], R0 ;  /* 0x0039d80001007387 */ /* 0x0001e80000100800 */
[----:B------:R-:W3:Y:S01]  /*b070*/  LDL.LU.64 R10, [R1+0x48] ;  /* 0x00004800010a7983 */ /* 0x000ee20000300a00 */
[----:B0-----:R-:W-:-:S03]  /*b080*/  IMAD.MOV.U32 R0, RZ, RZ, R27 ;  /* 0x000000ffff007224 */ /* 0x001fc600078e001b */
[----:B----4-:R-:W-:Y:S04]  /*b090*/  STL [R1+0x39d4], R12 ;  /* 0x0039d40c01007387 */ /* 0x010fe80000100800 */
[----:B------:R0:W-:Y:S02]  /*b0a0*/  STL [R1+0x39d0], R0 ;  /* 0x0039d00001007387 */ /* 0x0001e40000100800 */
[----:B0-----:R-:W-:Y:S02]  /*b0b0*/  IMAD.MOV.U32 R0, RZ, RZ, R13 ;  /* 0x000000ffff007224 */ /* 0x001fe400078e000d */
[----:B------:R-:W4:Y:S04]  /*b0c0*/  LDL.LU.64 R12, [R1+0x1e8] ;  /* 0x0001e800010c7983 */ /* 0x000f280000300a00 */
        /* <DEDUP_REMOVED lines=11> */
[----:B------:R-:W-:Y:S04]  /*b180*/  STL [R1+0x39b4], R24 ;  /* 0x0039b41801007387 */ /* 0x000fe80000100800 */
[----:B------:R0:W-:Y:S04]  /*b190*/  STL [R1+0x39b0], R0 ;  /* 0x0039b00001007387 */ /* 0x0001e80000100800 */
[----:B-1----:R-:W4:Y:S01]  /*b1a0*/  LDL.LU.64 R14, [R1+0x38] ;  /* 0x00003800010e7983 */ /* 0x002f220000300a00 */
[----:B0-----:R-:W-:-:S03]  /*b1b0*/  IMAD.MOV.U32 R0, RZ, RZ, R25 ;  /* 0x000000ffff007224 */ /* 0x001fc600078e0019 */
[----:B------:R-:W-:Y:S04]  /*b1c0*/  STL [R1+0x39ac], R4 ;  /* 0x0039ac0401007387 */ /* 0x000fe80000100800 */
[----:B------:R0:W-:Y:S02]  /*b1d0*/  STL [R1+0x39a8], R0 ;  /* 0x0039a80001007387 */ /* 0x0001e40000100800 */
[----:B0-----:R-:W-:Y:S02]  /*b1e0*/  IMAD.MOV.U32 R0, RZ, RZ, R5 ;  /* 0x000000ffff007224 */ /* 0x001fe400078e0005 */
[----:B------:R-:W4:Y:S04]  /*b1f0*/  LDL.LU.64 R4, [R1+0x1d8] ;  /* 0x0001d80001047983 */ /* 0x000f280000300a00 */
[----:B------:R0:W-:Y:S04]  /*b200*/  STL [R1+0x39a0], R0 ;  /* 0x0039a00001007387 */ /* 0x0001e80000100800 */
[----:B-----5:R-:W-:Y:S01]  /*b210*/  STL [R1+0x39a4], R22 ;  /* 0x0039a41601007387 */ /* 0x020fe20000100800 */
[----:B0-----:R-:W-:-:S03]  /*b220*/  IMAD.MOV.U32 R0, RZ, RZ, R23 ;  /* 0x000000ffff007224 */ /* 0x001fc600078e0017 */
[----:B------:R-:W-:Y:S04]  /*b230*/  STL [R1+0x399c], R6 ;  /* 0x00399c0601007387 */ /* 0x000fe80000100800 */
[----:B------:R0:W-:Y:S04]  /*b240*/  STL [R1+0x3998], R0 ;  /* 0x0039980001007387 */ /* 0x0001e80000100800 */
[----:B------:R-:W5:Y:S01]  /*b250*/  LDL.LU.64 R2, [R1+0x30] ;  /* 0x0000300001027983 */ /* 0x000f620000300a00 */
[----:B0-----:R-:W-:-:S03]  /*b260*/  IMAD.MOV.U32 R0, RZ, RZ, R7 ;  /* 0x000000ffff007224 */ /* 0x001fc600078e0007 */
[----:B------:R-:W5:Y:S04]  /*b270*/  LDL.LU.64 R6, [R1+0x1d0] ;  /* 0x0001d00001067983 */ /* 0x000f680000300a00 */
[----:B------:R2:W-:Y:S02]  /*b280*/  STL [R1+0x3990], R0 ;  /* 0x0039900001007387 */ /* 0x0005e40000100800 */
[----:B--2---:R-:W-:Y:S02]  /*b290*/  IMAD.MOV.U32 R0, RZ, RZ, R9 ;  /* 0x000000ffff007224 */ /* 0x004fe400078e0009 */
[----:B------:R-:W-:Y:S04]  /*b2a0*/  STL [R1+0x3994], R8 ;  /* 0x0039940801007387 */ /* 0x000fe80000100800 */
[----:B------:R-:W2:Y:S04]  /*b2b0*/  LDL.LU.64 R28, [R1+0x28] ;  /* 0x00002800011c7983 */ /* 0x000ea80000300a00 */
[----:B------:R0:W-:Y:S04]  /*b2c0*/  STL [R1+0x3988], R0 ;  /* 0x0039880001007387 */ /* 0x0001e80000100800 */
[----:B---3--:R-:W-:Y:S01]  /*b2d0*/  STL [R1+0x398c], R20 ;  /* 0x00398c1401007387 */ /* 0x008fe20000100800 */
[----:B0-----:R-:W-:-:S03]  /*b2e0*/  IMAD.MOV.U32 R0, RZ, RZ, R21 ;  /* 0x000000ffff007224 */ /* 0x001fc600078e0015 */
[----:B------:R-:W3:Y:S04]  /*b2f0*/  LDL.LU.64 R8, [R1+0x1c8] ;  /* 0x0001c80001087983 */ /* 0x000ee80000300a00 */
[----:B------:R-:W-:Y:S04]  /*b300*/  STL [R1+0x3984], R10 ;  /* 0x0039840a01007387 */ /* 0x000fe80000100800 */
[----:B------:R0:W-:Y:S04]  /*b310*/  STL [R1+0x3980], R0 ;  /* 0x0039800001007387 */ /* 0x0001e80000100800 */
[----:B------:R-:W3:Y:S01]  /*b320*/  LDL.LU.64 R26, [R1+0x20] ;  /* 0x00002000011a7983 */ /* 0x000ee20000300a00 */
[----:B0-----:R-:W-:-:S03]  /*b330*/  IMAD.MOV.U32 R0, RZ, RZ, R11 ;  /* 0x000000ffff007224 */ /* 0x001fc600078e000b */
[----:B------:R-:W3:Y:S04]  /*b340*/  LDL.LU.64 R10, [R1+0x1c0] ;  /* 0x0001c000010a7983 */ /* 0x000ee80000300a00 */
[----:B------:R4:W-:Y:S02]  /*b350*/  STL [R1+0x3978], R0 ;  /* 0x0039780001007387 */ /* 0x0009e40000100800 */
[----:B----4-:R-:W-:Y:S02]  /*b360*/  IMAD.MOV.U32 R0, RZ, RZ, R13 ;  /* 0x000000ffff007224 */ /* 0x010fe400078e000d */
[----:B------:R-:W-:Y:S04]  /*b370*/  STL [R1+0x397c], R12 ;  /* 0x00397c0c01007387 */ /* 0x000fe80000100800 */
[----:B------:R-:W4:Y:S04]  /*b380*/  LDL.LU.64 R24, [R1+0x18] ;  /* 0x0000180001187983 */ /* 0x000f280000300a00 */
[----:B------:R0:W-:Y:S04]  /*b390*/  STL [R1+0x3970], R0 ;  /* 0x0039700001007387 */ /* 0x0001e80000100800 */
[----:B------:R-:W-:Y:S01]  /*b3a0*/  STL [R1+0x3974], R18 ;  /* 0x0039741201007387 */ /* 0x000fe20000100800 */
[----:B0-----:R-:W-:-:S03]  /*b3b0*/  IMAD.MOV.U32 R0, RZ, RZ, R19 ;  /* 0x000000ffff007224 */ /* 0x001fc600078e0013 */
[----:B------:R-:W4:Y:S04]  /*b3c0*/  LDL.LU.64 R12, [R1+0x1b8] ;  /* 0x0001b800010c7983 */ /* 0x000f280000300a00 */
[----:B------:R-:W-:Y:S04]  /*b3d0*/  STL [R1+0x396c], R16 ;  /* 0x00396c1001007387 */ /* 0x000fe80000100800 */
[----:B------:R0:W-:Y:S04]  /*b3e0*/  STL [R1+0x3968], R0 ;  /* 0x0039680001007387 */ /* 0x0001e80000100800 */
[----:B------:R-:W4:Y:S04]  /*b3f0*/  LDL.LU.64 R22, [R1+0x10] ;  /* 0x0000100001167983 */ /* 0x000f280000300a00 */
[----:B------:R-:W4:Y:S01]  /*b400*/  LDL.LU.64 R20, [R1+0x1b0] ;  /* 0x0001b00001147983 */ /* 0x000f220000300a00 */
[----:B0-----:R-:W-:-:S05]  /*b410*/  IMAD.MOV.U32 R0, RZ, RZ, R17 ;  /* 0x000000ffff007224 */ /* 0x001fca00078e0011 */
[----:B------:R0:W-:Y:S04]  /*b420*/  STL [R1+0x3960], R0 ;  /* 0x0039600001007387 */ /* 0x0001e80000100800 */
[----:B------:R1:W-:Y:S04]  /*b430*/  STL [R1+0x3964], R14 ;  /* 0x0039640e01007387 */ /* 0x0003e80000100800 */
[----:B------:R-:W4:Y:S01]  /*b440*/  LDL.LU.64 R18, [R1+0x8] ;  /* 0x0000080001127983 */ /* 0x000f220000300a00 */
[----:B0-----:R-:W-:-:S03]  /*b450*/  IMAD.MOV.U32 R0, RZ, RZ, R15 ;  /* 0x000000ffff007224 */ /* 0x001fc600078e000f */
[----:B------:R-:W4:Y:S04]  /*b460*/  LDL.LU.64 R16, [R1+0x1a8] ;  /* 0x0001a80001107983 */ /* 0x000f280000300a00 */
[----:B------:R0:W-:Y:S04]  /*b470*/  STL [R1+0x3958], R0 ;  /* 0x0039580001007387 */ /* 0x0001e80000100800 */
[----:B------:R0:W-:Y:S04]  /*b480*/  STL [R1+0x395c], R4 ;  /* 0x00395c0401007387 */ /* 0x0001e80000100800 */
[----:B-1----:R-:W4:Y:S01]  /*b490*/  LDL.LU.64 R14, [R1] ;  /* 0x00000000010e7983 */ /* 0x002f220000300a00 */
[----:B0-----:R-:W-:-:S03]  /*b4a0*/  IMAD.MOV.U32 R0, RZ, RZ, R5 ;  /* 0x000000ffff007224 */ /* 0x001fc600078e0005 */
[----:B------:R-:W4:Y:S04]  /*b4b0*/  LDL.LU.64 R4, [R1+0x1a0] ;  /* 0x0001a00001047983 */ /* 0x000f280000300a00 */
[----:B------:R0:W-:Y:S04]  /*b4c0*/  STL [R1+0x3950], R0 ;  /* 0x0039500001007387 */ /* 0x0001e80000100800 */
[----:B-----5:R1:W-:Y:S01]  /*b4d0*/  STL [R1+0x3954], R2 ;  /* 0x0039540201007387 */ /* 0x0203e20000100800 */
[----:B0-----:R-:W-:-:S03]  /*b4e0*/  IMAD.MOV.U32 R0, RZ, RZ, R3 ;  /* 0x000000ffff007224 */ /* 0x001fc600078e0003 */
[----:B-1----:R-:W5:Y:S04]  /*b4f0*/  LDL.LU.64 R2, [R1+0x3d70] ;  /* 0x003d700001027983 */ /* 0x002f680000300a00 */
[----:B------:R-:W-:Y:S04]  /*b500*/  STL [R1+0x394c], R6 ;  /* 0x00394c0601007387 */ /* 0x000fe80000100800 */
[----:B------:R0:W-:Y:S02]  /*b510*/  STL [R1+0x3948], R0 ;  /* 0x0039480001007387 */ /* 0x0001e40000100800 */
[----:B0-----:R-:W-:-:S02]  /*b520*/  IMAD.MOV.U32 R0, RZ, RZ, R7 ;  /* 0x000000ffff007224 */ /* 0x001fc400078e0007 */
[----:B------:R-:W5:Y:S04]  /*b530*/  LDL.LU.64 R6, [R1+0x198] ;  /* 0x0001980001067983 */ /* 0x000f680000300a00 */
[----:B------:R2:W-:Y:S02]  /*b540*/  STL [R1+0x3940], R0 ;  /* 0x0039400001007387 */ /* 0x0005e40000100800 */
[----:B--2---:R-:W-:Y:S02]  /*b550*/  IMAD.MOV.U32 R0, RZ, RZ, R29 ;  /* 0x000000ffff007224 */ /* 0x004fe400078e001d */
[----:B------:R0:W-:Y:S04]  /*b560*/  STL [R1+0x3944], R28 ;  /* 0x0039441c01007387 */ /* 0x0001e80000100800 */
[----:B0-----:R-:W2:Y:S04]  /*b570*/  LDL.LU.64 R28, [R1+0x3d68] ;  /* 0x003d6800011c7983 */ /* 0x001ea80000300a00 */
[----:B---3--:R-:W-:Y:S04]  /*b580*/  STL [R1+0x393c], R8 ;  /* 0x00393c0801007387 */ /* 0x008fe80000100800 */
[----:B------:R0:W-:Y:S02]  /*b590*/  STL [R1+0x3938], R0 ;  /* 0x0039380001007387 */ /* 0x0001e40000100800 */
[----:B0-----:R-:W-:-:S02]  /*b5a0*/  IMAD.MOV.U32 R0, RZ, RZ, R9 ;  /* 0x000000ffff007224 */ /* 0x001fc400078e0009 */
[----:B------:R-:W3:Y:S04]  /*b5b0*/  LDL.LU.64 R8, [R1+0x190] ;  /* 0x0001900001087983 */ /* 0x000ee80000300a00 */
[----:B------:R0:W-:Y:S04]  /*b5c0*/  STL [R1+0x3930], R0 ;  /* 0x0039300001007387 */ /* 0x0001e80000100800 */
[----:B------:R1:W-:Y:S01]  /*b5d0*/  STL [R1+0x3934], R26 ;  /* 0x0039341a01007387 */ /* 0x0003e20000100800 */
[----:B0-----:R-:W-:-:S03]  /*b5e0*/  IMAD.MOV.U32 R0, RZ, RZ, R27 ;  /* 0x000000ffff007224 */ /* 0x001fc600078e001b */
[----:B-1----:R-:W2:Y:S04]  /*b5f0*/  LDL.LU.64 R26, [R1+0x3d60] ;  /* 0x003d6000011a7983 */ /* 0x002ea80000300a00 */
[----:B------:R-:W-:Y:S04]  /*b600*/  STL [R1+0x392c], R10 ;  /* 0x00392c0a01007387 */ /* 0x000fe80000100800 */
[----:B------:R0:W-:Y:S02]  /*b610*/  STL [R1+0x3928], R0 ;  /* 0x0039280001007387 */ /* 0x0001e40000100800 */
[----:B0-----:R-:W-:-:S02]  /*b620*/  IMAD.MOV.U32 R0, RZ, RZ, R11 ;  /* 0x000000ffff007224 */ /* 0x001fc400078e000b */
[----:B------:R-:W2:Y:S04]  /*b630*/  LDL.LU.64 R10, [R1+0x338] ;  /* 0x00033800010a7983 */ /* 0x000ea80000300a00 */
[----:B------:R0:W-:Y:S04]  /*b640*/  STL [R1+0x3920], R0 ;  /* 0x0039200001007387 */ /* 0x0001e80000100800 */
[----:B----4-:R1:W-:Y:S01]  /*b650*/  STL [R1+0x3924], R24 ;  /* 0x0039241801007387 */ /* 0x0103e20000100800 */
[----:B0-----:R-:W-:-:S03]  /*b660*/  IMAD.MOV.U32 R0, RZ, RZ, R25 ;  /* 0x000000ffff007224 */ /* 0x001fc600078e0019 */
[----:B-1----:R-:W4:Y:S04]  /*b670*/  LDL.LU.64 R24, [R1+0x3d58] ;  /* 0x003d580001187983 */ /* 0x002f280000300a00 */
[----:B------:R-:W-:Y:S04]  /*b680*/  STL [R1+0x391c], R12 ;  /* 0x00391c0c01007387 */ /* 0x000fe80000100800 */
[----:B------:R0:W-:Y:S02]  /*b690*/  STL [R1+0x3918], R0 ;  /* 0x0039180001007387 */ /* 0x0001e40000100800 */
[----:B0-----:R-:W-:-:S02]  /*b6a0*/  IMAD.MOV.U32 R0, RZ, RZ, R13 ;  /* 0x000000ffff007224 */ /* 0x001fc400078e000d */
[----:B------:R-:W2:Y:S04]  /*b6b0*/  LDL.LU.64 R12, [R1+0x340] ;  /* 0x00034000010c7983 */ /* 0x000ea80000300a00 */
        /* <DEDUP_REMOVED lines=24> */
[----:B--2---:R-:W-:Y:S04]  /*b840*/  STL [R1+0x38e4], R4 ;  /* 0x0038e40401007387 */ /* 0x004fe80000100800 */
[----:B------:R5:W-:Y:S04]  /*b850*/  STL [R1+0x38e0], R0 ;  /* 0x0038e00001007387 */ /* 0x000be80000100800 */
[----:B------:R0:W-:Y:S01]  /*b860*/  STL [R1+0x38d8], R5 ;  /* 0x0038d80501007387 */ /* 0x0001e20000100800 */
[----:B-----5:R-:W-:-:S03]  /*b870*/  IMAD.MOV.U32 R0, RZ, RZ, R7 ;  /* 0x000000ffff007224 */ /* 0x020fc600078e0007 */
[----:B0-----:R-:W2:Y:S04]  /*b880*/  LDL.LU.64 R4, [R1+0x350] ;  /* 0x0003500001047983 */ /* 0x001ea80000300a00 */
[----:B------:R0:W-:Y:S04]  /*b890*/  STL [R1+0x38dc], R6 ;  /* 0x0038dc0601007387 */ /* 0x0001e80000100800 */
[----:B0-----:R-:W5:Y:S04]  /*b8a0*/  LDL.LU.64 R6, [R1+0x3d20] ;  /* 0x003d200001067983 */ /* 0x001f680000300a00 */
[----:B-----5:R-:W-:Y:S04]  /*b8b0*/  STL [R1+0x38d4], R6 ;  /* 0x0038d40601007387 */ /* 0x020fe80000100800 */
[----:B------:R3:W-:Y:S04]  /*b8c0*/  STL [R1+0x38d0], R0 ;  /* 0x0038d00001007387 */ /* 0x0007e80000100800 */
[----:B------:R0:W-:Y:S01]  /*b8d0*/  STL [R1+0x38c8], R7 ;  /* 0x0038c80701007387 */ /* 0x0001e20000100800 */
[----:B---3--:R-:W-:-:S03]  /*b8e0*/  IMAD.MOV.U32 R0, RZ, RZ, R9 ;  /* 0x000000ffff007224 */ /* 0x008fc600078e0009 */
[----:B0-----:R-:W3:Y:S04]  /*b8f0*/  LDL.LU.64 R6, [R1+0x348] ;  /* 0x0003480001067983 */ /* 0x001ee80000300a00 */
[----:B------:R0:W-:Y:S04]  /*b900*/  STL [R1+0x38cc], R8 ;  /* 0x0038cc0801007387 */ /* 0x0001e80000100800 */
[----:B0-----:R-:W5:Y:S04]  /*b910*/  LDL.LU.64 R8, [R1+0x3d18] ;  /* 0x003d180001087983 */ /* 0x001f680000300a00 */
[----:B-----5:R-:W-:Y:S04]  /*b920*/  STL [R1+0x38c4], R8 ;  /* 0x0038c40801007387 */ /* 0x020fe80000100800 */
[----:B------:R0:W-:Y:S04]  /*b930*/  STL [R1+0x38c0], R0 ;  /* 0x0038c00001007387 */ /* 0x0001e80000100800 */
[----:B------:R1:W-:Y:S01]  /*b940*/  STL [R1+0x38b0], R9 ;  /* 0x0038b00901007387 */ /* 0x0003e20000100800 */
[----:B0-----:R-:W-:-:S03]  /*b950*/  IMAD.MOV.U32 R0, RZ, RZ, R11 ;  /* 0x000000ffff007224 */ /* 0x001fc600078e000b */
[----:B-1----:R-:W5:Y:S04]  /*b960*/  LDL.LU.64 R8, [R1+0x360] ;  /* 0x0003600001087983 */ /* 0x002f680000300a00 */
[----:B------:R0:W-:Y:S04]  /*b970*/  STL [R1+0x38b8], R10 ;  /* 0x0038b80a01007387 */ /* 0x0001e80000100800 */
[----:B0-----:R-:W2:Y:S04]  /*b980*/  LDL.LU.64 R10, [R1+0x3d10] ;  /* 0x003d1000010a7983 */ /* 0x001ea80000300a00 */
[----:B--2---:R-:W-:Y:S04]  /*b990*/  STL [R1+0x38bc], R10 ;  /* 0x0038bc0a01007387 */ /* 0x004fe80000100800 */
[----:B------:R0:W-:Y:S04]  /*b9a0*/  STL [R1+0x38b4], R0 ;  /* 0x0038b40001007387 */ /* 0x0001e80000100800 */
[----:B------:R1:W-:Y:S01]  /*b9b0*/  STL [R1+0x38a0], R11 ;  /* 0x0038a00b01007387 */ /* 0x0003e20000100800 */
[----:B0-----:R-:W-:-:S03]  /*b9c0*/  IMAD.MOV.U32 R0, RZ, RZ, R13 ;  /* 0x000000ffff007224 */ /* 0x001fc600078e000d */
[----:B-1----:R-:W2:Y:S04]  /*b9d0*/  LDL.LU.64 R10, [R1+0x358] ;  /* 0x00035800010a7983 */ /* 0x002ea80000300a00 */
[----:B------:R0:W-:Y:S04]  /*b9e0*/  STL [R1+0x38a8], R12 ;  /* 0x0038a80c01007387 */ /* 0x0001e80000100800 */
[----:B0-----:R-:W2:Y:S04]  /*b9f0*/  LDL.LU.64 R12, [R1+0x3d08] ;  /* 0x003d0800010c7983 */ /* 0x001ea80000300a00 */
[----:B--2---:R-:W-:Y:S04]  /*ba00*/  STL [R1+0x38ac], R12 ;  /* 0x0038ac0c01007387 */ /* 0x004fe80000100800 */
[----:B------:R0:W-:Y:S04]  /*ba10*/  STL [R1+0x38a4], R0 ;  /* 0x0038a40001007387 */ /* 0x0001e80000100800 */
[----:B------:R1:W-:Y:S04]  /*ba20*/  STL [R1+0x3890], R13 ;  /* 0x0038900d01007387 */ /* 0x0003e80000100800 */
[----:B---3--:R-:W-:Y:S01]  /*ba30*/  STL [R1+0x3898], R6 ;  /* 0x0038980601007387 */ /* 0x008fe20000100800 */
[----:B0-----:R-:W-:-:S03]  /*ba40*/  IMAD.MOV.U32 R0, RZ, RZ, R7 ;  /* 0x000000ffff007224 */ /* 0x001fc600078e0007 */
[----:B-1----:R-:W2:Y:S04]  /*ba50*/  LDL.LU.64 R12, [R1+0x378] ;  /* 0x00037800010c7983 */ /* 0x002ea80000300a00 */
[----:B------:R-:W-:Y:S04]  /*ba60*/  STL [R1+0x389c], R14 ;  /* 0x00389c0e01007387 */ /* 0x000fe80000100800 */
[----:B------:R0:W-:Y:S04]  /*ba70*/  STL [R1+0x3894], R0 ;  /* 0x0038940001007387 */ /* 0x0001e80000100800 */
[----:B------:R-:W-:Y:S04]  /*ba80*/  STL [R1+0x3880], R15 ;  /* 0x0038800f01007387 */ /* 0x000fe80000100800 */
[----:B------:R1:W-:Y:S01]  /*ba90*/  STL [R1+0x3888], R4 ;  /* 0x0038880401007387 */ /* 0x0003e20000100800 */
[----:B0-----:R-:W-:-:S03]  /*baa0*/  IMAD.MOV.U32 R0, RZ, RZ, R5 ;  /* 0x000000ffff007224 */ /* 0x001fc600078e0005 */
[----:B------:R-:W3:Y:S04]  /*bab0*/  LDL.LU.64 R6, [R1+0x380] ;  /* 0x0003800001067983 */ /* 0x000ee80000300a00 */
[----:B-1----:R-:W2:Y:S04]  /*bac0*/  LDL.LU R4, [R1+0x334] ;  /* 0x0003340001047983 */ /* 0x002ea80000300800 */
[----:B------:R0:W-:Y:S04]  /*bad0*/  STL [R1+0x3884], R0 ;  /* 0x0038840001007387 */ /* 0x0001e80000100800 */
[----:B------:R-:W-:Y:S04]  /*bae0*/  STL [R1+0x388c], R16 ;  /* 0x00388c1001007387 */ /* 0x000fe80000100800 */
[----:B------:R1:W-:Y:S01]  /*baf0*/  STL [R1+0x3870], R17 ;  /* 0x0038701101007387 */ /* 0x0003e20000100800 */
[----:B0-----:R-:W-:-:S03]  /*bb00*/  IMAD.MOV.U32 R0, RZ, RZ, R11 ;  /* 0x000000ffff007224 */ /* 0x001fc600078e000b */
[----:B-1----:R-:W3:Y:S04]  /*bb10*/  LDL.LU.64 R16, [R1+0x370] ;  /* 0x0003700001107983 */ /* 0x002ee80000300a00 */
[----:B------:R0:W-:Y:S04]  /*bb20*/  STL [R1+0x3878], R10 ;  /* 0x0038780a01007387 */ /* 0x0001e80000100800 */
[----:B------:R-:W3:Y:S04]  /*bb30*/  LDL.LU.64 R14, [R1+0x388] ;  /* 0x00038800010e7983 */ /* 0x000ee80000300a00 */
[----:B------:R-:W-:Y:S04]  /*bb40*/  STL [R1+0x387c], R18 ;  /* 0x00387c1201007387 */ /* 0x000fe80000100800 */
[----:B------:R-:W-:Y:S04]  /*bb50*/  STL [R1+0x3874], R0 ;  /* 0x0038740001007387 */ /* 0x000fe80000100800 */
[----:B0-----:R-:W3:Y:S04]  /*bb60*/  LDL.LU.64 R10, [R1+0x188] ;  /* 0x00018800010a7983 */ /* 0x001ee80000300a00 */
[----:B------:R0:W-:Y:S04]  /*bb70*/  STL [R1+0x3860], R19 ;  /* 0x0038601301007387 */ /* 0x0001e80000100800 */
[----:B0-----:R-:W3:Y:S01]  /*bb80*/  LDL.LU.64 R18, [R1+0x368] ;  /* 0x0003680001127983 */ /* 0x001ee20000300a00 */
[----:B-----5:R-:W-:-:S03]  /*bb90*/  IMAD.MOV.U32 R5, RZ, RZ, R9 ;  /* 0x000000ffff057224 */ /* 0x020fc600078e0009 */
[----:B------:R0:W-:Y:S04]  /*bba0*/  STL [R1+0x3868], R8 ;  /* 0x0038680801007387 */ /* 0x0001e80000100800 */
[----:B------:R-:W5:Y:S04]  /*bbb0*/  LDL.LU R0, [R1+0x398] ;  /* 0x0003980001007983 */ /* 0x000f680000300800 */
[----:B------:R-:W-:Y:S04]  /*bbc0*/  STL [R1+0x386c], R20 ;  /* 0x00386c1401007387 */ /* 0x000fe80000100800 */
[----:B------:R3:W-:Y:S04]  /*bbd0*/  STL [R1+0x3864], R5 ;  /* 0x0038640501007387 */ /* 0x0007e80000100800 */
[----:B------:R-:W-:Y:S04]  /*bbe0*/  STL [R1+0x3850], R21 ;  /* 0x0038501501007387 */ /* 0x000fe80000100800 */
[----:B0-----:R-:W4:Y:S01]  /*bbf0*/  LDL.LU.64 R8, [R1+0x390] ;  /* 0x0003900001087983 */ /* 0x001f220000300a00 */
[----:B--2---:R-:W-:-:S02]  /*bc00*/  IMAD R4, R4, c[0x0][0x184], RZ ;  /* 0x0000610004047a24 */ /* 0x004fc400078e02ff */
[----:B---3--:R-:W-:Y:S01]  /*bc10*/  IMAD.MOV.U32 R5, RZ, RZ, R19 ;  /* 0x000000ffff057224 */ /* 0x008fe200078e0013 */
[----:B------:R-:W-:Y:S04]  /*bc20*/  STL [R1+0x3858], R18 ;  /* 0x0038581201007387 */ /* 0x000fe80000100800 */
[----:B------:R-:W-:Y:S04]  /*bc30*/  STL [R1+0x385c], R22 ;  /* 0x00385c1601007387 */ /* 0x000fe80000100800 */
[----:B------:R0:W-:Y:S04]  /*bc40*/  STL [R1+0x3854], R5 ;  /* 0x0038540501007387 */ /* 0x0001e80000100800 */
[----:B------:R-:W-:Y:S04]  /*bc50*/  STL [R1+0x3840], R23 ;  /* 0x0038401701007387 */ /* 0x000fe80000100800 */
[----:B0-----:R-:W2:Y:S04]  /*bc60*/  LDL.LU R5, [R1+0x39c] ;  /* 0x00039c0001057983 */ /* 0x001ea80000300800 */
[----:B------:R0:W-:Y:S04]  /*bc70*/  STL [R1+0x3848], R16 ;  /* 0x0038481001007387 */ /* 0x0001e80000100800 */
[----:B----4-:R-:W-:Y:S01]  /*bc80*/  STL [R1+0x384c], R24 ;  /* 0x00384c1801007387 */ /* 0x010fe20000100800 */
[----:B0-----:R-:W-:-:S05]  /*bc90*/  IMAD.MOV.U32 R16, RZ, RZ, R17 ;  /* 0x000000ffff107224 */ /* 0x001fca00078e0011 */
[----:B------:R-:W-:Y:S04]  /*bca0*/  STL [R1+0x3844], R16 ;  /* 0x0038441001007387 */ /* 0x000fe80000100800 */
[----:B------:R-:W-:Y:S04]  /*bcb0*/  STL [R1+0x3830], R25 ;  /* 0x0038301901007387 */ /* 0x000fe80000100800 */
[----:B------:R0:W-:Y:S04]  /*bcc0*/  STL [R1+0x3838], R12 ;  /* 0x0038380c01007387 */ /* 0x0001e80000100800 */
[----:B------:R-:W-:Y:S01]  /*bcd0*/  STL [R1+0x383c], R26 ;  /* 0x00383c1a01007387 */ /* 0x000fe20000100800 */
[----:B0-----:R-:W-:-:S05]  /*bce0*/  IMAD.MOV.U32 R12, RZ, RZ, R13 ;  /* 0x000000ffff0c7224 */ /* 0x001fca00078e000d */
[----:B------:R0:W-:Y:S04]  /*bcf0*/  STL [R1+0x3834], R12 ;  /* 0x0038340c01007387 */ /* 0x0001e80000100800 */
[----:B------:R-:W-:Y:S04]  /*bd00*/  STL [R1+0x3820], R27 ;  /* 0x0038201b01007387 */ /* 0x000fe80000100800 */
[----:B0-----:R-:W3:Y:S04]  /*bd10*/  LDL.LU R12, [R1+0x3a0] ;  /* 0x0003a000010c7983 */ /* 0x001ee80000300800 */
[----:B------:R0:W-:Y:S02]  /*bd20*/  STL [R1+0x3828], R6 ;  /* 0x0038280601007387 */ /* 0x0001e40000100800 */
[----:B0-----:R-:W-:-:S02]  /*bd30*/  IMAD.MOV.U32 R6, RZ, RZ, R7 ;  /* 0x000000ffff067224 */ /* 0x001fc400078e0007 */
[----:B------:R-:W4:Y:S04]  /*bd40*/  LDL.LU R7, [R1+0x3a4] ;  /* 0x0003a40001077983 */ /* 0x000f280000300800 */
[----:B------:R0:W-:Y:S04]  /*bd50*/  STL [R1+0x3824], R6 ;  /* 0x0038240601007387 */ /* 0x0001e80000100800 */
[----:B------:R1:W-:Y:S01]  /*bd60*/  STL [R1+0x382c], R28 ;  /* 0x00382c1c01007387 */ /* 0x0003e20000100800 */
[----:B0-----:R-:W-:-:S03]  /*bd70*/  IMAD.MOV.U32 R6, RZ, RZ, R15 ;  /* 0x000000ffff067224 */ /* 0x001fc600078e000f */
[----:B------:R-:W-:Y:S04]  /*bd80*/  STL [R1+0x3810], R29 ;  /* 0x0038101d01007387 */ /* 0x000fe80000100800 */
[----:B------:R-:W-:Y:S04]  /*bd90*/  STL [R1+0x3818], R14 ;  /* 0x0038180e01007387 */ /* 0x000fe80000100800 */
[----:B------:R0:W-:Y:S01]  /*bda0*/  STL [R1+0x3814], R6 ;  /* 0x0038140601007387 */ /* 0x0001e20000100800 */
[----:B-1----:R-:W-:-:S03]  /*bdb0*/  LEA R28, P0, R4, c[0x0][0x160], 0x1 ;  /* 0x00005800041c7a11 */ /* 0x002fc600078008ff */
[----:B------:R1:W-:Y:S01]  /*bdc0*/  STL [R1+0x381c], R10 ;  /* 0x00381c0a01007387 */ /* 0x0003e20000100800 */
[----:B0-----:R-:W-:Y:S01]  /*bdd0*/  IMAD.MOV.U32 R6, RZ, RZ, R11 ;  /* 0x000000ffff067224 */ /* 0x001fe200078e000b */
[----:B------:R-:W-:-:S04]  /*bde0*/  LEA.HI.X.SX32 R29, R4, c[0x0][0x164], 0x1, P0 ;  /* 0x00005900041d7a11 */ /* 0x000fc800000f0eff */
[----:B------:R-:W-:Y:S01]  /*bdf0*/  STL [R1+0x3800], R6 ;  /* 0x0038000601007387 */ /* 0x000fe20000100800 */
[----:B------:R-:W-:-:S03]  /*be00*/  IMAD.MOV.U32 R4, RZ, RZ, R9 ;  /* 0x000000ffff047224 */ /* 0x000fc600078e0009 */
[----:B------:R-:W4:Y:S04]  /*be10*/  LDL.LU R13, [R1+0x3ac] ;  /* 0x0003ac00010d7983 */ /* 0x000f280000300800 */
[----:B-1----:R-:W4:Y:S04]  /*be20*/  LDL.LU R11, [R1+0x3a8] ;  /* 0x0003a800010b7983 */ /* 0x002f280000300800 */
[----:B------:R0:W-:Y:S04]  /*be30*/  STL [R1+0x3808], R8 ;  /* 0x0038080801007387 */ /* 0x0001e80000100800 */
[----:B0-----:R-:W4:Y:S01]  /*be40*/  LDL.LU R9, [R1+0x3b0] ;  /* 0x0003b00001097983 */ /* 0x001f220000300800 */
[----:B-----5:R-:W-:-:S02]  /*be50*/  IMAD R0, R0, c[0x0][0x184], RZ ;  /* 0x0000610000007a24 */ /* 0x020fc400078e02ff */
[----:B------:R-:W-:-:S03]  /*be60*/  IMAD.MOV.U32 R10, RZ, RZ, c[0x0][0x188] ;  /* 0x00006200ff0a7624 */ /* 0x000fc600078e00ff */
[----:B------:R-:W-:Y:S01]  /*be70*/  LEA R26, P1, R0, c[0x0][0x160], 0x1 ;  /* 0x00005800001a7a11 */ /* 0x000fe200078208ff */
[----:B------:R-:W-:Y:S01]  /*be80*/  IMAD R8, R10, 0x7f, RZ ;  /* 0x0000007f0a087824 */ /* 0x000fe200078e02ff */
[----:B------:R0:W-:Y:S02]  /*be90*/  STL [R1+0x3804], R4 ;  /* 0x0038040401007387 */ /* 0x0001e40000100800 */
[----:B------:R-:W-:Y:S02]  /*bea0*/  LEA.HI.X.SX32 R27, R0, c[0x0][0x164], 0x1, P1 ;  /* 0x00005900001b7a11 */ /* 0x000fe400008f0eff */
[----:B------:R-:W-:Y:S04]  /*beb0*/  STL.64 [R1+0x908], R28 ;  /* 0x0009081c01007387 */ /* 0x000fe80000100a00 */
[----:B------:R-:W-:Y:S04]  /*bec0*/  STL [R1+0x380c], R2 ;  /* 0x00380c0201007387 */ /* 0x000fe80000100800 */
[----:B------:R1:W-:Y:S01]  /*bed0*/  STL [R1+0x37f8], R3 ;  /* 0x0037f80301007387 */ /* 0x0003e20000100800 */
[----:B--2---:R-:W-:-:S02]  /*bee0*/  IMAD R6, R5, c[0x0][0x184], RZ ;  /* 0x0000610005067a24 */ /* 0x004fc400078e02ff */
[----:B0-----:R-:W-:-:S03]  /*bef0*/  IMAD.WIDE R4, R8, 0x2, R28 ;  /* 0x0000000208047825 */ /* 0x001fc600078e021c */
[C---:B------:R-:W-:Y:S02]  /*bf00*/  LEA R24, P0, R6.reuse, c[0x0][0x160], 0x1 ;  /* 0x0000580006187a11 */ /* 0x040fe400078008ff */
[----:B------:R-:W-:Y:S02]  /*bf10*/  STL [R1+0x37fc], R4 ;  /* 0x0037fc0401007387 */ /* 0x000fe40000100800 */
[----:B------:R-:W-:Y:S02]  /*bf20*/  LEA.HI.X.SX32 R25, R6, c[0x0][0x164], 0x1, P0 ;  /* 0x0000590006197a11 */ /* 0x000fe400000f0eff */
[----:B------:R0:W-:Y:S03]  /*bf30*/  STL [R1+0x37f0], R5 ;  /* 0x0037f00501007387 */ /* 0x0001e60000100800 */
[C---:B-1----:R-:W-:Y:S01]  /*bf40*/  IMAD.WIDE R2, R8.reuse, 0x2, R24 ;  /* 0x0000000208027825 */ /* 0x042fe200078e0218 */
[----:B------:R-:W-:Y:S03]  /*bf50*/  STL.64 [R1+0xd30], R26 ;  /* 0x000d301a01007387 */ /* 0x000fe60000100a00 */
[----:B0-----:R-:W-:Y:S01]  /*bf60*/  IMAD.WIDE R4, R8, 0x2, R26 ;  /* 0x0000000208047825 */ /* 0x001fe200078e021a */
[----:B------:R-:W-:Y:S04]  /*bf70*/  STL.64 [R1+0xd38], R24 ;  /* 0x000d381801007387 */ /* 0x000fe80000100a00 */
[----:B------:R-:W-:Y:S04]  /*bf80*/  STL [R1+0x37f4], R4 ;  /* 0x0037f40401007387 */ /* 0x000fe80000100800 */
[----:B------:R0:W-:Y:S04]  /*bf90*/  STL [R1+0x37e8], R5 ;  /* 0x0037e80501007387 */ /* 0x0001e80000100800 */
[----:B------:R-:W-:Y:S04]  /*bfa0*/  STL [R1+0x37ec], R2 ;  /* 0x0037ec0201007387 */ /* 0x000fe80000100800 */
[----:B------:R1:W-:Y:S01]  /*bfb0*/  STL [R1+0x37e0], R3 ;  /* 0x0037e00301007387 */ /* 0x0003e20000100800 */
[----:B---3--:R-:W-:-:S05]  /*bfc0*/  IMAD R0, R12, c[0x0][0x184], RZ ;  /* 0x000061000c007a24 */ /* 0x008fca00078e02ff */
[----:B------:R-:W-:-:S04]  /*bfd0*/  LEA R22, P1, R0, c[0x0][0x160], 0x1 ;  /* 0x0000580000167a11 */ /* 0x000fc800078208ff */
[----:B------:R-:W-:Y:S01]  /*bfe0*/  LEA.HI.X.SX32 R23, R0, c[0x0][0x164], 0x1, P1 ;  /* 0x0000590000177a11 */ /* 0x000fe200008f0eff */
[----:B----4-:R-:W-:-:S05]  /*bff0*/  IMAD R7, R7, c[0x0][0x184], RZ ;  /* 0x0000610007077a24 */ /* 0x010fca00078e02ff */
[----:B------:R-:W-:Y:S01]  /*c000*/  LEA R20, P0, R7, c[0x0][0x160], 0x1 ;  /* 0x0000580007147a11 */ /* 0x000fe200078008ff */
[----:B0-----:R-:W-:-:S03]  /*c010*/  IMAD.WIDE R4, R8, 0x2, R22 ;  /* 0x0000000208047825 */ /* 0x001fc600078e0216 */
[----:B------:R-:W-:Y:S01]  /*c020*/  LEA.HI.X.SX32 R21, R7, c[0x0][0x164], 0x1, P0 ;  /* 0x0000590007157a11 */ /* 0x000fe200000f0eff */
[----:B------:R-:W-:Y:S04]  /*c030*/  STL.64 [R1+0xd40], R22 ;  /* 0x000d401601007387 */ /* 0x000fe80000100a00 */
[----:B-1----:R-:W-:Y:S01]  /*c040*/  IMAD.WIDE R2, R8, 0x2, R20 ;  /* 0x0000000208027825 */ /* 0x002fe200078e0214 */
[----:B------:R-:W-:Y:S04]  /*c050*/  STL.64 [R1+0xd48], R20 ;  /* 0x000d481401007387 */ /* 0x000fe80000100a00 */
[----:B------:R-:W-:Y:S04]  /*c060*/  STL [R1+0x37e4], R4 ;  /* 0x0037e40401007387 */ /* 0x000fe80000100800 */
[----:B------:R-:W-:Y:S04]  /*c070*/  STL [R1+0x37dc], R5 ;  /* 0x0037dc0501007387 */ /* 0x000fe80000100800 */
[----:B------:R-:W-:Y:S04]  /*c080*/  STL [R1+0x37d8], R2 ;  /* 0x0037d80201007387 */ /* 0x000fe80000100800 */
[----:B------:R0:W-:Y:S01]  /*c090*/  STL [R1+0x37d4], R3 ;  /* 0x0037d40301007387 */ /* 0x0001e20000100800 */
[----:B------:R-:W-:-:S02]  /*c0a0*/  IMAD R0, R13, c[0x0][0x184], RZ ;  /* 0x000061000d007a24 */ /* 0x000fc400078e02ff */
[----:B------:R-:W-:-:S03]  /*c0b0*/  IMAD R6, R11, c[0x0][0x184], RZ ;  /* 0x000061000b067a24 */ /* 0x000fc600078e02ff */
[----:B------:R-:W-:Y:S02]  /*c0c0*/  LEA R14, P0, R0, c[0x0][0x160], 0x1 ;  /* 0x00005800000e7a11 */ /* 0x000fe400078008ff */
[----:B------:R-:W-:-:S04]  /*c0d0*/  LEA R18, P2, R6, c[0x0][0x160], 0x1 ;  /* 0x0000580006127a11 */ /* 0x000fc800078408ff */
[----:B------:R-:W-:Y:S01]  /*c0e0*/  LEA.HI.X.SX32 R19, R6, c[0x0][0x164], 0x1, P2 ;  /* 0x0000590006137a11 */ /* 0x000fe200010f0eff */
[----:B------:R-:W-:Y:S01]  /*c0f0*/  IMAD R7, R9, c[0x0][0x184], RZ ;  /* 0x0000610009077a24 */ /* 0x000fe200078e02ff */
[----:B------:R-:W-:-:S04]  /*c100*/  LEA.HI.X.SX32 R15, R0, c[0x0][0x164], 0x1, P0 ;  /* 0x00005900000f7a11 */ /* 0x000fc800000f0eff */
[----:B------:R-:W-:Y:S01]  /*c110*/  LEA R16, P1, R7, c[0x0][0x160], 0x1 ;  /* 0x0000580007107a11 */ /* 0x000fe200078208ff */
[----:B0-----:R-:W-:-:S03]  /*c120*/  IMAD.WIDE R2, R8, 0x2, R18 ;  /* 0x0000000208027825 */ /* 0x001fc600078e0212 */
[----:B------:R-:W-:Y:S01]  /*c130*/  LEA.HI.X.SX32 R17, R7, c[0x0][0x164], 0x1, P1 ;  /* 0x0000590007117a11 */ /* 0x000fe200008f0eff */
[----:B------:R-:W-:Y:S01]  /*c140*/  STL.64 [R1+0xd50], R18 ;  /* 0x000d501201007387 */ /* 0x000fe20000100a00 */
[----:B------:R-:W-:-:S03]  /*c150*/  IMAD R0, R10, 0x7e, RZ ;  /* 0x0000007e0a007824 */ /* 0x000fc600078e02ff */
[----:B------:R-:W-:Y:S01]  /*c160*/  STL.64 [R1+0xd60], R14 ;  /* 0x000d600e01007387 */ /* 0x000fe20000100a00 */
[----:B------:R-:W-:-:S03]  /*c170*/  IMAD.WIDE R4, R8, 0x2, R16 ;  /* 0x0000000208047825 */ /* 0x000fc600078e0210 */
[----:B------:R-:W-:Y:S01]  /*c180*/  STL.64 [R1+0xd58], R16 ;  /* 0x000d581001007387 */ /* 0x000fe20000100a00 */
[----:B------:R-:W-:-:S03]  /*c190*/  IMAD.WIDE R6, R8, 0x2, R14 ;  /* 0x0000000208067825 */ /* 0x000fc600078e020e */
[----:B------:R-:W-:Y:S04]  /*c1a0*/  STL [R1+0x37d0], R2 ;  /* 0x0037d00201007387 */ /* 0x000fe80000100800 */
[----:B------:R0:W-:Y:S04]  /*c1b0*/  STL [R1+0x37c8], R3 ;  /* 0x0037c80301007387 */ /* 0x0001e80000100800 */
[----:B------:R-:W-:Y:S04]  /*c1c0*/  STL [R1+0x37cc], R4 ;  /* 0x0037cc0401007387 */ /* 0x000fe80000100800 */
[----:B------:R1:W-:Y:S01]  /*c1d0*/  STL [R1+0x37c0], R5 ;  /* 0x0037c00501007387 */ /* 0x0003e20000100800 */
[----:B0-----:R-:W-:-:S03]  /*c1e0*/  IMAD.WIDE R2, R0, 0x2, R28 ;  /* 0x0000000200027825 */ /* 0x001fc600078e021c */
[----:B------:R-:W-:Y:S04]  /*c1f0*/  STL [R1+0x37c4], R6 ;  /* 0x0037c40601007387 */ /* 0x000fe80000100800 */
[----:B------:R0:W-:Y:S01]  /*c200*/  STL [R1+0x37b8], R7 ;  /* 0x0037b80701007387 */ /* 0x0001e20000100800 */
[----:B-1----:R-:W-:-:S03]  /*c210*/  IMAD.WIDE R4, R0, 0x2, R26 ;  /* 0x0000000200047825 */ /* 0x002fc600078e021a */
[----:B------:R-:W-:Y:S04]  /*c220*/  STL [R1+0x37bc], R2 ;  /* 0x0037bc0201007387 */ /* 0x000fe80000100800 */
[----:B------:R1:W-:Y:S01]  /*c230*/  STL [R1+0x37b0], R3 ;  /* 0x0037b00301007387 */ /* 0x0003e20000100800 */
[----:B0-----:R-:W-:-:S03]  /*c240*/  IMAD.WIDE R6, R0, 0x2, R22 ;  /* 0x0000000200067825 */ /* 0x001fc600078e0216 */
[----:B------:R-:W-:Y:S01]  /*c250*/  STL [R1+0x37b4], R4 ;  /* 0x0037b40401007387 */ /* 0x000fe20000100800 */
[----:B-1----:R-:W-:-:S03]  /*c260*/  IMAD.WIDE R2, R0, 0x2, R24 ;  /* 0x0000000200027825 */ /* 0x002fc600078e0218 */
[----:B------:R0:W-:Y:S04]  /*c270*/  STL [R1+0x37a8], R5 ;  /* 0x0037a80501007387 */ /* 0x0001e80000100800 */
[----:B------:R-:W-:Y:S04]  /*c280*/  STL [R1+0x37ac], R2 ;  /* 0x0037ac0201007387 */ /* 0x000fe80000100800 */
[----:B------:R1:W-:Y:S01]  /*c290*/  STL [R1+0x37a0], R3 ;  /* 0x0037a00301007387 */ /* 0x0003e20000100800 */
[----:B0-----:R-:W-:-:S03]  /*c2a0*/  IMAD.WIDE R4, R0, 0x2, R20 ;  /* 0x0000000200047825 */ /* 0x001fc600078e0214 */
[----:B------:R-:W-:Y:S04]  /*c2b0*/  STL [R1+0x37a4], R6 ;  /* 0x0037a40601007387 */ /* 0x000fe80000100800 */
[----:B------:R0:W-:Y:S01]  /*c2c0*/  STL [R1+0x3798], R7 ;  /* 0x0037980701007387 */ /* 0x0001e20000100800 */
[----:B-1----:R-:W-:-:S03]  /*c2d0*/  IMAD.WIDE R2, R0, 0x2, R18 ;  /* 0x0000000200027825 */ /* 0x002fc600078e0212 */
[----:B------:R-:W-:Y:S01]  /*c2e0*/  STL [R1+0x379c], R4 ;  /* 0x00379c0401007387 */ /* 0x000fe20000100800 */
[----:B------:R-:W-:-:S03]  /*c2f0*/  IMAD R8, R10, 0x7d, RZ ;  /* 0x0000007d0a087824 */ /* 0x000fc600078e02ff */
        /* <DEDUP_REMOVED lines=256> */
[----:B------:R-:W-:Y:S01]  /*d300*/  STL [R1+0x3500], R5 ;  /* 0x0035000501007387 */ /* 0x000fe20000100800 */
[----:B0-----:R-:W-:-:S03]  /*d310*/  IMAD.WIDE R2, R8, 0x2, R28 ;  /* 0x0000000208027825 */ /* 0x001fc600078e021c */
[----:B------:R-:W-:Y:S04]  /*d320*/  STL [R1+0x3504], R6 ;  /* 0x0035040601007387 */ /* 0x000fe80000100800 */
[----:B------:R0:W-:Y:S04]  /*d330*/  STL [R1+0x34f8], R7 ;  /* 0x0034f80701007387 */ /* 0x0001e80000100800 */
[----:B------:R-:W-:Y:S04]  /*d340*/  STL [R1+0x34fc], R2 ;  /* 0x0034fc0201007387 */ /* 0x000fe80000100800 */
[----:B------:R1:W-:Y:S01]  /*d350*/  STL [R1+0x34f0], R3 ;  /* 0x0034f00301007387 */ /* 0x0003e20000100800 */
[----:B0-----:R-:W-:-:S04]  /*d360*/  IMAD.WIDE R6, R8, 0x2, R26 ;  /* 0x0000000208067825 */ /* 0x001fc800078e021a */
[C---:B------:R-:W-:Y:S01]  /*d370*/  IMAD.WIDE R4, R8.reuse, 0x2, R22 ;  /* 0x0000000208047825 */ /* 0x040fe200078e0216 */
[----:B------:R-:W-:Y:S03]  /*d380*/  STL [R1+0x34f4], R6 ;  /* 0x0034f40601007387 */ /* 0x000fe60000100800 */
[C---:B-1----:R-:W-:Y:S01]  /*d390*/  IMAD.WIDE R2, R8.reuse, 0x2, R24 ;  /* 0x0000000208027825 */ /* 0x042fe200078e0218 */
[----:B------:R0:W-:Y:S04]  /*d3a0*/  STL [R1+0x34e8], R7 ;  /* 0x0034e80701007387 */ /* 0x0001e80000100800 */
[----:B------:R-:W-:Y:S04]  /*d3b0*/  STL [R1+0x34ec], R2 ;  /* 0x0034ec0201007387 */ /* 0x000fe80000100800 */
[----:B------:R1:W-:Y:S01]  /*d3c0*/  STL [R1+0x34e0], R3 ;  /* 0x0034e00301007387 */ /* 0x0003e20000100800 */
[----:B0-----:R-:W-:-:S03]  /*d3d0*/  IMAD.WIDE R6, R8, 0x2, R20 ;  /* 0x0000000208067825 */ /* 0x001fc600078e0214 */
[----:B------:R-:W-:Y:S01]  /*d3e0*/  STL [R1+0x34e4], R4 ;  /* 0x0034e40401007387 */ /* 0x000fe20000100800 */
[----:B------:R-:W-:-:S03]  /*d3f0*/  IMAD R0, R10, 0x72, RZ ;  /* 0x000000720a007824 */ /* 0x000fc600078e02ff */
[----:B------:R0:W-:Y:S01]  /*d400*/  STL [R1+0x34d8], R5 ;  /* 0x0034d80501007387 */ /* 0x0001e20000100800 */
[----:B-1----:R-:W-:-:S03]  /*d410*/  IMAD.WIDE R2, R8, 0x2, R18 ;  /* 0x0000000208027825 */ /* 0x002fc600078e0212 */
        /* <DEDUP_REMOVED lines=305> */
[----:B------:R0:W-:Y:S01]  /*e730*/  STL [R1+0x1840], R3 ;  /* 0x0018400301007387 */ /* 0x0001e20000100800 */
[----:B------:R-:W-:-:S03]  /*e740*/  IMAD.WIDE R8, R0, 0x2, R28 ;  /* 0x0000000200087825 */ /* 0x000fc600078e021c */
        /* <DEDUP_REMOVED lines=938> */
[----:B------:R-:W-:-:S03]  /*121f0*/  IMAD.SHL.U32 R0, R10, 0x40, RZ ;  /* 0x000000400a007824 */ /* 0x000fc600078e00ff */
        /* <DEDUP_REMOVED lines=1128> */
[----:B------:R-:W-:Y:S02]  /*16880*/  IMAD R12, R10, 0x13, RZ ;  /* 0x000000130a0c7824 */ /* 0x000fe400078e02ff */
[----:B-1----:R-:W-:Y:S01]  /*16890*/  IMAD.WIDE R4, R0, 0x2, R16 ;  /* 0x0000000200047825 */ /* 0x002fe200078e0210 */
[----:B------:R-:W-:Y:S04]  /*168a0*/  STL [R1+0x2d04], R8 ;  /* 0x002d040801007387 */ /* 0x000fe80000100800 */
[----:B------:R-:W-:Y:S04]  /*168b0*/  STL [R1+0x2d00], R9 ;  /* 0x002d000901007387 */ /* 0x000fe80000100800 */
[----:B------:R-:W-:Y:S01]  /*168c0*/  STL [R1+0x2d0c], R2 ;  /* 0x002d0c0201007387 */ /* 0x000fe20000100800 */
[----:B0-----:R-:W-:-:S03]  /*168d0*/  IMAD.WIDE R6, R12, 0x2, R28 ;  /* 0x000000020c067825 */ /* 0x001fc600078e021c */
[----:B------:R0:W-:Y:S04]  /*168e0*/  STL [R1+0x2d08], R3 ;  /* 0x002d080301007387 */ /* 0x0001e80000100800 */
[----:B------:R-:W-:Y:S01]  /*168f0*/  STL [R1+0x2d14], R4 ;  /* 0x002d140401007387 */ /* 0x000fe20000100800 */
[----:B0-----:R-:W-:-:S03]  /*16900*/  IMAD.WIDE R2, R0, 0x2, R14 ;  /* 0x0000000200027825 */ /* 0x001fc600078e020e */
        /* <DEDUP_REMOVED lines=12> */
[----:B------:R-:W-:-:S04]  /*169d0*/  IMAD.WIDE R8, R0, 0x2, R28 ;  /* 0x0000000200087825 */ /* 0x000fc800078e021c */
[----:B-1----:R-:W-:Y:S01]  /*169e0*/  IMAD.WIDE R4, R12, 0x2, R22 ;  /* 0x000000020c047825 */ /* 0x002fe200078e0216 */
        /* <DEDUP_REMOVED lines=396> */
[----:B------:R-:W-:Y:S04]  /*182b0*/  STL [R1+0x3128], R9 ;  /* 0x0031280901007387 */ /* 0x000fe80000100800 */
[----:B------:R-:W-:Y:S04]  /*182c0*/  STL [R1+0x3134], R2 ;  /* 0x0031340201007387 */ /* 0x000fe80000100800 */
[----:B------:R1:W-:Y:S04]  /*182d0*/  STL [R1+0x3130], R3 ;  /* 0x0031300301007387 */ /* 0x0003e80000100800 */
[----:B------:R-:W-:Y:S01]  /*182e0*/  STL [R1+0x313c], R4 ;  /* 0x00313c0401007387 */ /* 0x000fe20000100800 */
[----:B0-----:R-:W-:-:S03]  /*182f0*/  IMAD.WIDE R6, R0, 0x2, R26 ;  /* 0x0000000200067825 */ /* 0x001fc600078e021a */
[----:B------:R0:W-:Y:S01]  /*18300*/  STL [R1+0x3138], R5 ;  /* 0x0031380501007387 */ /* 0x0001e20000100800 */
[----:B-1----:R-:W-:-:S04]  /*18310*/  IMAD.WIDE R2, R11, 0x2, R14 ;  /* 0x000000020b027825 */ /* 0x002fc800078e020e */
[C---:B------:R-:W-:Y:S01]  /*18320*/  IMAD.WIDE R8, R0.reuse, 0x2, R24 ;  /* 0x0000000200087825 */ /* 0x040fe200078e0218 */
[----:B------:R-:W-:Y:S03]  /*18330*/  STL [R1+0x3144], R2 ;  /* 0x0031440201007387 */ /* 0x000fe60000100800 */
[C---:B0-----:R-:W-:Y:S01]  /*18340*/  IMAD.WIDE R4, R0.reuse, 0x2, R28 ;  /* 0x0000000200047825 */ /* 0x041fe200078e021c */
        /* <DEDUP_REMOVED lines=38> */
[----:B------:R-:W-:Y:S01]  /*185b0*/  STL [R1+0x31a8], R5 ;  /* 0x0031a80501007387 */ /* 0x000fe20000100800 */
[----:B0-----:R-:W-:-:S03]  /*185c0*/  IMAD.WIDE R2, R10, 0x2, R14 ;  /* 0x000000020a027825 */ /* 0x001fc600078e020e */
[----:B------:R-:W-:Y:S04]  /*185d0*/  STL [R1+0x31b4], R6 ;  /* 0x0031b40601007387 */ /* 0x000fe80000100800 */
[----:B------:R-:W-:Y:S04]  /*185e0*/  STL [R1+0x31b0], R7 ;  /* 0x0031b00701007387 */ /* 0x000fe80000100800 */
[----:B------:R-:W-:Y:S04]  /*185f0*/  STL [R1+0x31bc], R8 ;  /* 0x0031bc0801007387 */ /* 0x000fe80000100800 */
[----:B------:R-:W-:Y:S04]  /*18600*/  STL [R1+0x31b8], R9 ;  /* 0x0031b80901007387 */ /* 0x000fe80000100800 */
[----:B------:R-:W-:Y:S04]  /*18610*/  STL [R1+0x31c4], R2 ;  /* 0x0031c40201007387 */ /* 0x000fe80000100800 */
[----:B------:R0:W-:Y:S02]  /*18620*/  STL [R1+0x31c0], R3 ;  /* 0x0031c00301007387 */ /* 0x0001e40000100800 */
[----:B0-----:R-:W-:-:S02]  /*18630*/  IMAD.WIDE R2, R12, 0x2, R14 ;  /* 0x000000020c027825 */ /* 0x001fc400078e020e */
[----:B------:R-:W0:Y:S02]  /*18640*/  S2R R15, SR_TID.X ;  /* 0x00000000000f7919 */ /* 0x000e240000002100 */
[----:B------:R-:W-:-:S04]  /*18650*/  IMAD.WIDE R4, R12, 0x2, R18 ;  /* 0x000000020c047825 */ /* 0x000fc800078e0212 */
[----:B------:R-:W-:Y:S01]  /*18660*/  IMAD.WIDE R6, R12, 0x2, R16 ;  /* 0x000000020c067825 */ /* 0x000fe200078e0210 */
[----:B------:R-:W-:Y:S04]  /*18670*/  STL [R1+0x31cc], R4 ;  /* 0x0031cc0401007387 */ /* 0x000fe80000100800 */
[----:B------:R0:W-:Y:S04]  /*18680*/  STL [R1+0x31c8], R5 ;  /* 0x0031c80501007387 */ /* 0x0001e80000100800 */
[----:B------:R-:W-:Y:S04]  /*18690*/  STL [R1+0x31d4], R6 ;  /* 0x0031d40601007387 */ /* 0x000fe80000100800 */
[----:B------:R-:W-:Y:S04]  /*186a0*/  STL [R1+0x31d0], R7 ;  /* 0x0031d00701007387 */ /* 0x000fe80000100800 */
[----:B------:R1:W-:Y:S01]  /*186b0*/  STL [R1+0x31dc], R2 ;  /* 0x0031dc0201007387 */ /* 0x0003e20000100800 */
[----:B0-----:R-:W-:-:S03]  /*186c0*/  IMAD.SHL.U32 R5, R15, 0x200, RZ ;  /* 0x000002000f057824 */ /* 0x001fc600078e00ff */
[----:B------:R0:W-:Y:S04]  /*186d0*/  STL [R1+0x31d8], R3 ;  /* 0x0031d80301007387 */ /* 0x0001e80000100800 */
[----:B------:R2:W-:Y:S04]  /*186e0*/  STL [R1+0x1814], RZ ;  /* 0x001814ff01007387 */ /* 0x0005e80000100800 */
[----:B------:R2:W-:Y:S04]  /*186f0*/  STL [R1+0xd90], RZ ;  /* 0x000d90ff01007387 */ /* 0x0005e80000100800 */
[----:B------:R2:W-:Y:S04]  /*18700*/  STL [R1+0x3c04], R5 ;  /* 0x003c040501007387 */ /* 0x0005e80000100800 */
        /* <DEDUP_REMOVED lines=324> */
[----:B------:R-:W3:Y:S04]  /*19b50*/  S2R R13, SR_TID.X ;  /* 0x00000000000d7919 */ /* 0x000ee80000002100 */
        /* <DEDUP_REMOVED lines=20> */
[----:B---3--:R-:W-:-:S05]  /*19ca0*/  LOP3.LUT R13, R13, 0x3f, RZ, 0xc0, !PT ;  /* 0x0000003f0d0d7812 */ /* 0x008fca00078ec0ff */
[----:B-1----:R-:W-:Y:S02]  /*19cb0*/  IMAD.SHL.U32 R2, R13, 0x2, RZ ;  /* 0x000000020d027824 */ /* 0x002fe400078e00ff */
[----:B------:R-:W-:Y:S02]  /*19cc0*/  IMAD.MOV.U32 R13, RZ, RZ, c[0x0][0x18c] ;  /* 0x00006300ff0d7624 */ /* 0x000fe400078e00ff */
[----:B------:R-:W-:Y:S02]  /*19cd0*/  IMAD.SHL.U32 R10, R10, 0x80, RZ ;  /* 0x000000800a0a7824 */ /* 0x000fe400078e00ff */
[----:B------:R-:W-:-:S03]  /*19ce0*/  IMAD.SHL.U32 R4, R13, 0x80, RZ ;  /* 0x000000800d047824 */ /* 0x000fc600078e00ff */
[----:B------:R-:W-:Y:S02]  /*19cf0*/  SHF.R.S32.HI R0, RZ, 0x1f, R10 ;  /* 0x0000001fff007819 */ /* 0x000fe4000001140a */
[----:B0-----:R-:W-:-:S03]  /*19d00*/  SHF.R.S32.HI R3, RZ, 0x1f, R4 ;  /* 0x0000001fff037819 */ /* 0x001fc60000011404 */
[----:B--2---:R-:W0:Y:S01]  /*19d10*/  S2R R14, SR_TID.X ;  /* 0x00000000000e7919 */ /* 0x004e220000002100 */
[----:B------:R-:W-:Y:S01]  /*19d20*/  SHF.L.U64.HI R3, R4, 0x1, R3 ;  /* 0x0000000104037819 */ /* 0x000fe20000010203 */
[----:B------:R-:W-:Y:S01]  /*19d30*/  IMAD.MOV.U32 R16, RZ, RZ, 0x7f ;  /* 0x0000007fff107424 */ /* 0x000fe200078e00ff */
[----:B------:R-:W-:Y:S01]  /*19d40*/  LOP3.LUT R7, R2, 0x20, RZ, 0x3c, !PT ;  /* 0x0000002002077812 */ /* 0x000fe200078e3cff */
[----:B------:R-:W1:Y:S01]  /*19d50*/  S2R R19, SR_TID.X ;  /* 0x0000000000137919 */ /* 0x000e620000002100 */
[----:B------:R-:W-:Y:S01]  /*19d60*/  IMAD.SHL.U32 R15, R15, 0x2, RZ ;  /* 0x000000020f0f7824 */ /* 0x000fe200078e00ff */
[C---:B------:R-:W-:Y:S01]  /*19d70*/  SHF.L.U64.HI R0, R10.reuse, 0x1, R0 ;  /* 0x000000010a007819 */ /* 0x040fe20000010200 */
[----:B------:R-:W-:Y:S01]  /*19d80*/  IMAD.SHL.U32 R28, R10, 0x2, RZ ;  /* 0x000000020a1c7824 */ /* 0x000fe200078e00ff */
[----:B------:R-:W-:Y:S01]  /*19d90*/  STL [R1+0x594], RZ ;  /* 0x000594ff01007387 */ /* 0x000fe20000100800 */
[----:B------:R-:W-:-:S02]  /*19da0*/  IADD3 R16, R16, c[0x0][0x180], RZ ;  /* 0x0000600010107a10 */ /* 0x000fc40007ffe0ff */
[----:B------:R-:W-:Y:S01]  /*19db0*/  LOP3.LUT R7, R2, 0x60, RZ, 0x3c, !PT ;  /* 0x0000006002077812 */ /* 0x000fe200078e3cff */
[----:B------:R-:W-:Y:S04]  /*19dc0*/  STL [R1+0x598], RZ ;  /* 0x000598ff01007387 */ /* 0x000fe80000100800 */
[----:B------:R-:W-:Y:S01]  /*19dd0*/  STL [R1+0x59c], RZ ;  /* 0x00059cff01007387 */ /* 0x000fe20000100800 */
[C---:B0-----:R-:W-:Y:S01]  /*19de0*/  IMAD.SHL.U32 R13, R14.reuse, 0x2, RZ ;  /* 0x000000020e0d7824 */ /* 0x041fe200078e00ff */
[----:B------:R-:W-:Y:S02]  /*19df0*/  LOP3.LUT R17, R14, 0x7, RZ, 0xc0, !PT ;  /* 0x000000070e117812 */ /* 0x000fe400078ec0ff */
[----:B------:R-:W-:Y:S02]  /*19e00*/  SHF.R.S32.HI R14, RZ, 0x1f, R16 ;  /* 0x0000001fff0e7819 */ /* 0x000fe40000011410 */
[----:B------:R-:W-:Y:S01]  /*19e10*/  LOP3.LUT R13, R13, 0x10, RZ, 0xc0, !PT ;  /* 0x000000100d0d7812 */ /* 0x000fe200078ec0ff */
[----:B------:R-:W-:Y:S01]  /*19e20*/  IMAD R17, R17, 0x410, RZ ;  /* 0x0000041011117824 */ /* 0x000fe200078e02ff */
[----:B------:R-:W-:-:S02]  /*19e30*/  LEA.HI R14, R14, R16, RZ, 0x7 ;  /* 0x000000100e0e7211 */ /* 0x000fc400078f38ff */
[----:B-1----:R-:W-:Y:S02]  /*19e40*/  LOP3.LUT R13, R13, 0x20, R19, 0xf8, !PT ;  /* 0x000000200d0d7812 */ /* 0x002fe400078ef813 */
[----:B------:R-:W-:Y:S02]  /*19e50*/  SHF.R.S32.HI R6, RZ, 0x7, R14 ;  /* 0x00000007ff067819 */ /* 0x000fe4000001140e */
[----:B------:R-:W-:Y:S02]  /*19e60*/  LOP3.LUT R13, R17, R13, RZ, 0x3c, !PT ;  /* 0x0000000d110d7212 */ /* 0x000fe400078e3cff */
[C---:B------:R-:W-:Y:S02]  /*19e70*/  LOP3.LUT R6, R2.reuse, 0x40, RZ, 0x3c, !PT ;  /* 0x0000004002067812 */ /* 0x040fe400078e3cff */
[----:B------:R-:W-:Y:S02]  /*19e80*/  LOP3.LUT R4, R13, 0x2000, R5, 0xf8, !PT ;  /* 0x000020000d047812 */ /* 0x000fe400078ef805 */
[----:B------:R-:W0:Y:S01]  /*19e90*/  S2R R13, SR_TID.X ;  /* 0x00000000000d7919 */ /* 0x000e220000002100 */
[----:B------:R-:W-:-:S02]  /*19ea0*/  LOP3.LUT R5, R2, 0x10, RZ, 0x3c, !PT ;  /* 0x0000001002057812 */ /* 0x000fc400078e3cff */
[C---:B------:R-:W-:Y:S01]  /*19eb0*/  LOP3.LUT R5, R2.reuse, 0x30, RZ, 0x3c, !PT ;  /* 0x0000003002057812 */ /* 0x040fe200078e3cff */
[----:B------:R1:W-:Y:S01]  /*19ec0*/  STL [R1+0x900], R4 ;  /* 0x0009000401007387 */ /* 0x0003e20000100800 */
[C---:B------:R-:W-:Y:S02]  /*19ed0*/  LOP3.LUT R5, R2.reuse, 0x50, RZ, 0x3c, !PT ;  /* 0x0000005002057812 */ /* 0x040fe400078e3cff */
[----:B------:R-:W-:Y:S01]  /*19ee0*/  LOP3.LUT R6, R2, 0x70, RZ, 0x3c, !PT ;  /* 0x0000007002067812 */ /* 0x000fe200078e3cff */
[----:B------:R2:W-:Y:S04]  /*19ef0*/  STL [R1+0x580], RZ ;  /* 0x000580ff01007387 */ /* 0x0005e80000100800 */
[----:B------:R2:W-:Y:S01]  /*19f00*/  STL [R1+0x584], RZ ;  /* 0x000584ff01007387 */ /* 0x0005e20000100800 */
[----:B-1----:R-:W-:-:S03]  /*19f10*/  LOP3.LUT R4, R4, 0x40, RZ, 0x3c, !PT ;  /* 0x0000004004047812 */ /* 0x002fc600078e3cff */
[----:B------:R2:W-:Y:S04]  /*19f20*/  STL [R1+0x588], RZ ;  /* 0x000588ff01007387 */ /* 0x0005e80000100800 */
[----:B------:R2:W-:Y:S04]  /*19f30*/  STL [R1+0x58c], RZ ;  /* 0x00058cff01007387 */ /* 0x0005e80000100800 */
[----:B------:R2:W-:Y:S01]  /*19f40*/  STL [R1+0xad0], RZ ;  /* 0x000ad0ff01007387 */ /* 0x0005e20000100800 */
[----:B0-----:R-:W-:-:S03]  /*19f50*/  LOP3.LUT R13, R13, 0x7, RZ, 0xc0, !PT ;  /* 0x000000070d0d7812 */ /* 0x001fc600078ec0ff */
[----:B------:R2:W-:Y:S02]  /*19f60*/  STL [R1+0xad4], RZ ;  /* 0x000ad4ff01007387 */ /* 0x0005e40000100800 */
[----:B------:R-:W-:Y:S02]  /*19f70*/  IMAD R13, R13, 0x110, RZ ;  /* 0x000001100d0d7824 */ /* 0x000fe400078e02ff */
[----:B------:R2:W-:Y:S03]  /*19f80*/  STL [R1+0xad8], RZ ;  /* 0x000ad8ff01007387 */ /* 0x0005e60000100800 */
[----:B------:R-:W-:Y:S01]  /*19f90*/  LOP3.LUT R13, R13, 0x30, R15, 0x78, !PT ;  /* 0x000000300d0d7812 */ /* 0x000fe200078e780f */
[----:B------:R2:W-:Y:S03]  /*19fa0*/  STL [R1+0xadc], RZ ;  /* 0x000adcff01007387 */ /* 0x0005e60000100800 */
[----:B------:R-:W-:Y:S01]  /*19fb0*/  LOP3.LUT R5, R13, 0x40, RZ, 0x3c, !PT ;  /* 0x000000400d057812 */ /* 0x000fe200078e3cff */
        /* <DEDUP_REMOVED lines=156> */
[----:B------:R2:W-:Y:S02]  /*1a980*/  STL [R1+0x904], R4 ;  /* 0x0009040401007387 */ /* 0x0005e40000100800 */
.L_x_3:
[----:B-12---:R-:W2:Y:S04]  /*1a990*/  LDL.64 R4, [R1+0xd60] ;  /* 0x000d600001047983 */ /* 0x006ea80000100a00 */
[----:B--2---:R0:W-:Y:S04]  /*1a9a0*/  STL [R1+0x4fb8], R5 ;  /* 0x004fb80501007387 */ /* 0x0041e80000100800 */
[----:B0-----:R-:W2:Y:S01]  /*1a9b0*/  LDL R5, [R1+0x1814] ;  /* 0x0018140001057983 */ /* 0x001ea20000100800 */
[----:B------:R-:W-:-:S03]  /*1a9c0*/  IMAD.MOV.U32 R12, RZ, RZ, -0x80 ;  /* 0xffffff80ff0c7424 */ /* 0x000fc600078e00ff */
        /* <DEDUP_REMOVED lines=74> */
[----:B------:R-:W-:Y:S01]  /*1ae70*/  STL [R1+0x41d4], R15 ;  /* 0x0041d40f01007387 */ /* 0x000fe20000100800 */
[----:B--2---:R-:W-:-:S03]  /*1ae80*/  IMAD R12, R5, R12, c[0x0][0x180] ;  /* 0x00006000050c7624 */ /* 0x004fc600078e020c */
        /* <DEDUP_REMOVED lines=890> */
[----:B-----5:R-:W-:Y:S04]  /*1e630*/  STL [R1+0x40a0], R29 ;  /* 0x0040a01d01007387 */ /* 0x020fe80000100800 */
        /* <DEDUP_REMOVED lines=106> */
[----:B------:R-:W2:Y:S01]  /*1ece0*/  LDL.LU R5, [R1+0x4fb8] ;  /* 0x004fb80001057983 */ /* 0x000ea20000300800 */
[----:B------:R-:W-:-:S02]  /*1ecf0*/  ISETP.GT.AND P0, PT, R12, RZ, PT ;  /* 0x000000ff0c00720c */ /* 0x000fc40003f04270 */
[----:B0-----:R-:W-:Y:S02]  /*1ed00*/  PRMT R2, RZ, 0x7610, R2 ;  /* 0x00007610ff027816 */ /* 0x001fe40000000002 */
[----:B------:R-:W-:Y:S02]  /*1ed10*/  PRMT R15, RZ, 0x7610, R15 ;  /* 0x00007610ff0f7816 */ /* 0x000fe4000000000f */
[----:B------:R-:W-:-:S07]  /*1ed20*/  PRMT R14, RZ, 0x7610, R14 ;  /* 0x00007610ff0e7816 */ /* 0x000fce000000000e */
[----:B--2---:R-:W2:Y:S04]  /*1ed30*/  @P0 LDG.E.U16 R2, [R4.64] ;  /* 0x0000000404020981 */ /* 0x004ea8000c1e1500 */
[----:B--2---:R0:W-:Y:S04]  /*1ed40*/  STL [R1+0x17f4], R2 ;  /* 0x0017f40201007387 */ /* 0x0041e80000100800 */
[----:B0-----:R-:W2:Y:S04]  /*1ed50*/  LDL.LU R2, [R1+0x4fb4] ;  /* 0x004fb40001027983 */ /* 0x001ea80000300800 */
[----:B------:R-:W3:Y:S04]  /*1ed60*/  LDL.64 R4, [R1+0xd58] ;  /* 0x000d580001047983 */ /* 0x000ee80000100a00 */
[----:B---3--:R-:W3:Y:S04]  /*1ed70*/  @P0 LDG.E.U16 R15, [R4.64] ;  /* 0x00000004040f0981 */ /* 0x008ee8000c1e1500 */
[----:B---3--:R0:W-:Y:S04]  /*1ed80*/  STL [R1+0x17f0], R15 ;  /* 0x0017f00f01007387 */ /* 0x0081e80000100800 */
[----:B0-----:R-:W3:Y:S04]  /*1ed90*/  LDL.LU R15, [R1+0x4fb0] ;  /* 0x004fb000010f7983 */ /* 0x001ee80000300800 */
[----:B------:R-:W4:Y:S01]  /*1eda0*/  LDL.64 R4, [R1+0xd50] ;  /* 0x000d500001047983 */ /* 0x000f220000100a00 */
[----:B---3--:R-:W-:-:S03]  /*1edb0*/  PRMT R15, RZ, 0x7610, R15 ;  /* 0x00007610ff0f7816 */ /* 0x008fc6000000000f */
[----:B----4-:R-:W3:Y:S04]  /*1edc0*/  @P0 LDG.E.U16 R14, [R4.64] ;  /* 0x00000004040e0981 */ /* 0x010ee8000c1e1500 */
        /* <DEDUP_REMOVED lines=8> */
[----:B------:R-:W-:-:S02]  /*1ee50*/  ISETP.GT.AND P1, PT, R12, 0x1, PT ;  /* 0x000000010c00780c */ /* 0x000fc40003f24270 */
[----:B---3--:R-:W-:Y:S01]  /*1ee60*/  PRMT R15, RZ, 0x7610, R15 ;  /* 0x00007610ff0f7816 */ /* 0x008fe2000000000f */
        /* <DEDUP_REMOVED lines=18> */
[----:B------:R-:W4:Y:S04]  /*1ef90*/  LDL R4, [R1+0x31c0] ;  /* 0x0031c00001047983 */ /* 0x000f280000100800 */
[----:B------:R-:W4:Y:S01]  /*1efa0*/  LDL R5, [R1+0x31c4] ;  /* 0x0031c40001057983 */ /* 0x000f220000100800 */
[----:B---3--:R-:W-:-:S02]  /*1efb0*/  PRMT R15, RZ, 0x7610, R15 ;  /* 0x00007610ff0f7816 */ /* 0x008fc4000000000f */
[----:B----4-:R-:W-:-:S04]  /*1efc0*/  @P1 LOP3.LUT R5, R5, R4, RZ, 0x3c, !PT ;  /* 0x0000000405051212 */ /* 0x010fc800078e3cff */
[----:B------:R-:W-:-:S04]  /*1efd0*/  @P1 LOP3.LUT R4, R5, R4, RZ, 0x3c, !PT ;  /* 0x0000000405041212 */ /* 0x000fc800078e3cff */
[----:B------:R-:W-:-:S05]  /*1efe0*/  @P1 LOP3.LUT R5, R5, R4, RZ, 0x3c, !PT ;  /* 0x0000000405051212 */ /* 0x000fca00078e3cff */
[----:B------:R-:W3:Y:S04]  /*1eff0*/  @P1 LDG.E.U16 R14, [R4.64] ;  /* 0x00000004040e1981 */ /* 0x000ee8000c1e1500 */
        /* <DEDUP_REMOVED lines=31> */
[----:B------:R-:W-:-:S02]  /*1f1f0*/  ISETP.GT.AND P0, PT, R12, 0x2, PT ;  /* 0x000000020c00780c */ /* 0x000fc40003f04270 */
[----:B---3--:R-:W-:Y:S02]  /*1f200*/  PRMT R15, RZ, 0x7610, R15 ;  /* 0x00007610ff0f7816 */ /* 0x008fe4000000000f */
        /* <DEDUP_REMOVED lines=1273> */
[----:B0-----:R-:W3:Y:S01]  /*241a0*/  LDL.LU R15, [R1+0x4d58] ;  /* 0x004d5800010f7983 */ /* 0x001ee20000300800 */
[----:B------:R-:W4:Y:S02]  /*241b0*/  LDL R4, [R1+0x31d8] ;  /* 0x0031d80001047983 */ /* 0x000f240000100800 */
        /* <DEDUP_REMOVED lines=5776> */
[----:B------:R-:W4:Y:S02]  /*3aac0*/  LDL R5, [R1+0x198c] ;  /* 0x00198c0001057983 */ /* 0x000f240000100800 */
[----:B----4-:R-:W-:-:S04]  /*3aad0*/  @P0 LOP3.LUT R5, R5, R4, RZ, 0x3c, !PT ;  /* 0x0000000405050212 */ /* 0x010fc800078e3cff */
[----:B------:R-:W-:-:S04]  /*3aae0*/  @P0 LOP3.LUT R4, R5, R4, RZ, 0x3c, !PT ;  /* 0x0000000405040212 */ /* 0x000fc800078e3cff */
[----:B------:R-:W-:-:S05]  /*3aaf0*/  @P0 LOP3.LUT R5, R5, R4, RZ, 0x3c, !PT ;  /* 0x0000000405050212 */ /* 0x000fca00078e3cff */
[----:B------:R-:W4:Y:S04]  /*3ab00*/  @P0 LDG.E.U16 R15, [R4.64] ;  /* 0x00000004040f0981 */ /* 0x000f28000c1e1500 */
[----:B----4-:R0:W-:Y:S04]  /*3ab10*/  STL [R1+0x330], R15 ;  /* 0x0003300f01007387 */ /* 0x0101e80000100800 */
[----:B0-----:R-:W4:Y:S01]  /*3ab20*/  LDL.LU R15, [R1+0x4370] ;  /* 0x00437000010f7983 */ /* 0x001f220000300800 */
[----:B------:R-:W2:Y:S02]  /*3ab30*/  LDL R4, [R1+0x1980] ;  /* 0x0019800001047983 */ /* 0x000ea40000100800 */
[----:B------:R-:W2:Y:S01]  /*3ab40*/  LDL R5, [R1+0x1984] ;  /* 0x0019840001057983 */ /* 0x000ea20000100800 */
[----:B----4-:R-:W-:-:S02]  /*3ab50*/  PRMT R15, RZ, 0x7610, R15 ;  /* 0x00007610ff0f7816 */ /* 0x010fc4000000000f */
[----:B--2---:R-:W-:-:S04]  /*3ab60*/  @P0 LOP3.LUT R5, R5, R4, RZ, 0x3c, !PT ;  /* 0x0000000405050212 */ /* 0x004fc800078e3cff */
[----:B------:R-:W-:-:S04]  /*3ab70*/  @P0 LOP3.LUT R4, R5, R4, RZ, 0x3c, !PT ;  /* 0x0000000405040212 */ /* 0x000fc800078e3cff */
[----:B------:R-:W-:-:S05]  /*3ab80*/  @P0 LOP3.LUT R5, R5, R4, RZ, 0x3c, !PT ;  /* 0x0000000405050212 */ /* 0x000fca00078e3cff */
[----:B------:R-:W2:Y:S04]  /*3ab90*/  @P0 LDG.E.U16 R15, [R4.64] ;  /* 0x00000004040f0981 */ /* 0x000ea8000c1e1500 */
[----:B--2---:R0:W-:Y:S04]  /*3aba0*/  STL [R1+0x32c], R15 ;  /* 0x00032c0f01007387 */ /* 0x0041e80000100800 */
[----:B0-----:R-:W2:Y:S01]  /*3abb0*/  LDL.LU R15, [R1+0x436c] ;  /* 0x00436c00010f7983 */ /* 0x001ea20000300800 */
[----:B------:R-:W4:Y:S02]  /*3abc0*/  LDL R4, [R1+0x1978] ;  /* 0x0019780001047983 */ /* 0x000f240000100800 */
[----:B------:R-:W4:Y:S01]  /*3abd0*/  LDL R5, [R1+0x197c] ;  /* 0x00197c0001057983 */ /* 0x000f220000100800 */
[----:B--2---:R-:W-:-:S02]  /*3abe0*/  PRMT R15, RZ, 0x7610, R15 ;  /* 0x00007610ff0f7816 */ /* 0x004fc4000000000f */
[----:B----4-:R-:W-:-:S04]  /*3abf0*/  @P0 LOP3.LUT R5, R5, R4, RZ, 0x3c, !PT ;  /* 0x0000000405050212 */ /* 0x010fc800078e3cff */
        /* <DEDUP_REMOVED lines=34> */
[----:B------:R-:W-:-:S02]  /*3ae20*/  ISETP.GT.AND P1, PT, R12, 0x63, PT ;  /* 0x000000630c00780c */ /* 0x000fc40003f24270 */
[----:B--2---:R-:W-:Y:S02]  /*3ae30*/  PRMT R15, RZ, 0x7610, R15 ;  /* 0x00007610ff0f7816 */ /* 0x004fe4000000000f */
        /* <DEDUP_REMOVED lines=893> */
[----:B------:R-:W-:-:S02]  /*3e610*/  PRMT R28, RZ, 0x7610, R28 ;  /* 0x00007610ff1c7816 */ /* 0x000fc4000000001c */
[----:B----4-:R-:W-:-:S04]  /*3e620*/  @P1 LOP3.LUT R5, R5, R4, RZ, 0x3c, !PT ;  /* 0x0000000405051212 */ /* 0x010fc800078e3cff */
[----:B------:R-:W-:-:S04]  /*3e630*/  @P1 LOP3.LUT R4, R5, R4, RZ, 0x3c, !PT ;  /* 0x0000000405041212 */ /* 0x000fc800078e3cff */
[----:B------:R-:W-:-:S05]  /*3e640*/  @P1 LOP3.LUT R5, R5, R4, RZ, 0x3c, !PT ;  /* 0x0000000405051212 */ /* 0x000fca00078e3cff */
[----:B------:R0:W4:Y:S04]  /*3e650*/  @P1 LDG.E.U16 R28, [R4.64] ;  /* 0x00000004041c1981 */ /* 0x000128000c1e1500 */
[----:B0-----:R-:W3:Y:S04]  /*3e660*/  LDL R4, [R1+0x33c8] ;  /* 0x0033c80001047983 */ /* 0x001ee80000100800 */
[----:B------:R-:W3:Y:S01]  /*3e670*/  LDL R5, [R1+0x33d4] ;  /* 0x0033d40001057983 */ /* 0x000ee20000100800 */
[----:B--2---:R-:W-:-:S03]  /*3e680*/  PRMT R15, RZ, 0x7610, R15 ;  /* 0x00007610ff0f7816 */ /* 0x004fc6000000000f */
[----:B----4-:R-:W-:Y:S01]  /*3e690*/  STL [R1+0x3ec4], R28 ;  /* 0x003ec41c01007387 */ /* 0x010fe20000100800 */
[----:B---3--:R-:W-:-:S04]  /*3e6a0*/  @P1 LOP3.LUT R5, R5, R4, RZ, 0x3c, !PT ;  /* 0x0000000405051212 */ /* 0x008fc800078e3cff */
[----:B------:R-:W-:-:S04]  /*3e6b0*/  @P1 LOP3.LUT R4, R5, R4, RZ, 0x3c, !PT ;  /* 0x0000000405041212 */ /* 0x000fc800078e3cff */
[----:B------:R-:W-:-:S05]  /*3e6c0*/  @P1 LOP3.LUT R5, R5, R4, RZ, 0x3c, !PT ;  /* 0x0000000405051212 */ /* 0x000fca00078e3cff */
[----:B------:R-:W2:Y:S04]  /*3e6d0*/  @P1 LDG.E.U16 R15, [R4.64] ;  /* 0x00000004040f1981 */ /* 0x000ea8000c1e1500 */
[----:B--2---:R0:W-:Y:S04]  /*3e6e0*/  STL [R1+0x184], R15 ;  /* 0x0001840f01007387 */ /* 0x0041e80000100800 */
[----:B0-----:R-:W2:Y:S01]  /*3e6f0*/  LDL.LU R15, [R1+0x41d0] ;  /* 0x0041d000010f7983 */ /* 0x001ea20000300800 */
[----:B------:R-:W3:Y:S02]  /*3e700*/  LDL R4, [R1+0x33d0] ;  /* 0x0033d00001047983 */ /* 0x000ee40000100800 */
[----:B------:R-:W3:Y:S01]  /*3e710*/  LDL R5, [R1+0x33dc] ;  /* 0x0033dc0001057983 */ /* 0x000ee20000100800 */
[----:B------:R-:W-:-:S02]  /*3e720*/  PRMT R3, RZ, 0x7610, R3 ;  /* 0x00007610ff037816 */ /* 0x000fc40000000003 */
[----:B---3--:R-:W-:-:S04]  /*3e730*/  @P1 LOP3.LUT R5, R5, R4, RZ, 0x3c, !PT ;  /* 0x0000000405051212 */ /* 0x008fc800078e3cff */
[----:B------:R-:W-:-:S04]  /*3e740*/  @P1 LOP3.LUT R4, R5, R4, RZ, 0x3c, !PT ;  /* 0x0000000405041212 */ /* 0x000fc800078e3cff */
[----:B------:R-:W-:-:S05]  /*3e750*/  @P1 LOP3.LUT R5, R5, R4, RZ, 0x3c, !PT ;  /* 0x0000000405051212 */ /* 0x000fca00078e3cff */
[----:B------:R0:W3:Y:S04]  /*3e760*/  @P1 LDG.E.U16 R3, [R4.64] ;  /* 0x0000000404031981 */ /* 0x0000e8000c1e1500 */
[----:B0-----:R-:W4:Y:S04]  /*3e770*/  LDL R4, [R1+0x33d8] ;  /* 0x0033d80001047983 */ /* 0x001f280000100800 */
[----:B------:R-:W4:Y:S01]  /*3e780*/  LDL R5, [R1+0x33e4] ;  /* 0x0033e40001057983 */ /* 0x000f220000100800 */
[----:B--2---:R-:W-:-:S03]  /*3e790*/  PRMT R15, RZ, 0x7610, R15 ;  /* 0x00007610ff0f7816 */ /* 0x004fc6000000000f */
[----:B---3--:R-:W-:Y:S01]  /*3e7a0*/  STL [R1+0x3ebc], R3 ;  /* 0x003ebc0301007387 */ /* 0x008fe20000100800 */
[----:B----4-:R-:W-:-:S04]  /*3e7b0*/  @P1 LOP3.LUT R5, R5, R4, RZ, 0x3c, !PT ;  /* 0x0000000405051212 */ /* 0x010fc800078e3cff */
[----:B------:R-:W-:-:S04]  /*3e7c0*/  @P1 LOP3.LUT R4, R5, R4, RZ, 0x3c, !PT ;  /* 0x0000000405041212 */ /* 0x000fc800078e3cff */
[----:B------:R-:W-:-:S05]  /*3e7d0*/  @P1 LOP3.LUT R5, R5, R4, RZ, 0x3c, !PT ;  /* 0x0000000405051212 */ /* 0x000fca00078e3cff */
[----:B------:R-:W2:Y:S04]  /*3e7e0*/  @P1 LDG.E.U16 R15, [R4.64] ;  /* 0x00000004040f1981 */ /* 0x000ea8000c1e1500 */
[----:B--2---:R0:W-:Y:S04]  /*3e7f0*/  STL [R1+0x50c], R15 ;  /* 0x00050c0f01007387 */ /* 0x0041e80000100800 */
[----:B0-----:R-:W2:Y:S01]  /*3e800*/  LDL.LU R15, [R1+0x41cc] ;  /* 0x0041cc00010f7983 */ /* 0x001ea20000300800 */
[----:B------:R-:W3:Y:S02]  /*3e810*/  LDL R4, [R1+0x33e0] ;  /* 0x0033e00001047983 */ /* 0x000ee40000100800 */
[----:B------:R-:W3:Y:S01]  /*3e820*/  LDL R5, [R1+0x33ec] ;  /* 0x0033ec0001057983 */ /* 0x000ee20000100800 */
[----:B--2---:R-:W-:-:S02]  /*3e830*/  PRMT R15, RZ, 0x7610, R15 ;  /* 0x00007610ff0f7816 */ /* 0x004fc4000000000f */
        /* <DEDUP_REMOVED lines=17> */
[----:B------:R-:W-:-:S02]  /*3e950*/  ISETP.GT.AND P0, PT, R12, 0x70, PT ;  /* 0x000000700c00780c */ /* 0x000fc40003f04270 */
[----:B--2---:R-:W-:Y:S02]  /*3e960*/  PRMT R15, RZ, 0x7610, R15 ;  /* 0x00007610ff0f7816 */ /* 0x004fe4000000000f */
        /* <DEDUP_REMOVED lines=507> */
[----:B------:R-:W-:Y:S02]  /*40920*/  PRMT R3, RZ, 0x7610, R3 ;  /* 0x00007610ff037816 */ /* 0x000fe40000000003 */
[----:B------:R-:W-:Y:S01]  /*40930*/  ISETP.GT.AND P1, PT, R12, 0x77, PT ;  /* 0x000000770c00780c */ /* 0x000fe20003f24270 */
[----:B---3--:R-:W-:Y:S01]  /*40940*/  STL [R1+0x3f28], R28 ;  /* 0x003f281c01007387 */ /* 0x008fe20000100800 */
[----:B----4-:R-:W-:-:S04]  /*40950*/  @P0 LOP3.LUT R5, R5, R4, RZ, 0x3c, !PT ;  /* 0x0000000405050212 */ /* 0x010fc800078e3cff */
        /* <DEDUP_REMOVED lines=143> */
[----:B------:R-:W-:Y:S02]  /*41250*/  ISETP.GT.AND P1, PT, R12, 0x79, PT ;  /* 0x000000790c00780c */ /* 0x000fe40003f24270 */
[----:B---3--:R-:W-:-:S04]  /*41260*/  @P0 LOP3.LUT R5, R5, R4, RZ, 0x3c, !PT ;  /* 0x0000000405050212 */ /* 0x008fc800078e3cff */
[----:B------:R-:W-:-:S04]  /*41270*/  @P0 LOP3.LUT R4, R5, R4, RZ, 0x3c, !PT ;  /* 0x0000000405040212 */ /* 0x000fc800078e3cff */
[----:B------:R-:W-:-:S05]  /*41280*/  @P0 LOP3.LUT R5, R5, R4, RZ, 0x3c, !PT ;  /* 0x0000000405050212 */ /* 0x000fca00078e3cff */
[----:B------:R-:W3:Y:S04]  /*41290*/  @P0 LDG.E.U16 R14, [R4.64] ;  /* 0x00000004040e0981 */ /* 0x000ee8000c1e1500 */
[----:B---3--:R0:W-:Y:S04]  /*412a0*/  STL [R1+0x68], R14 ;  /* 0x0000680e01007387 */ /* 0x0081e80000100800 */
[----:B0-----:R-:W3:Y:S01]  /*412b0*/  LDL.LU R14, [R1+0x40a8] ;  /* 0x0040a800010e7983 */ /* 0x001ee20000300800 */
[----:B------:R-:W4:Y:S02]  /*412c0*/  LDL R4, [R1+0x3638] ;  /* 0x0036380001047983 */ /* 0x000f240000100800 */
[----:B------:R-:W4:Y:S01]  /*412d0*/  LDL R5, [R1+0x3644] ;  /* 0x0036440001057983 */ /* 0x000f220000100800 */
[----:B------:R-:W-:-:S02]  /*412e0*/  PRMT R2, RZ, 0x7610, R2 ;  /* 0x00007610ff027816 */ /* 0x000fc40000000002 */
        /* <DEDUP_REMOVED lines=8> */
[----:B------:R-:W-:-:S02]  /*41370*/  PRMT R29, RZ, 0x7610, R29 ;  /* 0x00007610ff1d7816 */ /* 0x000fc4000000001d */
[----:B--2---:R-:W-:-:S04]  /*41380*/  @P1 LOP3.LUT R5, R5, R4, RZ, 0x3c, !PT ;  /* 0x0000000405051212 */ /* 0x004fc800078e3cff */
[----:B------:R-:W-:-:S04]  /*41390*/  @P1 LOP3.LUT R4, R5, R4, RZ, 0x3c, !PT ;  /* 0x0000000405041212 */ /* 0x000fc800078e3cff */
[----:B------:R-:W-:-:S05]  /*413a0*/  @P1 LOP3.LUT R5, R5, R4, RZ, 0x3c, !PT ;  /* 0x0000000405051212 */ /* 0x000fca00078e3cff */
[----:B------:R-:W2:Y:S04]  /*413b0*/  @P1 LDG.E.U16 R29, [R4.64] ;  /* 0x00000004041d1981 */ /* 0x000ea8000c1e1500 */
[----:B--2---:R0:W-:Y:S04]  /*413c0*/  STL [R1+0x60], R29 ;  /* 0x0000601d01007387 */ /* 0x0041e80000100800 */
[----:B0-----:R-:W2:Y:S01]  /*413d0*/  LDL.LU R29, [R1+0x40a0] ;  /* 0x0040a000011d7983 */ /* 0x001ea20000300800 */
        /* <DEDUP_REMOVED lines=48> */
[----:B------:R-:W-:Y:S02]  /*416e0*/  ISETP.GT.AND P0, PT, R12, 0x7a, PT ;  /* 0x0000007a0c00780c */ /* 0x000fe40003f04270 */
        /* <DEDUP_REMOVED lines=12> */
[----:B------:R0:W2:Y:S04]  /*417b0*/  @P0 LDG.E.U16 R15, [R4.64] ;  /* 0x00000004040f0981 */ /* 0x0000a8000c1e1500 */
[----:B0-----:R-:W3:Y:S04]  /*417c0*/  LDL R4, [R1+0x3680] ;  /* 0x0036800001047983 */ /* 0x001ee80000100800 */
[----:B------:R-:W3:Y:S01]  /*417d0*/  LDL R5, [R1+0x368c] ;  /* 0x00368c0001057983 */ /* 0x000ee20000100800 */
[----:B------:R-:W-:-:S03]  /*417e0*/  PRMT R21, RZ, 0x7610, R21 ;  /* 0x00007610ff157816 */ /* 0x000fc60000000015 */
[----:B--2---:R0:W-:Y:S04]  /*417f0*/  STL [R1+0x44], R15 ;  /* 0x0000440f01007387 */ /* 0x0041e80000100800 */
[----:B0-----:R-:W2:Y:S01]  /*41800*/  LDL R15, [R1+0x36b4] ;  /* 0x0036b400010f7983 */ /* 0x001ea20000100800 */
[----:B---3--:R-:W-:-:S04]  /*41810*/  @P0 LOP3.LUT R5, R5, R4, RZ, 0x3c, !PT ;  /* 0x0000000405050212 */ /* 0x008fc800078e3cff */
[----:B------:R-:W-:-:S04]  /*41820*/  @P0 LOP3.LUT R4, R5, R4, RZ, 0x3c, !PT ;  /* 0x0000000405040212 */ /* 0x000fc800078e3cff */
[----:B------:R-:W-:-:S05]  /*41830*/  @P0 LOP3.LUT R5, R5, R4, RZ, 0x3c, !PT ;  /* 0x0000000405050212 */ /* 0x000fca00078e3cff */
[----:B------:R-:W3:Y:S04]  /*41840*/  @P0 LDG.E.U16 R21, [R4.64] ;  /* 0x0000000404150981 */ /* 0x000ee8000c1e1500 */
[----:B---3--:R0:W-:Y:S04]  /*41850*/  STL [R1+0x40], R21 ;  /* 0x0000401501007387 */ /* 0x0081e80000100800 */
[----:B0-----:R-:W3:Y:S01]  /*41860*/  LDL.LU R21, [R1+0x4084] ;  /* 0x0040840001157983 */ /* 0x001ee20000300800 */
        /* <DEDUP_REMOVED lines=33> */
[----:B------:R-:W2:Y:S01]  /*41a80*/  @P0 LDG.E.U16 R17, [R4.64] ;  /* 0x0000000404110981 */ /* 0x000ea2000c1e1500 */
[----:B------:R-:W-:-:S03]  /*41a90*/  PRMT R14, RZ, 0x7610, R14 ;  /* 0x00007610ff0e7816 */ /* 0x000fc6000000000e */
[----:B--2---:R0:W-:Y:S04]  /*41aa0*/  STL [R1+0x30], R17 ;  /* 0x0000301101007387 */ /* 0x0041e80000100800 */
[----:B0-----:R-:W2:Y:S01]  /*41ab0*/  LDL.LU R17, [R1+0x4074] ;  /* 0x0040740001117983 */ /* 0x001ea20000300800 */
[----:B------:R-:W2:Y:S02]  /*41ac0*/  LDL R5, [R1+0x36a8] ;  /* 0x0036a80001057983 */ /* 0x000ea40000100800 */
[----:B------:R-:W-:Y:S01]  /*41ad0*/  @P0 IMAD.MOV.U32 R4, RZ, RZ, R15 ;  /* 0x000000ffff040224 */ /* 0x000fe200078e000f */
[----:B------:R-:W-:Y:S01]  /*41ae0*/  PRMT R16, RZ, 0x7610, R16 ;  /* 0x00007610ff107816 */ /* 0x000fe20000000010 */
[----:B------:R-:W3:Y:S04]  /*41af0*/  LDL R15, [R1+0x36d8] ;  /* 0x0036d800010f7983 */ /* 0x000ee80000100800 */
[----:B--2---:R0:W2:Y:S04]  /*41b00*/  @P0 LDG.E.U16 R14, [R4.64] ;  /* 0x00000004040e0981 */ /* 0x0040a8000c1e1500 */
[----:B0-----:R-:W2:Y:S04]  /*41b10*/  LDL R4, [R1+0x36b0] ;  /* 0x0036b00001047983 */ /* 0x001ea80000100800 */
[----:B------:R-:W2:Y:S02]  /*41b20*/  LDL R5, [R1+0x36bc] ;  /* 0x0036bc0001057983 */ /* 0x000ea40000100800 */
[----:B--2---:R-:W-:-:S04]  /*41b30*/  @P0 LOP3.LUT R5, R5, R4, RZ, 0x3c, !PT ;  /* 0x0000000405050212 */ /* 0x004fc800078e3cff */
[----:B------:R-:W-:-:S04]  /*41b40*/  @P0 LOP3.LUT R4, R5, R4, RZ, 0x3c, !PT ;  /* 0x0000000405040212 */ /* 0x000fc800078e3cff */
[----:B------:R-:W-:-:S05]  /*41b50*/  @P0 LOP3.LUT R5, R5, R4, RZ, 0x3c, !PT ;  /* 0x0000000405050212 */ /* 0x000fca00078e3cff */
[----:B------:R-:W2:Y:S04]  /*41b60*/  @P0 LDG.E.U16 R16, [R4.64] ;  /* 0x0000000404100981 */ /* 0x000ea8000c1e1500 */
[----:B------:R0:W-:Y:S04]  /*41b70*/  STL [R1+0x2c], R14 ;  /* 0x00002c0e01007387 */ /* 0x0001e80000100800 */
[----:B0-----:R-:W3:Y:S04]  /*41b80*/  LDL R14, [R1+0x36e4] ;  /* 0x0036e400010e7983 */ /* 0x001ee80000100800 */
[----:B--2---:R0:W-:Y:S04]  /*41b90*/  STL [R1+0x28], R16 ;  /* 0x0000281001007387 */ /* 0x0041e80000100800 */
[----:B0-----:R-:W2:Y:S01]  /*41ba0*/  LDL.LU R16, [R1+0x4070] ;  /* 0x0040700001107983 */ /* 0x001ea20000300800 */
[----:B------:R-:W2:Y:S02]  /*41bb0*/  LDL R4, [R1+0x36b8] ;  /* 0x0036b80001047983 */ /* 0x000ea40000100800 */
[----:B------:R-:W2:Y:S01]  /*41bc0*/  LDL R5, [R1+0x36c4] ;  /* 0x0036c40001057983 */ /* 0x000ea20000100800 */
[----:B------:R-:W-:-:S02]  /*41bd0*/  ISETP.GT.AND P1, PT, R12, 0x7b, PT ;  /* 0x0000007b0c00780c */ /* 0x000fc40003f24270 */
[----:B------:R-:W-:-:S11]  /*41be0*/  PRMT R13, RZ, 0x7610, R13 ;  /* 0x00007610ff0d7816 */ /* 0x000fd6000000000d */
        /* <DEDUP_REMOVED lines=27> */
[----:B------:R-:W-:Y:S02]  /*41da0*/  PRMT R8, RZ, 0x7610, R8 ;  /* 0x00007610ff087816 */ /* 0x000fe40000000008 */
[----:B--2---:R-:W-:-:S04]  /*41db0*/  @P1 LOP3.LUT R5, R5, R4, RZ, 0x3c, !PT ;  /* 0x0000000405051212 */ /* 0x004fc800078e3cff */
[----:B------:R-:W-:-:S04]  /*41dc0*/  @P1 LOP3.LUT R4, R5, R4, RZ, 0x3c, !PT ;  /* 0x0000000405041212 */ /* 0x000fc800078e3cff */
[----:B------:R-:W-:-:S05]  /*41dd0*/  @P1 LOP3.LUT R5, R5, R4, RZ, 0x3c, !PT ;  /* 0x0000000405051212 */ /* 0x000fca00078e3cff */
[----:B------:R3:W2:Y:S02]  /*41de0*/  @P1 LDG.E.U16 R9, [R4.64] ;  /* 0x0000000404091981 */ /* 0x0006a4000c1e1500 */
[----:B---3--:R-:W-:Y:S02]  /*41df0*/  @P1 IMAD.MOV.U32 R4, RZ, RZ, R14 ;  /* 0x000000ffff041224 */ /* 0x008fe400078e000e */
[----:B------:R-:W-:-:S05]  /*41e00*/  @P1 IMAD.MOV.U32 R5, RZ, RZ, R15 ;  /* 0x000000ffff051224 */ /* 0x000fca00078e000f */
[----:B------:R-:W3:Y:S04]  /*41e10*/  @P1 LDG.E.U16 R8, [R4.64] ;  /* 0x0000000404081981 */ /* 0x000ee8000c1e1500 */
[----:B--2---:R0:W-:Y:S04]  /*41e20*/  STL [R1+0x18], R9 ;  /* 0x0000180901007387 */ /* 0x0041e80000100800 */
[----:B0-----:R-:W2:Y:S01]  /*41e30*/  LDL.LU R9, [R1+0x4060] ;  /* 0x0040600001097983 */ /* 0x001ea20000300800 */
[----:B------:R-:W2:Y:S02]  /*41e40*/  LDL R15, [R1+0x3700] ;  /* 0x00370000010f7983 */ /* 0x000ea40000100800 */
[----:B------:R-:W2:Y:S01]  /*41e50*/  LDL R14, [R1+0x370c] ;  /* 0x00370c00010e7983 */ /* 0x000ea20000100800 */
        /* <DEDUP_REMOVED lines=22> */
[----:B----4-:R-:W-:-:S02]  /*41fc0*/  PRMT R2, RZ, 0x7610, R2 ;  /* 0x00007610ff027816 */ /* 0x010fc40000000002 */
[----:B--2---:R-:W-:-:S04]  /*41fd0*/  @P1 LOP3.LUT R5, R5, R4, RZ, 0x3c, !PT ;  /* 0x0000000405051212 */ /* 0x004fc800078e3cff */
[----:B------:R-:W-:-:S04]  /*41fe0*/  @P1 LOP3.LUT R4, R5, R4, RZ, 0x3c, !PT ;  /* 0x0000000405041212 */ /* 0x000fc800078e3cff */
[----:B------:R-:W-:-:S05]  /*41ff0*/  @P1 LOP3.LUT R5, R5, R4, RZ, 0x3c, !PT ;  /* 0x0000000405051212 */ /* 0x000fca00078e3cff */
[----:B------:R-:W2:Y:S01]  /*42000*/  @P1 LDG.E.U16 R2, [R4.64] ;  /* 0x0000000404021981 */ /* 0x000ea2000c1e1500 */
[----:B------:R-:W-:-:S03]  /*42010*/  ISETP.GT.AND P0, PT, R12, 0x7c, PT ;  /* 0x0000007c0c00780c */ /* 0x000fc60003f04270 */
[----:B--2---:R-:W-:Y:S01]  /*42020*/  STL [R1+0x8], R2 ;  /* 0x0000080201007387 */ /* 0x004fe20000100800 */
[----:B------:R-:W2:Y:S02]  /*42030*/  LDL R4, [R1+0x36f8] ;  /* 0x0036f80001047983 */ /* 0x000ea40000100800 */
[----:B------:R-:W2:Y:S01]  /*42040*/  LDL R5, [R1+0x3704] ;  /* 0x0037040001057983 */ /* 0x000ea20000100800 */
[----:B------:R-:W-:-:S06]  /*42050*/  PRMT R28, RZ, 0x7610, R28 ;  /* 0x00007610ff1c7816 */ /* 0x000fcc000000001c */
[----:B--2---:R-:W-:-:S04]  /*42060*/  @P0 LOP3.LUT R5, R5, R4, RZ, 0x3c, !PT ;  /* 0x0000000405050212 */ /* 0x004fc800078e3cff */
[----:B------:R-:W-:-:S04]  /*42070*/  @P0 LOP3.LUT R4, R5, R4, RZ, 0x3c, !PT ;  /* 0x0000000405040212 */ /* 0x000fc800078e3cff */
[----:B------:R-:W-:-:S05]  /*42080*/  @P0 LOP3.LUT R5, R5, R4, RZ, 0x3c, !PT ;  /* 0x0000000405050212 */ /* 0x000fca00078e3cff */
[----:B------:R0:W2:Y:S01]  /*42090*/  @P0 LDG.E.U16 R28, [R4.64] ;  /* 0x00000004041c0981 */ /* 0x0000a2000c1e1500 */
[----:B------:R-:W-:Y:S01]  /*420a0*/  PRMT R3, RZ, 0x7610, R3 ;  /* 0x00007610ff037816 */ /* 0x000fe20000000003 */
[----:B0-----:R-:W-:Y:S02]  /*420b0*/  @P0 IMAD.MOV.U32 R4, RZ, RZ, R14 ;  /* 0x000000ffff040224 */ /* 0x001fe400078e000e */
[----:B------:R-:W-:-:S05]  /*420c0*/  @P0 IMAD.MOV.U32 R5, RZ, RZ, R15 ;  /* 0x000000ffff050224 */ /* 0x000fca00078e000f */
[----:B------:R0:W4:Y:S04]  /*420d0*/  @P0 LDG.E.U16 R3, [R4.64] ;  /* 0x0000000404030981 */ /* 0x000128000c1e1500 */
[----:B--2---:R1:W-:Y:S01]  /*420e0*/  STL [R1+0x4], R28 ;  /* 0x0000041c01007387 */ /* 0x0043e20000100800 */
[----:B0-----:R-:W2:Y:S02]  /*420f0*/  LDL R4, [R1+0x3708] ;  /* 0x0037080001047983 */ /* 0x001ea40000100800 */
[----:B------:R-:W2:Y:S01]  /*42100*/  LDL R5, [R1+0x3714] ;  /* 0x0037140001057983 */ /* 0x000ea20000100800 */
[----:B------:R-:W-:Y:S01]  /*42110*/  PRMT R29, RZ, 0x7610, R29 ;  /* 0x00007610ff1d7816 */ /* 0x000fe2000000001d */
[----:B------:R-:W3:Y:S04]  /*42120*/  LDL R15, [R1+0x3720] ;  /* 0x00372000010f7983 */ /* 0x000ee80000100800 */
[----:B------:R-:W3:Y:S04]  /*42130*/  LDL R14, [R1+0x372c] ;  /* 0x00372c00010e7983 */ /* 0x000ee80000100800 */
[----:B-1----:R-:W3:Y:S04]  /*42140*/  LDL R28, [R1+0x3724] ;  /* 0x00372400011c7983 */ /* 0x002ee80000100800 */
[----:B----4-:R-:W-:Y:S01]  /*42150*/  STL [R1+0x3fc4], R3 ;  /* 0x003fc40301007387 */ /* 0x010fe20000100800 */
[----:B--2---:R-:W-:-:S04]  /*42160*/  @P0 LOP3.LUT R5, R5, R4, RZ, 0x3c, !PT ;  /* 0x0000000405050212 */ /* 0x004fc800078e3cff */
[----:B------:R-:W-:-:S04]  /*42170*/  @P0 LOP3.LUT R4, R5, R4, RZ, 0x3c, !PT ;  /* 0x0000000405040212 */ /* 0x000fc800078e3cff */
[----:B------:R-:W-:-:S05]  /*42180*/  @P0 LOP3.LUT R5, R5, R4, RZ, 0x3c, !PT ;  /* 0x0000000405050212 */ /* 0x000fca00078e3cff */
[----:B------:R0:W2:Y:S04]  /*42190*/  @P0 LDG.E.U16 R29, [R4.64] ;  /* 0x00000004041d0981 */ /* 0x0000a8000c1e1500 */
[----:B0-----:R-:W4:Y:S04]  /*421a0*/  LDL R4, [R1+0x3710] ;  /* 0x0037100001047983 */ /* 0x001f280000100800 */
[----:B------:R-:W4:Y:S01]  /*421b0*/  LDL R5, [R1+0x371c] ;  /* 0x00371c0001057983 */ /* 0x000f220000100800 */
[----:B------:R-:W-:Y:S02]  /*421c0*/  PRMT R27, RZ, 0x7610, R27 ;  /* 0x00007610ff1b7816 */ /* 0x000fe4000000001b */
[----:B----4-:R-:W-:-:S04]  /*421d0*/  @P0 LOP3.LUT R5, R5, R4, RZ, 0x3c, !PT ;  /* 0x0000000405050212 */ /* 0x010fc800078e3cff */
[----:B------:R-:W-:-:S04]  /*421e0*/  @P0 LOP3.LUT R4, R5, R4, RZ, 0x3c, !PT ;  /* 0x0000000405040212 */ /* 0x000fc800078e3cff */
[----:B------:R-:W-:Y:S01]  /*421f0*/  @P0 LOP3.LUT R5, R5, R4, RZ, 0x3c, !PT ;  /* 0x0000000405050212 */ /* 0x000fe200078e3cff */
[----:B--2---:R0:W-:Y:S04]  /*42200*/  STL [R1+0x3fc8], R29 ;  /* 0x003fc81d01007387 */ /* 0x0041e80000100800 */
[----:B------:R1:W2:Y:S01]  /*42210*/  @P0 LDG.E.U16 R27, [R4.64] ;  /* 0x00000004041b0981 */ /* 0x0002a2000c1e1500 */
[----:B------:R-:W-:-:S03]  /*42220*/  PRMT R26, RZ, 0x7610, R26 ;  /* 0x00007610ff1a7816 */ /* 0x000fc6000000001a */
[----:B0-----:R-:W4:Y:S04]  /*42230*/  LDL R29, [R1+0x3734] ;  /* 0x00373400011d7983 */ /* 0x001f280000100800 */
[----:B-1----:R-:W2:Y:S01]  /*42240*/  LDL R5, [R1+0x3718] ;  /* 0x0037180001057983 */ /* 0x002ea20000100800 */
[----:B---3--:R-:W-:-:S05]  /*42250*/  @P0 IMAD.MOV.U32 R4, RZ, RZ, R28 ;  /* 0x000000ffff040224 */ /* 0x008fca00078e001c */
[----:B--2---:R-:W2:Y:S04]  /*42260*/  @P0 LDG.E.U16 R26, [R4.64] ;  /* 0x00000004041a0981 */ /* 0x004ea8000c1e1500 */
[----:B------:R0:W-:Y:S01]  /*42270*/  STL [R1+0x3fcc], R27 ;  /* 0x003fcc1b01007387 */ /* 0x0001e20000100800 */
[----:B------:R-:W3:Y:S03]  /*42280*/  LDL R28, [R1+0x3730] ;  /* 0x00373000011c7983 */ /* 0x000ee60000100800 */
[----:B0-----:R-:W3:Y:S04]  /*42290*/  LDL R27, [R1+0x373c] ;  /* 0x00373c00011b7983 */ /* 0x001ee80000100800 */
[----:B--2---:R0:W-:Y:S04]  /*422a0*/  STL [R1+0x3fd0], R26 ;  /* 0x003fd01a01007387 */ /* 0x0041e80000100800 */
[----:B0-----:R-:W2:Y:S01]  /*422b0*/  LDL R26, [R1+0x3728] ;  /* 0x00372800011a7983 */ /* 0x001ea20000100800 */
[----:B------:R-:W-:Y:S01]  /*422c0*/  PRMT R25, RZ, 0x7610, R25 ;  /* 0x00007610ff197816 */ /* 0x000fe20000000019 */
[----:B------:R-:W-:-:S02]  /*422d0*/  @P0 IMAD.MOV.U32 R4, RZ, RZ, R14 ;  /* 0x000000ffff040224 */ /* 0x000fc400078e000e */
[----:B------:R-:W-:Y:S01]  /*422e0*/  @P0 IMAD.MOV.U32 R5, RZ, RZ, R15 ;  /* 0x000000ffff050224 */ /* 0x000fe200078e000f */
[----:B------:R-:W-:Y:S02]  /*422f0*/  PRMT R24, RZ, 0x7610, R24 ;  /* 0x00007610ff187816 */ /* 0x000fe40000000018 */
[----:B------:R-:W-:Y:S01]  /*42300*/  PRMT R23, RZ, 0x7610, R23 ;  /* 0x00007610ff177816 */ /* 0x000fe20000000017 */
[----:B------:R-:W3:Y:S04]  /*42310*/  LDL R15, [R1+0x3738] ;  /* 0x00373800010f7983 */ /* 0x000ee80000100800 */
[----:B------:R4:W3:Y:S04]  /*42320*/  @P0 LDG.E.U16 R25, [R4.64] ;  /* 0x0000000404190981 */ /* 0x0008e8000c1e1500 */
[----:B------:R-:W3:Y:S01]  /*42330*/  LDL R14, [R1+0x3744] ;  /* 0x00374400010e7983 */ /* 0x000ee20000100800 */
[----:B----4-:R-:W-:-:S02]  /*42340*/  @P0 IMAD.MOV.U32 R4, RZ, RZ, R29 ;  /* 0x000000ffff040224 */ /* 0x010fc400078e001d */
[----:B--2---:R-:W-:-:S05]  /*42350*/  @P0 IMAD.MOV.U32 R5, RZ, RZ, R26 ;  /* 0x000000ffff050224 */ /* 0x004fca00078e001a */
[----:B------:R3:W2:Y:S02]  /*42360*/  @P0 LDG.E.U16 R24, [R4.64] ;  /* 0x0000000404180981 */ /* 0x0006a4000c1e1500 */
[----:B---3--:R-:W-:Y:S02]  /*42370*/  @P0 IMAD.MOV.U32 R4, RZ, RZ, R27 ;  /* 0x000000ffff040224 */ /* 0x008fe400078e001b */
[----:B------:R-:W-:-:S05]  /*42380*/  @P0 IMAD.MOV.U32 R5, RZ, RZ, R28 ;  /* 0x000000ffff050224 */ /* 0x000fca00078e001c */
[----:B------:R-:W3:Y:S04]  /*42390*/  @P0 LDG.E.U16 R23, [R4.64] ;  /* 0x0000000404170981 */ /* 0x000ee8000c1e1500 */
[----:B------:R0:W-:Y:S01]  /*423a0*/  STL [R1+0x3fd4], R25 ;  /* 0x003fd41901007387 */ /* 0x0001e20000100800 */
[----:B------:R-:W4:Y:S03]  /*423b0*/  LDL R26, [R1+0x3740] ;  /* 0x00374000011a7983 */ /* 0x000f260000100800 */
[----:B0-----:R-:W4:Y:S04]  /*423c0*/  LDL R25, [R1+0x374c] ;  /* 0x00374c0001197983 */ /* 0x001f280000100800 */
[----:B--2---:R0:W-:Y:S01]  /*423d0*/  STL [R1+0x3fd8], R24 ;  /* 0x003fd81801007387 */ /* 0x0041e20000100800 */
[----:B------:R-:W2:Y:S03]  /*423e0*/  LDL R29, [R1+0x3748] ;  /* 0x00374800011d7983 */ /* 0x000ea60000100800 */
[----:B0-----:R-:W2:Y:S04]  /*423f0*/  LDL R24, [R1+0x3754] ;  /* 0x0037540001187983 */ /* 0x001ea80000100800 */
[----:B---3--:R0:W-:Y:S01]  /*42400*/  STL [R1+0x3fdc], R23 ;  /* 0x003fdc1701007387 */ /* 0x0081e20000100800 */
[----:B------:R-:W3:Y:S02]  /*42410*/  LDL R28, [R1+0x3750] ;  /* 0x00375000011c7983 */ /* 0x000ee40000100800 */
[----:B------:R-:W3:Y:S01]  /*42420*/  LDL R27, [R1+0x375c] ;  /* 0x00375c00011b7983 */ /* 0x000ee20000100800 */
[----:B------:R-:W-:-:S02]  /*42430*/  ISETP.GT.AND P1, PT, R12, 0x7d, PT ;  /* 0x0000007d0c00780c */ /* 0x000fc40003f24270 */
[----:B------:R-:W-:Y:S02]  /*42440*/  PRMT R22, RZ, 0x7610, R22 ;  /* 0x00007610ff167816 */ /* 0x000fe40000000016 */
[----:B------:R-:W-:-:S09]  /*42450*/  PRMT R21, RZ, 0x7610, R21 ;  /* 0x00007610ff157816 */ /* 0x000fd20000000015 */
[----:B------:R-:W-:Y:S02]  /*42460*/  @P1 IMAD.MOV.U32 R4, RZ, RZ, R14 ;  /* 0x000000ffff041224 */ /* 0x000fe400078e000e */
[----:B------:R-:W-:Y:S01]  /*42470*/  @P1 IMAD.MOV.U32 R5, RZ, RZ, R15 ;  /* 0x000000ffff051224 */ /* 0x000fe200078e000f */
[----:B------:R-:W-:Y:S02]  /*42480*/  PRMT R20, RZ, 0x7610, R20 ;  /* 0x00007610ff147816 */ /* 0x000fe40000000014 */
[----:B------:R-:W-:Y:S01]  /*42490*/  PRMT R19, RZ, 0x7610, R19 ;  /* 0x00007610ff137816 */ /* 0x000fe20000000013 */
[----:B------:R-:W3:Y:S04]  /*424a0*/  LDL R15, [R1+0x3758] ;  /* 0x00375800010f7983 */ /* 0x000ee80000100800 */
[----:B------:R4:W3:Y:S04]  /*424b0*/  @P1 LDG.E.U16 R22, [R4.64] ;  /* 0x0000000404161981 */ /* 0x0008e8000c1e1500 */
[----:B------:R-:W3:Y:S01]  /*424c0*/  LDL R14, [R1+0x3764] ;  /* 0x00376400010e7983 */ /* 0x000ee20000100800 */
[----:B----4-:R-:W-:-:S02]  /*424d0*/  @P1 IMAD.MOV.U32 R4, RZ, RZ, R25 ;  /* 0x000000ffff041224 */ /* 0x010fc400078e0019 */
[----:B------:R-:W-:-:S05]  /*424e0*/  @P1 IMAD.MOV.U32 R5, RZ, RZ, R26 ;  /* 0x000000ffff051224 */ /* 0x000fca00078e001a */
[----:B------:R2:W4:Y:S02]  /*424f0*/  @P1 LDG.E.U16 R21, [R4.64] ;  /* 0x0000000404151981 */ /* 0x000524000c1e1500 */
[----:B--2---:R-:W-:Y:S02]  /*42500*/  @P1 IMAD.MOV.U32 R5, RZ, RZ, R29 ;  /* 0x000000ffff051224 */ /* 0x004fe400078e001d */
[----:B------:R-:W-:-:S05]  /*42510*/  @P1 IMAD.MOV.U32 R4, RZ, RZ, R24 ;  /* 0x000000ffff041224 */ /* 0x000fca00078e0018 */
[----:B------:R3:W2:Y:S02]  /*42520*/  @P1 LDG.E.U16 R20, [R4.64] ;  /* 0x0000000404141981 */ /* 0x0006a4000c1e1500 */
[----:B---3--:R-:W-:Y:S02]  /*42530*/  @P1 IMAD.MOV.U32 R4, RZ, RZ, R27 ;  /* 0x000000ffff041224 */ /* 0x008fe400078e001b */
[----:B------:R-:W-:-:S05]  /*42540*/  @P1 IMAD.MOV.U32 R5, RZ, RZ, R28 ;  /* 0x000000ffff051224 */ /* 0x000fca00078e001c */
[----:B------:R1:W3:Y:S04]  /*42550*/  @P1 LDG.E.U16 R19, [R4.64] ;  /* 0x0000000404131981 */ /* 0x0002e8000c1e1500 */
[----:B------:R-:W-:Y:S01]  /*42560*/  STL [R1+0x3f78], R22 ;  /* 0x003f781601007387 */ /* 0x000fe20000100800 */
[----:B------:R-:W3:Y:S02]  /*42570*/  LDL R26, [R1+0x3760] ;  /* 0x00376000011a7983 */ /* 0x000ee40000100800 */
[----:B------:R-:W3:Y:S02]  /*42580*/  LDL R25, [R1+0x376c] ;  /* 0x00376c0001197983 */ /* 0x000ee40000100800 */
[----:B-1----:R-:W-:Y:S02]  /*42590*/  @P1 IMAD.MOV.U32 R4, RZ, RZ, R14 ;  /* 0x000000ffff041224 */ /* 0x002fe400078e000e */
[----:B------:R-:W-:Y:S01]  /*425a0*/  @P1 IMAD.MOV.U32 R5, RZ, RZ, R15 ;  /* 0x000000ffff051224 */ /* 0x000fe200078e000f */
[----:B----4-:R1:W-:Y:S01]  /*425b0*/  STL [R1+0x3f7c], R21 ;  /* 0x003f7c1501007387 */ /* 0x0103e20000100800 */
[----:B------:R-:W4:Y:S02]  /*425c0*/  LDL R24, [R1+0x3768] ;  /* 0x0037680001187983 */ /* 0x000f240000100800 */
[----:B0-----:R-:W4:Y:S01]  /*425d0*/  LDL R23, [R1+0x3774] ;  /* 0x0037740001177983 */ /* 0x001f220000100800 */
[----:B------:R-:W-:-:S06]  /*425e0*/  PRMT R18, RZ, 0x7610, R18 ;  /* 0x00007610ff127816 */ /* 0x000fcc0000000012 */
[----:B------:R0:W4:Y:S04]  /*425f0*/  @P1 LDG.E.U16 R18, [R4.64] ;  /* 0x0000000404121981 */ /* 0x000128000c1e1500 */
[----:B--2---:R2:W-:Y:S04]  /*42600*/  STL [R1+0x3f80], R20 ;  /* 0x003f801401007387 */ /* 0x0045e80000100800 */
[----:B---3--:R-:W-:Y:S01]  /*42610*/  STL [R1+0x3f84], R19 ;  /* 0x003f841301007387 */ /* 0x008fe20000100800 */
[----:B------:R-:W3:Y:S02]  /*42620*/  LDL R15, [R1+0x3770] ;  /* 0x00377000010f7983 */ /* 0x000ee40000100800 */
[----:B------:R-:W3:Y:S01]  /*42630*/  LDL R14, [R1+0x377c] ;  /* 0x00377c00010e7983 */ /* 0x000ee20000100800 */
[----:B------:R-:W-:Y:S01]  /*42640*/  PRMT R17, RZ, 0x7610, R17 ;  /* 0x00007610ff117816 */ /* 0x000fe20000000011 */
[----:B0-----:R-:W-:-:S02]  /*42650*/  @P1 IMAD.MOV.U32 R5, RZ, RZ, R26 ;  /* 0x000000ffff051224 */ /* 0x001fc400078e001a */
[----:B------:R-:W-:Y:S01]  /*42660*/  @P1 IMAD.MOV.U32 R4, RZ, RZ, R25 ;  /* 0x000000ffff041224 */ /* 0x000fe200078e0019 */
[----:B------:R-:W-:-:S04]  /*42670*/  PRMT R16, RZ, 0x7610, R16 ;  /* 0x00007610ff107816 */ /* 0x000fc80000000010 */
[----:B------:R4:W3:Y:S01]  /*42680*/  @P1 LDG.E.U16 R17, [R4.64] ;  /* 0x0000000404111981 */ /* 0x0008e2000c1e1500 */
[----:B------:R-:W-:Y:S01]  /*42690*/  PRMT R13, RZ, 0x7610, R13 ;  /* 0x00007610ff0d7816 */ /* 0x000fe2000000000d */
[----:B----4-:R-:W-:Y:S02]  /*426a0*/  @P1 IMAD.MOV.U32 R5, RZ, RZ, R24 ;  /* 0x000000ffff051224 */ /* 0x010fe400078e0018 */
[----:B------:R-:W-:-:S05]  /*426b0*/  @P1 IMAD.MOV.U32 R4, RZ, RZ, R23 ;  /* 0x000000ffff041224 */ /* 0x000fca00078e0017 */
[----:B------:R3:W4:Y:S04]  /*426c0*/  @P1 LDG.E.U16 R16, [R4.64] ;  /* 0x0000000404101981 */ /* 0x000728000c1e1500 */
[----:B------:R-:W-:Y:S01]  /*426d0*/  STL [R1+0x3f88], R18 ;  /* 0x003f881201007387 */ /* 0x000fe20000100800 */
[----:B-1----:R-:W4:Y:S02]  /*426e0*/  LDL R21, [R1+0x3778] ;  /* 0x0037780001157983 */ /* 0x002f240000100800 */
[----:B--2---:R-:W2:Y:S02]  /*426f0*/  LDL R20, [R1+0x3784] ;  /* 0x0037840001147983 */ /* 0x004ea40000100800 */
[----:B---3--:R-:W-:Y:S02]  /*42700*/  @P1 IMAD.MOV.U32 R5, RZ, RZ, R15 ;  /* 0x000000ffff051224 */ /* 0x008fe400078e000f */
[----:B------:R-:W-:-:S05]  /*42710*/  @P1 IMAD.MOV.U32 R4, RZ, RZ, R14 ;  /* 0x000000ffff041224 */ /* 0x000fca00078e000e */
[----:B------:R2:W3:Y:S04]  /*42720*/  @P1 LDG.E.U16 R13, [R4.64] ;  /* 0x00000004040d1981 */ /* 0x0004e8000c1e1500 */
[----:B------:R0:W-:Y:S01]  /*42730*/  STL [R1+0x3f8c], R17 ;  /* 0x003f8c1101007387 */ /* 0x0001e20000100800 */
[----:B------:R-:W3:Y:S03]  /*42740*/  LDL R25, [R1+0x3780] ;  /* 0x0037800001197983 */ /* 0x000ee60000100800 */
[----:B0-----:R-:W3:Y:S04]  /*42750*/  LDL R17, [R1+0x378c] ;  /* 0x00378c0001117983 */ /* 0x001ee80000100800 */
[----:B----4-:R0:W-:Y:S01]  /*42760*/  STL [R1+0x3f90], R16 ;  /* 0x003f901001007387 */ /* 0x0101e20000100800 */
[----:B------:R-:W4:Y:S02]  /*42770*/  LDL R15, [R1+0x3788] ;  /* 0x00378800010f7983 */ /* 0x000f240000100800 */
[----:B------:R-:W4:Y:S01]  /*42780*/  LDL R14, [R1+0x3794] ;  /* 0x00379400010e7983 */ /* 0x000f220000100800 */
[----:B------:R-:W-:-:S02]  /*42790*/  ISETP.GT.AND P0, PT, R12, 0x7e, PT ;  /* 0x0000007e0c00780c */ /* 0x000fc40003f04270 */
[----:B------:R-:W-:-:S11]  /*427a0*/  PRMT R11, RZ, 0x7610, R11 ;  /* 0x00007610ff0b7816 */ /* 0x000fd6000000000b */
[----:B--2---:R-:W-:Y:S02]  /*427b0*/  @P0 IMAD.MOV.U32 R4, RZ, RZ, R20 ;  /* 0x000000ffff040224 */ /* 0x004fe400078e0014 */
[----:B------:R-:W-:-:S05]  /*427c0*/  @P0 IMAD.MOV.U32 R5, RZ, RZ, R21 ;  /* 0x000000ffff050224 */ /* 0x000fca00078e0015 */
[----:B------:R1:W2:Y:S04]  /*427d0*/  @P0 LDG.E.U16 R11, [R4.64] ;  /* 0x00000004040b0981 */ /* 0x0002a8000c1e1500 */
[----:B---3--:R-:W-:Y:S01]  /*427e0*/  STL [R1+0x3f94], R13 ;  /* 0x003f940d01007387 */ /* 0x008fe20000100800 */
[----:B------:R-:W3:Y:S02]  /*427f0*/  LDL R24, [R1+0x3790] ;  /* 0x0037900001187983 */ /* 0x000ee40000100800 */
[----:B------:R-:W3:Y:S01]  /*42800*/  LDL R23, [R1+0x379c] ;  /* 0x00379c0001177983 */ /* 0x000ee20000100800 */
[----:B------:R-:W-:Y:S02]  /*42810*/  PRMT R10, RZ, 0x7610, R10 ;  /* 0x00007610ff0a7816 */ /* 0x000fe4000000000a */
[----:B------:R-:W-:-:S02]  /*42820*/  PRMT R9, RZ, 0x7610, R9 ;  /* 0x00007610ff097816 */ /* 0x000fc40000000009 */
[----:B------:R-:W-:Y:S01]  /*42830*/  PRMT R8, RZ, 0x7610, R8 ;  /* 0x00007610ff087816 */ /* 0x000fe20000000008 */
[----:B------:R-:W3:Y:S01]  /*42840*/  LDL R21, [R1+0x3798] ;  /* 0x0037980001157983 */ /* 0x000ee20000100800 */
[----:B-1----:R-:W-:-:S03]  /*42850*/  @P0 IMAD.MOV.U32 R5, RZ, RZ, R25 ;  /* 0x000000ffff050224 */ /* 0x002fc600078e0019 */
[----:B------:R-:W3:Y:S01]  /*42860*/  LDL R20, [R1+0x37a4] ;  /* 0x0037a40001147983 */ /* 0x000ee20000100800 */
[----:B------:R-:W-:-:S05]  /*42870*/  @P0 IMAD.MOV.U32 R4, RZ, RZ, R17 ;  /* 0x000000ffff040224 */ /* 0x000fca00078e0011 */
[----:B------:R4:W3:Y:S02]  /*42880*/  @P0 LDG.E.U16 R10, [R4.64] ;  /* 0x00000004040a0981 */ /* 0x0008e4000c1e1500 */
[----:B----4-:R-:W-:Y:S02]  /*42890*/  @P0 IMAD.MOV.U32 R4, RZ, RZ, R14 ;  /* 0x000000ffff040224 */ /* 0x010fe400078e000e */
[----:B------:R-:W-:-:S05]  /*428a0*/  @P0 IMAD.MOV.U32 R5, RZ, RZ, R15 ;  /* 0x000000ffff050224 */ /* 0x000fca00078e000f */
[----:B------:R3:W4:Y:S04]  /*428b0*/  @P0 LDG.E.U16 R9, [R4.64] ;  /* 0x0000000404090981 */ /* 0x000728000c1e1500 */
[----:B--2---:R1:W-:Y:S01]  /*428c0*/  STL [R1+0x3f30], R11 ;  /* 0x003f300b01007387 */ /* 0x0043e20000100800 */
[----:B------:R-:W2:Y:S02]  /*428d0*/  LDL R17, [R1+0x37a0] ;  /* 0x0037a00001117983 */ /* 0x000ea40000100800 */
[----:B0-----:R-:W2:Y:S02]  /*428e0*/  LDL R16, [R1+0x37ac] ;  /* 0x0037ac0001107983 */ /* 0x001ea40000100800 */
[----:B---3--:R-:W-:Y:S02]  /*428f0*/  @P0 IMAD.MOV.U32 R5, RZ, RZ, R24 ;  /* 0x000000ffff050224 */ /* 0x008fe400078e0018 */
[----:B------:R-:W-:-:S05]  /*42900*/  @P0 IMAD.MOV.U32 R4, RZ, RZ, R23 ;  /* 0x000000ffff040224 */ /* 0x000fca00078e0017 */
[----:B------:R0:W3:Y:S04]  /*42910*/  @P0 LDG.E.U16 R8, [R4.64] ;  /* 0x0000000404080981 */ /* 0x0000e8000c1e1500 */
[----:B------:R0:W-:Y:S01]  /*42920*/  STL [R1+0x3f34], R10 ;  /* 0x003f340a01007387 */ /* 0x0001e20000100800 */
[----:B------:R-:W3:Y:S02]  /*42930*/  LDL R15, [R1+0x37a8] ;  /* 0x0037a800010f7983 */ /* 0x000ee40000100800 */
[----:B------:R-:W3:Y:S01]  /*42940*/  LDL R14, [R1+0x37b4] ;  /* 0x0037b400010e7983 */ /* 0x000ee20000100800 */
[----:B----4-:R-:W-:Y:S01]  /*42950*/  STL [R1+0x3f38], R9 ;  /* 0x003f380901007387 */ /* 0x010fe20000100800 */
[----:B------:R-:W-:Y:S01]  /*42960*/  PRMT R7, RZ, 0x7610, R7 ;  /* 0x00007610ff077816 */ /* 0x000fe20000000007 */
[----:B0-----:R-:W-:-:S02]  /*42970*/  @P0 IMAD.MOV.U32 R4, RZ, RZ, R20 ;  /* 0x000000ffff040224 */ /* 0x001fc400078e0014 */
[----:B------:R-:W-:Y:S01]  /*42980*/  @P0 IMAD.MOV.U32 R5, RZ, RZ, R21 ;  /* 0x000000ffff050224 */ /* 0x000fe200078e0015 */
[----:B------:R-:W-:-:S04]  /*42990*/  PRMT R6, RZ, 0x7610, R6 ;  /* 0x00007610ff067816 */ /* 0x000fc80000000006 */
[----:B------:R2:W4:Y:S02]  /*429a0*/  @P0 LDG.E.U16 R7, [R4.64] ;  /* 0x0000000404070981 */ /* 0x000524000c1e1500 */
[----:B--2---:R-:W-:Y:S02]  /*429b0*/  @P0 IMAD.MOV.U32 R4, RZ, RZ, R16 ;  /* 0x000000ffff040224 */ /* 0x004fe400078e0010 */
[----:B------:R-:W-:-:S05]  /*429c0*/  @P0 IMAD.MOV.U32 R5, RZ, RZ, R17 ;  /* 0x000000ffff050224 */ /* 0x000fca00078e0011 */
[----:B------:R0:W2:Y:S04]  /*429d0*/  @P0 LDG.E.U16 R6, [R4.64] ;  /* 0x0000000404060981 */ /* 0x0000a8000c1e1500 */
[----:B---3--:R-:W-:Y:S01]  /*429e0*/  STL [R1+0x3f3c], R8 ;  /* 0x003f3c0801007387 */ /* 0x008fe20000100800 */
[----:B-1----:R-:W3:Y:S02]  /*429f0*/  LDL R11, [R1+0x37b0] ;  /* 0x0037b000010b7983 */ /* 0x002ee40000100800 */
[----:B------:R-:W3:Y:S01]  /*42a00*/  LDL R10, [R1+0x37bc] ;  /* 0x0037bc00010a7983 */ /* 0x000ee20000100800 */
[----:B0-----:R-:W-:Y:S02]  /*42a10*/  PRMT R5, RZ, 0x7610, R5 ;  /* 0x00007610ff057816 */ /* 0x001fe40000000005 */
[----:B------:R-:W-:-:S04]  /*42a20*/  PRMT R4, RZ, 0x7610, R4 ;  /* 0x00007610ff047816 */ /* 0x000fc80000000004 */
[----:B------:R3:W3:Y:S04]  /*42a30*/  @P0 LDG.E.U16 R5, [R14.64] ;  /* 0x000000040e050981 */ /* 0x0006e8000c1e1500 */
[----:B----4-:R0:W-:Y:S04]  /*42a40*/  STL [R1+0x3f40], R7 ;  /* 0x003f400701007387 */ /* 0x0101e80000100800 */
[----:B--2---:R1:W-:Y:S01]  /*42a50*/  STL [R1+0x3f44], R6 ;  /* 0x003f440601007387 */ /* 0x0043e20000100800 */
[----:B------:R-:W2:Y:S02]  /*42a60*/  LDL R24, [R1+0x37b8] ;  /* 0x0037b80001187983 */ /* 0x000ea40000100800 */
[----:B------:R-:W4:Y:S02]  /*42a70*/  LDL R23, [R1+0x37c4] ;  /* 0x0037c40001177983 */ /* 0x000f240000100800 */
[----:B------:R-:W4:Y:S01]  /*42a80*/  LDL R21, [R1+0x37c0] ;  /* 0x0037c00001157983 */ /* 0x000f220000100800 */
[----:B------:R-:W4:Y:S04]  /*42a90*/  LDL R20, [R1+0x37cc] ;  /* 0x0037cc0001147983 */ /* 0x000f280000100800 */
[----:B0-----:R-:W4:Y:S04]  /*42aa0*/  LDL R7, [R1+0x37c8] ;  /* 0x0037c80001077983 */ /* 0x001f280000100800 */
[----:B-1----:R-:W4:Y:S01]  /*42ab0*/  LDL R6, [R1+0x37d0] ;  /* 0x0037d00001067983 */ /* 0x002f220000100800 */
[----:B---3--:R-:W-:-:S02]  /*42ac0*/  @P0 IMAD.MOV.U32 R15, RZ, RZ, R11 ;  /* 0x000000ffff0f0224 */ /* 0x008fc400078e000b */
[----:B------:R-:W-:-:S05]  /*42ad0*/  @P0 IMAD.MOV.U32 R14, RZ, RZ, R10 ;  /* 0x000000ffff0e0224 */ /* 0x000fca00078e000a */
[----:B------:R2:W3:Y:S04]  /*42ae0*/  @P0 LDG.E.U16 R4, [R14.64] ;  /* 0x000000040e040981 */ /* 0x0004e8000c1e1500 */
[----:B------:R0:W-:Y:S01]  /*42af0*/  STL [R1+0x3f48], R5 ;  /* 0x003f480501007387 */ /* 0x0001e20000100800 */
[----:B------:R-:W3:Y:S02]  /*42b00*/  LDL R17, [R1+0x37d4] ;  /* 0x0037d40001117983 */ /* 0x000ee40000100800 */
[----:B------:R-:W3:Y:S02]  /*42b10*/  LDL R16, [R1+0x37d8] ;  /* 0x0037d80001107983 */ /* 0x000ee40000100800 */
[----:B------:R-:W3:Y:S01]  /*42b20*/  LDL R11, [R1+0x37dc] ;  /* 0x0037dc00010b7983 */ /* 0x000ee20000100800 */
[----:B------:R-:W3:Y:S01]  /*42b30*/  LDL R10, [R1+0x37e4] ;  /* 0x0037e400010a7983 */ /* 0x000ee20000100800 */
[----:B------:R-:W-:-:S02]  /*42b40*/  ISETP.GT.AND P1, PT, R12, 0x7f, PT ;  /* 0x0000007f0c00780c */ /* 0x000fc40003f24270 */
[----:B------:R-:W-:Y:S02]  /*42b50*/  PRMT R22, RZ, 0x7610, R22 ;  /* 0x00007610ff167816 */ /* 0x000fe40000000016 */
[----:B------:R-:W-:-:S09]  /*42b60*/  PRMT R19, RZ, 0x7610, R19 ;  /* 0x00007610ff137816 */ /* 0x000fd20000000013 */
[----:B--2---:R-:W-:Y:S02]  /*42b70*/  @P1 IMAD.MOV.U32 R15, RZ, RZ, R24 ;  /* 0x000000ffff0f1224 */ /* 0x004fe400078e0018 */
[----:B----4-:R-:W-:-:S05]  /*42b80*/  @P1 IMAD.MOV.U32 R14, RZ, RZ, R23 ;  /* 0x000000ffff0e1224 */ /* 0x010fca00078e0017 */
[----:B------:R1:W2:Y:S04]  /*42b90*/  @P1 LDG.E.U16 R22, [R14.64] ;  /* 0x000000040e161981 */ /* 0x0002a8000c1e1500 */
[----:B---3--:R3:W-:Y:S01]  /*42ba0*/  STL [R1+0x3f4c], R4 ;  /* 0x003f4c0401007387 */ /* 0x0087e20000100800 */
[----:B0-----:R-:W4:Y:S03]  /*42bb0*/  LDL R5, [R1+0x37e0] ;  /* 0x0037e00001057983 */ /* 0x001f260000100800 */
[----:B---3--:R-:W3:Y:S01]  /*42bc0*/  LDL R4, [R1+0x37ec] ;  /* 0x0037ec0001047983 */ /* 0x008ee20000100800 */
[----:B-1----:R-:W-:Y:S02]  /*42bd0*/  @P1 IMAD.MOV.U32 R14, RZ, RZ, R20 ;  /* 0x000000ffff0e1224 */ /* 0x002fe400078e0014 */
[----:B------:R-:W-:-:S05]  /*42be0*/  @P1 IMAD.MOV.U32 R15, RZ, RZ, R21 ;  /* 0x000000ffff0f1224 */ /* 0x000fca00078e0015 */
[----:B------:R0:W2:Y:S02]  /*42bf0*/  @P1 LDG.E.U16 R19, [R14.64] ;  /* 0x000000040e131981 */ /* 0x0000a4000c1e1500 */
[----:B0-----:R-:W-:Y:S02]  /*42c00*/  @P1 IMAD.MOV.U32 R14, RZ, RZ, R6 ;  /* 0x000000ffff0e1224 */ /* 0x001fe400078e0006 */
[----:B------:R-:W-:Y:S01]  /*42c10*/  @P1 IMAD.MOV.U32 R15, RZ, RZ, R7 ;  /* 0x000000ffff0f1224 */ /* 0x000fe200078e0007 */
[----:B------:R-:W2:Y:S04]  /*42c20*/  LDL R6, [R1+0x37f4] ;  /* 0x0037f40001067983 */ /* 0x000ea80000100800 */
[----:B------:R-:W2:Y:S01]  /*42c30*/  LDL R7, [R1+0x37e8] ;  /* 0x0037e80001077983 */ /* 0x000ea20000100800 */
[----:B------:R-:W-:-:S02]  /*42c40*/  PRMT R18, RZ, 0x7610, R18 ;  /* 0x00007610ff127816 */ /* 0x000fc40000000012 */
[----:B------:R-:W-:-:S04]  /*42c50*/  PRMT R13, RZ, 0x7610, R13 ;  /* 0x00007610ff0d7816 */ /* 0x000fc8000000000d */
[----:B------:R0:W2:Y:S01]  /*42c60*/  @P1 LDG.E.U16 R18, [R14.64] ;  /* 0x000000040e121981 */ /* 0x0000a2000c1e1500 */
[----:B------:R-:W-:Y:S01]  /*42c70*/  PRMT R9, RZ, 0x7610, R9 ;  /* 0x00007610ff097816 */ /* 0x000fe20000000009 */
[----:B0-----:R-:W-:Y:S02]  /*42c80*/  @P1 IMAD.MOV.U32 R14, RZ, RZ, R16 ;  /* 0x000000ffff0e1224 */ /* 0x001fe400078e0010 */
[----:B------:R-:W-:-:S05]  /*42c90*/  @P1 IMAD.MOV.U32 R15, RZ, RZ, R17 ;  /* 0x000000ffff0f1224 */ /* 0x000fca00078e0011 */
[----:B------:R0:W2:Y:S02]  /*42ca0*/  @P1 LDG.E.U16 R13, [R14.64] ;  /* 0x000000040e0d1981 */ /* 0x0000a4000c1e1500 */
[----:B0-----:R-:W-:Y:S02]  /*42cb0*/  @P1 IMAD.MOV.U32 R14, RZ, RZ, R10 ;  /* 0x000000ffff0e1224 */ /* 0x001fe400078e000a */
[----:B------:R-:W-:-:S05]  /*42cc0*/  @P1 IMAD.MOV.U32 R15, RZ, RZ, R11 ;  /* 0x000000ffff0f1224 */ /* 0x000fca00078e000b */
[----:B------:R4:W2:Y:S02]  /*42cd0*/  @P1 LDG.E.U16 R9, [R14.64] ;  /* 0x000000040e091981 */ /* 0x0008a4000c1e1500 */
[----:B----4-:R-:W-:Y:S02]  /*42ce0*/  @P1 IMAD.MOV.U32 R15, RZ, RZ, R5 ;  /* 0x000000ffff0f1224 */ /* 0x010fe400078e0005 */
[----:B------:R-:W4:Y:S01]  /*42cf0*/  LDL R5, [R1+0x37f0] ;  /* 0x0037f00001057983 */ /* 0x000f220000100800 */
[----:B---3--:R-:W-:-:S03]  /*42d00*/  @P1 IMAD.MOV.U32 R14, RZ, RZ, R4 ;  /* 0x000000ffff0e1224 */ /* 0x008fc600078e0004 */
[----:B------:R-:W3:Y:S01]  /*42d10*/  LDL R4, [R1+0x37fc] ;  /* 0x0037fc0001047983 */ /* 0x000ee20000100800 */
[----:B------:R-:W-:Y:S02]  /*42d20*/  PRMT R8, RZ, 0x7610, R8 ;  /* 0x00007610ff087816 */ /* 0x000fe40000000008 */
[----:B------:R-:W-:Y:S02]  /*42d30*/  PRMT R3, RZ, 0x7610, R3 ;  /* 0x00007610ff037816 */ /* 0x000fe40000000003 */
[----:B------:R-:W-:Y:S01]  /*42d40*/  PRMT R0, RZ, 0x7610, R0 ;  /* 0x00007610ff007816 */ /* 0x000fe20000000000 */
[----:B------:R-:W3:Y:S04]  /*42d50*/  LDL.LU R27, [R1+0x17f4] ;  /* 0x0017f400011b7983 */ /* 0x000ee80000300800 */
[----:B------:R2:W3:Y:S01]  /*42d60*/  @P1 LDG.E.U16 R8, [R14.64] ;  /* 0x000000040e081981 */ /* 0x0004e2000c1e1500 */
[----:B------:R-:W3:Y:S02]  /*42d70*/  LDL.LU R29, [R1+0x17f0] ;  /* 0x0017f000011d7983 */ /* 0x000ee40000300800 */
[----:B--2---:R-:W-:-:S02]  /*42d80*/  @P1 IMAD.MOV.U32 R14, RZ, RZ, R6 ;  /* 0x000000ffff0e1224 */ /* 0x004fc400078e0006 */
[----:B------:R-:W-:-:S05]  /*42d90*/  @P1 IMAD.MOV.U32 R15, RZ, RZ, R7 ;  /* 0x000000ffff0f1224 */ /* 0x000fca00078e0007 */
[----:B------:R4:W2:Y:S04]  /*42da0*/  @P1 LDG.E.U16 R3, [R14.64] ;  /* 0x000000040e031981 */ /* 0x0008a8000c1e1500 */
[----:B------:R0:W-:Y:S04]  /*42db0*/  STL [R1+0x2a8], R22 ;  /* 0x0002a81601007387 */ /* 0x0001e80000100800 */
[----:B0-----:R-:W2:Y:S01]  /*42dc0*/  LDL.LU R22, [R1+0x17ec] ;  /* 0x0017ec0001167983 */ /* 0x001ea20000300800 */
[----:B------:R-:W2:Y:S02]  /*42dd0*/  LDL.LU R25, [R1+0x17e8] ;  /* 0x0017e80001197983 */ /* 0x000ea40000300800 */
[----:B------:R-:W2:Y:S02]  /*42de0*/  LDL.LU R26, [R1+0x17e4] ;  /* 0x0017e400011a7983 */ /* 0x000ea40000300800 */
[----:B------:R-:W2:Y:S01]  /*42df0*/  LDL.LU R16, [R1+0x17e0] ;  /* 0x0017e00001107983 */ /* 0x000ea20000300800 */
[----:B------:R-:W2:Y:S01]  /*42e00*/  LDL.LU R17, [R1+0x17dc] ;  /* 0x0017dc0001117983 */ /* 0x000ea20000300800 */
[----:B------:R0:W-:Y:S03]  /*42e10*/  STL [R1+0x298], R18 ;  /* 0x0002981201007387 */ /* 0x0001e60000100800 */
[----:B0-----:R-:W2:Y:S01]  /*42e20*/  LDL.LU R18, [R1+0x17d8] ;  /* 0x0017d80001127983 */ /* 0x001ea20000300800 */
[----:B----4-:R-:W-:-:S02]  /*42e30*/  @P1 IMAD.MOV.U32 R15, RZ, RZ, R5 ;  /* 0x000000ffff0f1224 */ /* 0x010fc400078e0005 */
[----:B---3--:R-:W-:-:S05]  /*42e40*/  @P1 IMAD.MOV.U32 R14, RZ, RZ, R4 ;  /* 0x000000ffff0e1224 */ /* 0x008fca00078e0004 */
[----:B------:R-:W3:Y:S04]  /*42e50*/  @P1 LDG.E.U16 R0, [R14.64] ;  /* 0x000000040e001981 */ /* 0x000ee8000c1e1500 */
[----:B------:R0:W-:Y:S04]  /*42e60*/  STL [R1+0x2a0], R19 ;  /* 0x0002a01301007387 */ /* 0x0001e80000100800 */
[----:B------:R-:W1:Y:S04]  /*42e70*/  S2R R2, SR_TID.X ;  /* 0x0000000000027919 */ /* 0x000e680000002100 */
[----:B------:R-:W4:Y:S01]  /*42e80*/  S2R R28, SR_TID.X ;  /* 0x00000000001c7919 */ /* 0x000f220000002100 */
[----:B------:R-:W-:Y:S06]  /*42e90*/  BAR.SYNC.DEFER_BLOCKING 0x0 ;  /* 0x0000000000007b1d */ /* 0x000fec0000010000 */
[----:B0-----:R-:W4:Y:S01]  /*42ea0*/  LDL.LU R19, [R1+0x16f4] ;  /* 0x0016f40001137983 */ /* 0x001f220000300800 */
[----:B------:R-:W4:Y:S02]  /*42eb0*/  LDL.LU R20, [R1+0x16f0] ;  /* 0x0016f00001147983 */ /* 0x000f240000300800 */
[----:B------:R-:W4:Y:S02]  /*42ec0*/  LDL.LU R23, [R1+0x16ec] ;  /* 0x0016ec0001177983 */ /* 0x000f240000300800 */
[----:B------:R-:W4:Y:S01]  /*42ed0*/  LDL.LU R24, [R1+0x16e8] ;  /* 0x0016e80001187983 */ /* 0x000f220000300800 */
[----:B--2---:R0:W-:Y:S04]  /*42ee0*/  STL [R1+0x268], R3 ;  /* 0x0002680301007387 */ /* 0x0041e80000100800 */
[----:B0-----:R-:W2:Y:S01]  /*42ef0*/  LDL.LU R3, [R1+0x16e4] ;  /* 0x0016e40001037983 */ /* 0x001ea20000300800 */
[----:B-1----:R-:W-:Y:S01]  /*42f00*/  LOP3.LUT R2, R2, 0x3f, RZ, 0xc0, !PT ;  /* 0x0000003f02027812 */ /* 0x002fe200078ec0ff */
[----:B------:R-:W-:Y:S04]  /*42f10*/  STL [R1+0x28c], R13 ;  /* 0x00028c0d01007387 */ /* 0x000fe80000100800 */
[----:B------:R-:W-:-:S05]  /*42f20*/  IMAD.SHL.U32 R2, R2, 0x2, RZ ;  /* 0x0000000202027824 */ /* 0x000fca00078e00ff */
[----:B------:R-:W-:Y:S04]  /*42f30*/  STS.U16 [R2], R27 ;  /* 0x0000001b02007388 */ /* 0x000fe80000000400 */
[----:B------:R-:W0:Y:S04]  /*42f40*/  S2R R21, SR_TID.X ;  /* 0x0000000000157919 */ /* 0x000e280000002100 */
[----:B------:R-:W-:Y:S04]  /*42f50*/  STS.U16 [R2+0x80], R29 ;  /* 0x0000801d02007388 */ /* 0x000fe80000000400 */
[----:B------:R-:W-:Y:S04]  /*42f60*/  STS.U16 [R2+0x180], R25 ;  /* 0x0001801902007388 */ /* 0x000fe80000000400 */
[----:B------:R-:W-:Y:S04]  /*42f70*/  STS.U16 [R2+0x100], R22 ;  /* 0x0001001602007388 */ /* 0x000fe80000000400 */
[----:B------:R-:W-:Y:S01]  /*42f80*/  STS.U16 [R2+0x200], R26 ;  /* 0x0002001a02007388 */ /* 0x000fe20000000400 */
[----:B0-----:R-:W-:-:S03]  /*42f90*/  LOP3.LUT R21, R21, 0x3f, RZ, 0xc0, !PT ;  /* 0x0000003f15157812 */ /* 0x001fc600078ec0ff */
[----:B---3--:R0:W-:Y:S01]  /*42fa0*/  STL [R1+0x25c], R0 ;  /* 0x00025c0001007387 */ /* 0x0081e20000100800 */
[----:B------:R-:W-:Y:S02]  /*42fb0*/  STL [R1+0x280], R9 ;  /* 0x0002800901007387 */ /* 0x000fe40000100800 */
[----:B----4-:R-:W-:Y:S01]  /*42fc0*/  STL [R1+0x3fe0], R28 ;  /* 0x003fe01c01007387 */ /* 0x010fe20000100800 */
[----:B------:R1:W-:Y:S04]  /*42fd0*/  STL [R1+0x3ecc], R14 ;  /* 0x003ecc0e01007387 */ /* 0x0003e80000100800 */
[----:B------:R-:W-:Y:S01]  /*42fe0*/  STL [R1+0x3ec8], R15 ;  /* 0x003ec80f01007387 */ /* 0x000fe20000100800 */
[----:B0-----:R-:W-:-:S05]  /*42ff0*/  LOP3.LUT R0, R28, 0x3f, RZ, 0xc0, !PT ;  /* 0x0000003f1c007812 */ /* 0x001fca00078ec0ff */
[----:B------:R-:W-:Y:S01]  /*43000*/  STL [R1+0x3f98], R0 ;  /* 0x003f980001007387 */ /* 0x000fe20000100800 */
[----:B------:R0:W-:Y:S02]  /*43010*/  STL [R1+0x274], R8 ;  /* 0x0002740801007387 */ /* 0x0001e40000100800 */
[----:B------:R-:W-:Y:S02]  /*43020*/  STL [R1+0x3ed0], R12 ;  /* 0x003ed00c01007387 */ /* 0x000fe40000100800 */
[----:B------:R-:W3:Y:S01]  /*43030*/  LDL.LU R27, [R1+0x16e0] ;  /* 0x0016e000011b7983 */ /* 0x000ee20000300800 */
[----:B------:R-:W4:Y:S01]  /*43040*/  LDL.LU R29, [R1+0x16dc] ;  /* 0x0016dc00011d7983 */ /* 0x000f220000300800 */
[----:B------:R-:W-:Y:S01]  /*43050*/  LOP3.LUT R4, R21, 0x40, RZ, 0xfc, !PT ;  /* 0x0000004015047812 */ /* 0x000fe200078efcff */
[----:B------:R-:W4:Y:S02]  /*43060*/  LDL.LU R25, [R1+0x16d8] ;  /* 0x0016d80001197983 */ /* 0x000f240000300800 */
[----:B------:R-:W4:Y:S01]  /*43070*/  LDL.LU R21, [R1+0x15f4] ;  /* 0x0015f40001157983 */ /* 0x000f220000300800 */
[----:B------:R-:W4:Y:S01]  /*43080*/  LDL.LU R22, [R1+0x15f0] ;  /* 0x0015f00001167983 */ /* 0x000f220000300800 */
[----:B------:R-:W4:Y:S02]  /*43090*/  LDL.LU R26, [R1+0x15ec] ;  /* 0x0015ec00011a7983 */ /* 0x000f240000300800 */
[----:B-1----:R-:W4:Y:S01]  /*430a0*/  LDL.LU R14, [R1+0x15e8] ;  /* 0x0015e800010e7983 */ /* 0x002f220000300800 */
[----:B------:R-:W-:-:S02]  /*430b0*/  ISETP.GE.AND P2, PT, R4, R12, PT ;  /* 0x0000000c0400720c */ /* 0x000fc40003f46270 */
[-C--:B------:R-:W-:Y:S01]  /*430c0*/  ISETP.GE.AND P1, PT, R4, R12.reuse, PT ;  /* 0x0000000c0400720c */ /* 0x080fe20003f26270 */
[----:B------:R-:W4:Y:S01]  /*430d0*/  LDL.LU R28, [R1+0x15e4] ;  /* 0x0015e400011c7983 */ /* 0x000f220000300800 */
[----:B------:R-:W4:Y:S02]  /*430e0*/  LDL.LU R4, [R1+0x15e0] ;  /* 0x0015e00001047983 */ /* 0x000f240000300800 */
[----:B------:R-:W4:Y:S02]  /*430f0*/  LDL.LU R5, [R1+0x15dc] ;  /* 0x0015dc0001057983 */ /* 0x000f240000300800 */
[----:B------:R-:W4:Y:S01]  /*43100*/  LDL.LU R6, [R1+0x15d8] ;  /* 0x0015d80001067983 */ /* 0x000f220000300800 */
[----:B------:R-:W4:Y:S01]  /*43110*/  LDL.LU R7, [R1+0x14f4] ;  /* 0x0014f40001077983 */ /* 0x000f220000300800 */
[----:B0-----:R-:W4:Y:S02]  /*43120*/  LDL.LU R8, [R1+0x14f0] ;  /* 0x0014f00001087983 */ /* 0x001f240000300800 */
[----:B------:R-:W4:Y:S02]  /*43130*/  LDL.LU R9, [R1+0x14ec] ;  /* 0x0014ec0001097983 */ /* 0x000f240000300800 */
[----:B------:R-:W4:Y:S01]  /*43140*/  LDL.LU R10, [R1+0x14e8] ;  /* 0x0014e800010a7983 */ /* 0x000f220000300800 */
[----:B------:R-:W4:Y:S04]  /*43150*/  LDL.LU R11, [R1+0x14e4] ;  /* 0x0014e400010b7983 */ /* 0x000f280000300800 */
[----:B------:R0:W-:Y:S01]  /*43160*/  STS.U16 [R2+0x2100], R23 ;  /* 0x0021001702007388 */ /* 0x0001e20000000400 */
[----:B------:R-:W4:Y:S03]  /*43170*/  LDL.LU R13, [R1+0x14e0] ;  /* 0x0014e000010d7983 */ /* 0x000f260000300800 */
[----:B--2---:R1:W-:Y:S04]  /*43180*/  STS.U16 [R2+0x2200], R3 ;  /* 0x0022000302007388 */ /* 0x0043e80000000400 */
[----:B0-----:R-:W2:Y:S04]  /*43190*/  LDL.LU R23, [R1+0x14dc] ;  /* 0x0014dc0001177983 */ /* 0x001ea80000300800 */
[----:B-1----:R-:W2:Y:S04]  /*431a0*/  LDL.LU R3, [R1+0x14d8] ;  /* 0x0014d80001037983 */ /* 0x002ea80000300800 */
[----:B------:R-:W-:Y:S04]  /*431b0*/  STS.U16 [R2+0x2180], R24 ;  /* 0x0021801802007388 */ /* 0x000fe80000000400 */
[----:B------:R-:W-:Y:S04]  /*431c0*/  STS.U16 [R2+0x280], R16 ;  /* 0x0002801002007388 */ /* 0x000fe80000000400 */
[----:B------:R-:W-:Y:S04]  /*431d0*/  STS.U16 [R2+0x300], R17 ;  /* 0x0003001102007388 */ /* 0x000fe80000000400 */
[----:B------:R-:W-:Y:S04]  /*431e0*/  STS.U16 [R2+0x380], R18 ;  /* 0x0003801202007388 */ /* 0x000fe80000000400 */
[----:B------:R-:W-:Y:S04]  /*431f0*/  STS.U16 [R2+0x2000], R19 ;  /* 0x0020001302007388 */ /* 0x000fe80000000400 */
[----:B------:R-:W-:Y:S04]  /*43200*/  STS.U16 [R2+0x2080], R20 ;  /* 0x0020801402007388 */ /* 0x000fe80000000400 */
[----:B---3--:R0:W-:Y:S04]  /*43210*/  STS.U16 [R2+0x2280], R27 ;  /* 0x0022801b02007388 */ /* 0x0081e80000000400 */
[----:B0-----:R-:W3:Y:S04]  /*43220*/  LDL.LU R27, [R1+0x13f4] ;  /* 0x0013f400011b7983 */ /* 0x001ee80000300800 */
[----:B----4-:R0:W-:Y:S01]  /*43230*/  STS.U16 [R2+0x2300], R29 ;  /* 0x0023001d02007388 */ /* 0x0101e20000000400 */
[----:B------:R-:W4:Y:S03]  /*43240*/  LDL.LU R24, [R1+0x13f0] ;  /* 0x0013f00001187983 */ /* 0x000f260000300800 */
[----:B------:R1:W-:Y:S04]  /*43250*/  STS.U16 [R2+0x2380], R25 ;  /* 0x0023801902007388 */ /* 0x0003e80000000400 */
[----:B0-----:R-:W4:Y:S01]  /*43260*/  LDL.LU R29, [R1+0x13ec] ;  /* 0x0013ec00011d7983 */ /* 0x001f220000300800 */
[----:B-1----:R-:W4:Y:S02]  /*43270*/  LDL.LU R25, [R1+0x13e8] ;  /* 0x0013e80001197983 */ /* 0x002f240000300800 */
[----:B------:R-:W4:Y:S02]  /*43280*/  LDL.LU R16, [R1+0x13e4] ;  /* 0x0013e40001107983 */ /* 0x000f240000300800 */
[----:B------:R-:W4:Y:S01]  /*43290*/  LDL.LU R17, [R1+0x13e0] ;  /* 0x0013e00001117983 */ /* 0x000f220000300800 */
[----:B------:R-:W4:Y:S01]  /*432a0*/  LDL.LU R18, [R1+0x13dc] ;  /* 0x0013dc0001127983 */ /* 0x000f220000300800 */
[----:B------:R-:W4:Y:S03]  /*432b0*/  LDL.LU R19, [R1+0x13d8] ;  /* 0x0013d80001137983 */ /* 0x000f260000300800 */
[----:B------:R0:W-:Y:S01]  /*432c0*/  STS.U16 [R2+0x4000], R21 ;  /* 0x0040001502007388 */ /* 0x0001e20000000400 */
[----:B------:R-:W4:Y:S03]  /*432d0*/  LDL.LU R20, [R1+0x12f4] ;  /* 0x0012f40001147983 */ /* 0x000f260000300800 */
[----:B------:R1:W-:Y:S04]  /*432e0*/  STS.U16 [R2+0x4080], R22 ;  /* 0x0040801602007388 */ /* 0x0003e80000000400 */
[----:B------:R1:W-:Y:S04]  /*432f0*/  STS.U16 [R2+0x4100], R26 ;  /* 0x0041001a02007388 */ /* 0x0003e80000000400 */
[----:B--2---:R2:W-:Y:S04]  /*43300*/  STS.U16 [R2+0x6380], R3 ;  /* 0x0063800302007388 */ /* 0x0045e80000000400 */
[----:B0-----:R-:W4:Y:S01]  /*43310*/  LDL.LU R21, [R1+0x12f0] ;  /* 0x0012f00001157983 */ /* 0x001f220000300800 */
[----:B-1----:R-:W4:Y:S02]  /*43320*/  LDL.LU R22, [R1+0x12ec] ;  /* 0x0012ec0001167983 */ /* 0x002f240000300800 */
[----:B------:R-:W4:Y:S01]  /*43330*/  LDL.LU R26, [R1+0x12e8] ;  /* 0x0012e800011a7983 */ /* 0x000f220000300800 */
[----:B--2---:R-:W2:Y:S04]  /*43340*/  LDL.LU R3, [R1+0x12e4] ;  /* 0x0012e40001037983 */ /* 0x004ea80000300800 */
[----:B------:R-:W-:Y:S04]  /*43350*/  STS.U16 [R2+0x6300], R23 ;  /* 0x0063001702007388 */ /* 0x000fe80000000400 */
        /* <DEDUP_REMOVED lines=13> */
[----:B----4-:R0:W-:Y:S04]  /*43430*/  STS.U16 [R2+0x8100], R29 ;  /* 0x0081001d02007388 */ /* 0x0101e80000000400 */
[----:B------:R1:W-:Y:S04]  /*43440*/  STS.U16 [R2+0x8080], R24 ;  /* 0x0080801802007388 */ /* 0x0003e80000000400 */
[----:B------:R4:W-:Y:S04]  /*43450*/  STS.U16 [R2+0x8180], R25 ;  /* 0x0081801902007388 */ /* 0x0009e80000000400 */
[----:B0-----:R-:W3:Y:S01]  /*43460*/  LDL.LU R29, [R1+0x12dc] ;  /* 0x0012dc00011d7983 */ /* 0x001ee20000300800 */
[----:B------:R-:W3:Y:S02]  /*43470*/  LDL.LU R23, [R1+0x12d8] ;  /* 0x0012d80001177983 */ /* 0x000ee40000300800 */
[----:B-1----:R-:W3:Y:S02]  /*43480*/  LDL.LU R24, [R1+0x11f4] ;  /* 0x0011f40001187983 */ /* 0x002ee40000300800 */
[----:B----4-:R-:W4:Y:S01]  /*43490*/  LDL.LU R25, [R1+0x11f0] ;  /* 0x0011f00001197983 */ /* 0x010f220000300800 */
[----:B------:R-:W4:Y:S01]  /*434a0*/  LDL.LU R14, [R1+0x11ec] ;  /* 0x0011ec00010e7983 */ /* 0x000f220000300800 */
[----:B------:R-:W4:Y:S02]  /*434b0*/  LDL.LU R28, [R1+0x11e8] ;  /* 0x0011e800011c7983 */ /* 0x000f240000300800 */
[----:B------:R-:W4:Y:S02]  /*434c0*/  LDL.LU R4, [R1+0x11e4] ;  /* 0x0011e40001047983 */ /* 0x000f240000300800 */
[----:B------:R-:W4:Y:S01]  /*434d0*/  LDL.LU R5, [R1+0x11e0] ;  /* 0x0011e00001057983 */ /* 0x000f220000300800 */
[----:B------:R-:W4:Y:S01]  /*434e0*/  LDL.LU R6, [R1+0x11dc] ;  /* 0x0011dc0001067983 */ /* 0x000f220000300800 */
[----:B------:R-:W4:Y:S02]  /*434f0*/  LDL.LU R7, [R1+0x11d8] ;  /* 0x0011d80001077983 */ /* 0x000f240000300800 */
[----:B------:R-:W4:Y:S02]  /*43500*/  LDL.LU R8, [R1+0x10f4] ;  /* 0x0010f40001087983 */ /* 0x000f240000300800 */
[----:B------:R-:W4:Y:S01]  /*43510*/  LDL.LU R9, [R1+0x10f0] ;  /* 0x0010f00001097983 */ /* 0x000f220000300800 */
[----:B------:R-:W4:Y:S01]  /*43520*/  LDL.LU R10, [R1+0x10ec] ;  /* 0x0010ec00010a7983 */ /* 0x000f220000300800 */
[----:B------:R-:W4:Y:S03]  /*43530*/  LDL.LU R11, [R1+0x10e8] ;  /* 0x0010e800010b7983 */ /* 0x000f260000300800 */
[----:B------:R0:W-:Y:S01]  /*43540*/  STS.U16 [R2+0xa080], R21 ;  /* 0x00a0801502007388 */ /* 0x0001e20000000400 */
[----:B------:R-:W4:Y:S03]  /*43550*/  LDL.LU R13, [R1+0x10e4] ;  /* 0x0010e400010d7983 */ /* 0x000f260000300800 */
[----:B------:R1:W-:Y:S04]  /*43560*/  STS.U16 [R2+0xa180], R26 ;  /* 0x00a1801a02007388 */ /* 0x0003e80000000400 */
[----:B--2---:R2:W-:Y:S04]  /*43570*/  STS.U16 [R2+0xa200], R3 ;  /* 0x00a2000302007388 */ /* 0x0045e80000000400 */
[----:B0-----:R-:W4:Y:S01]  /*43580*/  LDL.LU R21, [R1+0x10e0] ;  /* 0x0010e00001157983 */ /* 0x001f220000300800 */
[----:B-1----:R-:W4:Y:S03]  /*43590*/  LDL.LU R26, [R1+0x10dc] ;  /* 0x0010dc00011a7983 */ /* 0x002f260000300800 */
[----:B--2---:R-:W2:Y:S04]  /*435a0*/  LDL.LU R3, [R1+0x10d8] ;  /* 0x0010d80001037983 */ /* 0x004ea80000300800 */
[----:B------:R0:W-:Y:S04]  /*435b0*/  STS.U16 [R2+0xa100], R22 ;  /* 0x00a1001602007388 */ /* 0x0001e80000000400 */
[----:B0-----:R-:W2:Y:S04]  /*435c0*/  LDL.LU R22, [R1+0xff4] ;  /* 0x000ff40001167983 */ /* 0x001ea80000300800 */
[----:B------:R-:W-:Y:S04]  /*435d0*/  STS.U16 [R2+0x8200], R16 ;  /* 0x0082001002007388 */ /* 0x000fe80000000400 */
[----:B------:R-:W-:Y:S04]  /*435e0*/  STS.U16 [R2+0x8280], R17 ;  /* 0x0082801102007388 */ /* 0x000fe80000000400 */
[----:B------:R-:W-:Y:S04]  /*435f0*/  STS.U16 [R2+0x8300], R18 ;  /* 0x0083001202007388 */ /* 0x000fe80000000400 */
[----:B------:R-:W-:Y:S04]  /*43600*/  STS.U16 [R2+0x8380], R19 ;  /* 0x0083801302007388 */ /* 0x000fe80000000400 */
[----:B------:R-:W-:Y:S04]  /*43610*/  STS.U16 [R2+0xa000], R20 ;  /* 0x00a0001402007388 */ /* 0x000fe80000000400 */
[----:B---3--:R0:W-:Y:S04]  /*43620*/  STS.U16 [R2+0xa280], R27 ;  /* 0x00a2801b02007388 */ /* 0x0081e80000000400 */
[----:B0-----:R-:W3:Y:S04]  /*43630*/  LDL.LU R27, [R1+0xff0] ;  /* 0x000ff000011b7983 */ /* 0x001ee80000300800 */
[----:B------:R0:W-:Y:S04]  /*43640*/  STS.U16 [R2+0xa300], R29 ;  /* 0x00a3001d02007388 */ /* 0x0001e80000000400 */
[----:B0-----:R-:W3:Y:S01]  /*43650*/  LDL.LU R29, [R1+0xfec] ;  /* 0x000fec00011d7983 */ /* 0x001ee20000300800 */
[----:B------:R-:W3:Y:S02]  /*43660*/  LDL.LU R16, [R1+0xfe8] ;  /* 0x000fe80001107983 */ /* 0x000ee40000300800 */
[----:B------:R-:W3:Y:S02]  /*43670*/  LDL.LU R17, [R1+0xfe4] ;  /* 0x000fe40001117983 */ /* 0x000ee40000300800 */
[----:B------:R-:W3:Y:S01]  /*43680*/  LDL.LU R18, [R1+0xfe0] ;  /* 0x000fe00001127983 */ /* 0x000ee20000300800 */
[----:B------:R-:W3:Y:S04]  /*43690*/  LDL.LU R19, [R1+0xfdc] ;  /* 0x000fdc0001137983 */ /* 0x000ee80000300800 */
[----:B------:R0:W-:Y:S01]  /*436a0*/  STS.U16 [R2+0xa380], R23 ;  /* 0x00a3801702007388 */ /* 0x0001e20000000400 */
[----:B------:R-:W3:Y:S03]  /*436b0*/  LDL.LU R20, [R1+0xfd8] ;  /* 0x000fd80001147983 */ /* 0x000ee60000300800 */
[----:B------:R1:W-:Y:S04]  /*436c0*/  STS.U16 [R2+0xc000], R24 ;  /* 0x00c0001802007388 */ /* 0x0003e80000000400 */
[----:B----4-:R4:W-:Y:S04]  /*436d0*/  STS.U16 [R2+0xc080], R25 ;  /* 0x00c0801902007388 */ /* 0x0109e80000000400 */
[----:B0-----:R-:W3:Y:S01]  /*436e0*/  LDL.LU R23, [R1+0xef4] ;  /* 0x000ef40001177983 */ /* 0x001ee20000300800 */
[----:B-1----:R-:W3:Y:S03]  /*436f0*/  LDL.LU R24, [R1+0xef0] ;  /* 0x000ef00001187983 */ /* 0x002ee60000300800 */
[----:B----4-:R-:W4:Y:S04]  /*43700*/  LDL.LU R25, [R1+0xeec] ;  /* 0x000eec0001197983 */ /* 0x010f280000300800 */
[----:B------:R0:W-:Y:S04]  /*43710*/  STS.U16 [R2+0xe300], R26 ;  /* 0x00e3001a02007388 */ /* 0x0001e80000000400 */
        /* <DEDUP_REMOVED lines=17> */
[----:B0-----:R-:W3:Y:S01]  /*43830*/  LDL.LU R27, [R1+0xee0] ;  /* 0x000ee000011b7983 */ /* 0x001ee20000300800 */
[----:B------:R-:W3:Y:S03]  /*43840*/  LDL.LU R21, [R1+0xedc] ;  /* 0x000edc0001157983 */ /* 0x000ee60000300800 */
[----:B------:R0:W-:Y:S01]  /*43850*/  STS.U16 [R2+0x10100], R29 ;  /* 0x0101001d02007388 */ /* 0x0001e20000000400 */
[----:B------:R-:W3:Y:S03]  /*43860*/  LDL.LU R22, [R1+0xed8] ;  /* 0x000ed80001167983 */ /* 0x000ee60000300800 */
[----:B0-----:R-:W3:Y:S01]  /*43870*/  LDL.LU R29, [R1+0xdf0] ;  /* 0x000df000011d7983 */ /* 0x001ee20000300800 */
[----:B------:R-:W3:Y:S02]  /*43880*/  LDL.LU R14, [R1+0xdec] ;  /* 0x000dec00010e7983 */ /* 0x000ee40000300800 */
[----:B------:R-:W3:Y:S02]  /*43890*/  LDL.LU R28, [R1+0xde8] ;  /* 0x000de800011c7983 */ /* 0x000ee40000300800 */
[----:B------:R-:W3:Y:S01]  /*438a0*/  LDL.LU R4, [R1+0xde4] ;  /* 0x000de40001047983 */ /* 0x000ee20000300800 */
[----:B------:R-:W3:Y:S01]  /*438b0*/  LDL.LU R5, [R1+0xde0] ;  /* 0x000de00001057983 */ /* 0x000ee20000300800 */
[----:B------:R-:W3:Y:S02]  /*438c0*/  LDL.LU R6, [R1+0xddc] ;  /* 0x000ddc0001067983 */ /* 0x000ee40000300800 */
[----:B------:R-:W3:Y:S02]  /*438d0*/  LDL.LU R7, [R1+0xdd8] ;  /* 0x000dd80001077983 */ /* 0x000ee40000300800 */
[----:B------:R-:W3:Y:S01]  /*438e0*/  LDL.LU R8, [R1+0xdd4] ;  /* 0x000dd40001087983 */ /* 0x000ee20000300800 */
[----:B------:R-:W3:Y:S01]  /*438f0*/  LDL.LU R9, [R1+0x4f8] ;  /* 0x0004f80001097983 */ /* 0x000ee20000300800 */
[----:B------:R-:W3:Y:S02]  /*43900*/  LDL.LU R10, [R1+0x4f0] ;  /* 0x0004f000010a7983 */ /* 0x000ee40000300800 */
[----:B------:R-:W3:Y:S01]  /*43910*/  LDL.LU R11, [R1+0x4dc] ;  /* 0x0004dc00010b7983 */ /* 0x000ee20000300800 */
[----:B------:R0:W-:Y:S01]  /*43920*/  STS.U16 [R2+0x12000], R23 ;  /* 0x0120001702007388 */ /* 0x0001e20000000400 */
[----:B------:R-:W3:Y:S03]  /*43930*/  LDL.LU R13, [R1+0x4d8] ;  /* 0x0004d800010d7983 */ /* 0x000ee60000300800 */
[----:B------:R1:W-:Y:S04]  /*43940*/  STS.U16 [R2+0x12080], R24 ;  /* 0x0120801802007388 */ /* 0x0003e80000000400 */
[----:B----4-:R4:W-:Y:S04]  /*43950*/  STS.U16 [R2+0x12100], R25 ;  /* 0x0121001902007388 */ /* 0x0109e80000000400 */
[----:B--2---:R2:W-:Y:S04]  /*43960*/  STS.U16 [R2+0x12180], R26 ;  /* 0x0121801a02007388 */ /* 0x0045e80000000400 */
[----:B------:R2:W-:Y:S04]  /*43970*/  STS.U16 [R2+0x12200], R3 ;  /* 0x0122000302007388 */ /* 0x0005e80000000400 */
[----:B0-----:R-:W3:Y:S01]  /*43980*/  LDL.LU R23, [R1+0x4d4] ;  /* 0x0004d40001177983 */ /* 0x001ee20000300800 */
[----:B-1----:R-:W3:Y:S02]  /*43990*/  LDL.LU R24, [R1+0x4d0] ;  /* 0x0004d00001187983 */ /* 0x002ee40000300800 */
[----:B----4-:R-:W4:Y:S01]  /*439a0*/  LDL.LU R25, [R1+0x4cc] ;  /* 0x0004cc0001197983 */ /* 0x010f220000300800 */
[----:B--2---:R-:W2:Y:S01]  /*439b0*/  LDL.LU R26, [R1+0x4c8] ;  /* 0x0004c800011a7983 */ /* 0x004ea20000300800 */
[----:B------:R-:W2:Y:S03]  /*439c0*/  LDL.LU R3, [R1+0x378] ;  /* 0x0003780001037983 */ /* 0x000ea60000300800 */
[----:B------:R-:W-:Y:S04]  /*439d0*/  STS.U16 [R2+0x10180], R16 ;  /* 0x0101801002007388 */ /* 0x000fe80000000400 */
[----:B------:R-:W-:Y:S04]  /*439e0*/  STS.U16 [R2+0x10200], R17 ;  /* 0x0102001102007388 */ /* 0x000fe80000000400 */
[----:B------:R-:W-:Y:S04]  /*439f0*/  STS.U16 [R2+0x10280], R18 ;  /* 0x0102801202007388 */ /* 0x000fe80000000400 */
[----:B------:R-:W-:Y:S04]  /*43a00*/  STS.U16 [R2+0x10300], R19 ;  /* 0x0103001302007388 */ /* 0x000fe80000000400 */
[----:B------:R-:W-:Y:S04]  /*43a10*/  STS.U16 [R2+0x10380], R20 ;  /* 0x0103801402007388 */ /* 0x000fe80000000400 */
[----:B---3--:R0:W-:Y:S04]  /*43a20*/  STS.U16 [R2+0x12280], R27 ;  /* 0x0122801b02007388 */ /* 0x0081e80000000400 */
        /* <DEDUP_REMOVED lines=8> */
[----:B------:R1:W-:Y:S04]  /*43ab0*/  STS.U16 [R2+0x14000], R29 ;  /* 0x0140001d02007388 */ /* 0x0003e80000000400 */
[----:B0-----:R-:W3:Y:S01]  /*43ac0*/  LDL.LU R21, [R1+0x358] ;  /* 0x0003580001157983 */ /* 0x001ee20000300800 */
[----:B-1----:R-:W3:Y:S02]  /*43ad0*/  LDL.LU R22, [R1+0x254] ;  /* 0x0002540001167983 */ /* 0x002ee40000300800 */
[----:B------:R-:W3:Y:S01]  /*43ae0*/  LDL.LU R29, [R1+0x250] ;  /* 0x00025000011d7983 */ /* 0x000ee20000300800 */
[----:B------:R0:W-:Y:S04]  /*43af0*/  STS.U16 [R2+0x16200], R23 ;  /* 0x0162001702007388 */ /* 0x0001e80000000400 */
[----:B------:R1:W-:Y:S04]  /*43b00*/  STS.U16 [R2+0x16280], R24 ;  /* 0x0162801802007388 */ /* 0x0003e80000000400 */
[----:B--2---:R2:W-:Y:S04]  /*43b10*/  STS.U16 [R2+0x18000], R3 ;  /* 0x0180000302007388 */ /* 0x0045e80000000400 */
[----:B0-----:R-:W3:Y:S01]  /*43b20*/  LDL.LU R23, [R1+0x24c] ;  /* 0x00024c0001177983 */ /* 0x001ee20000300800 */
[----:B-1----:R-:W3:Y:S03]  /*43b30*/  LDL.LU R24, [R1+0x248] ;  /* 0x0002480001187983 */ /* 0x002ee60000300800 */
[----:B--2---:R-:W2:Y:S04]  /*43b40*/  LDL.LU R3, [R1+0x244] ;  /* 0x0002440001037983 */ /* 0x004ea80000300800 */
[----:B----4-:R0:W-:Y:S04]  /*43b50*/  STS.U16 [R2+0x16300], R25 ;  /* 0x0163001902007388 */ /* 0x0101e80000000400 */
[----:B0-----:R-:W4:Y:S04]  /*43b60*/  LDL.LU R25, [R1+0x240] ;  /* 0x0002400001197983 */ /* 0x001f280000300800 */
[----:B------:R0:W-:Y:S04]  /*43b70*/  STS.U16 [R2+0x16380], R26 ;  /* 0x0163801a02007388 */ /* 0x0001e80000000400 */
[----:B0-----:R-:W4:Y:S04]  /*43b80*/  LDL.LU R26, [R1+0x23c] ;  /* 0x00023c00011a7983 */ /* 0x001f280000300800 */
        /* <DEDUP_REMOVED lines=20> */
[----:B------:R-:W3:Y:S03]  /*43cd0*/  LDL.LU R10, [R1+0x84] ;  /* 0x00008400010a7983 */ /* 0x000ee60000300800 */
        /* <DEDUP_REMOVED lines=9> */
[----:B------:R1:W-:Y:S04]  /*43d70*/  STS.U16 [R2+0x1a180], R24 ;  /* 0x01a1801802007388 */ /* 0x0003e80000000400 */
[----:B--2---:R2:W-:Y:S04]  /*43d80*/  STS.U16 [R2+0x1a200], R3 ;  /* 0x01a2000302007388 */ /* 0x0045e80000000400 */
[----:B0-----:R-:W3:Y:S01]  /*43d90*/  LDL.LU R17, [R1+0x70] ;  /* 0x0000700001117983 */ /* 0x001ee20000300800 */
[----:B-1----:R-:W3:Y:S02]  /*43da0*/  LDL.LU R23, [R1+0x6c] ;  /* 0x00006c0001177983 */ /* 0x002ee40000300800 */
[----:B------:R-:W3:Y:S02]  /*43db0*/  LDL.LU R24, [R1+0x68] ;  /* 0x0000680001187983 */ /* 0x000ee40000300800 */
[----:B--2---:R-:W2:Y:S01]  /*43dc0*/  LDL.LU R3, [R1+0x17d4] ;  /* 0x0017d40001037983 */ /* 0x004ea20000300800 */
[----:B------:R0:W-:Y:S04]  /*43dd0*/  STS.U16 [R2+0x18200], R18 ;  /* 0x0182001202007388 */ /* 0x0001e80000000400 */
[----:B------:R1:W-:Y:S04]  /*43de0*/  STS.U16 [R2+0x18280], R19 ;  /* 0x0182801302007388 */ /* 0x0003e80000000400 */
[----:B------:R4:W-:Y:S04]  /*43df0*/  STS.U16 [R2+0x18300], R20 ;  /* 0x0183001402007388 */ /* 0x0009e80000000400 */
[----:B------:R4:W-:Y:S04]  /*43e00*/  STS.U16 [R2+0x18380], R21 ;  /* 0x0183801502007388 */ /* 0x0009e80000000400 */
[----:B------:R4:W-:Y:S04]  /*43e10*/  STS.U16 [R2+0x1a000], R22 ;  /* 0x01a0001602007388 */ /* 0x0009e80000000400 */
[----:B----4-:R4:W-:Y:S04]  /*43e20*/  STS.U16 [R2+0x1a280], R25 ;  /* 0x01a2801902007388 */ /* 0x0109e80000000400 */
[----:B0-----:R-:W2:Y:S01]  /*43e30*/  LDL.LU R18, [R1+0x17d0] ;  /* 0x0017d00001127983 */ /* 0x001ea20000300800 */
[----:B-1----:R-:W2:Y:S02]  /*43e40*/  LDL.LU R19, [R1+0x17cc] ;  /* 0x0017cc0001137983 */ /* 0x002ea40000300800 */
[----:B------:R-:W2:Y:S02]  /*43e50*/  LDL.LU R20, [R1+0x17c8] ;  /* 0x0017c80001147983 */ /* 0x000ea40000300800 */
[----:B------:R-:W2:Y:S01]  /*43e60*/  LDL.LU R21, [R1+0x17c4] ;  /* 0x0017c40001157983 */ /* 0x000ea20000300800 */
[----:B------:R-:W2:Y:S01]  /*43e70*/  LDL.LU R22, [R1+0x17c0] ;  /* 0x0017c00001167983 */ /* 0x000ea20000300800 */
[----:B----4-:R-:W4:Y:S03]  /*43e80*/  LDL.LU R25, [R1+0x17bc] ;  /* 0x0017bc0001197983 */ /* 0x010f260000300800 */
[----:B------:R0:W-:Y:S04]  /*43e90*/  STS.U16 [R2+0x1a300], R26 ;  /* 0x01a3001a02007388 */ /* 0x0001e80000000400 */
[----:B0-----:R-:W4:Y:S04]  /*43ea0*/  LDL.LU R26, [R1+0x17b8] ;  /* 0x0017b800011a7983 */ /* 0x001f280000300800 */
[----:B---3--:R0:W-:Y:S04]  /*43eb0*/  STS.U16 [R2+0x1a380], R27 ;  /* 0x01a3801b02007388 */ /* 0x0081e80000000400 */
[----:B0-----:R-:W3:Y:S01]  /*43ec0*/  LDL.LU R27, [R1+0x16d4] ;  /* 0x0016d400011b7983 */ /* 0x001ee20000300800 */
[----:B------:R-:W-:Y:S01]  /*43ed0*/  ISETP.GE.AND P0, PT, R0, R12, PT ;  /* 0x0000000c0000720c */ /* 0x000fe20003f06270 */
[----:B------:R-:W-:-:S02]  /*43ee0*/  LOP3.LUT R0, R2, 0x10, RZ, 0x3c, !PT ;  /* 0x0000001002007812 */ /* 0x000fc400078e3cff */
[----:B------:R0:W-:Y:S04]  /*43ef0*/  STS.U16 [R2+0x1e200], R29 ;  /* 0x01e2001d02007388 */ /* 0x0001e80000000400 */
[----:B0-----:R-:W3:Y:S04]  /*43f00*/  LDL.LU R29, [R1+0x16d0] ;  /* 0x0016d000011d7983 */ /* 0x001ee80000300800 */
[----:B------:R0:W-:Y:S01]  /*43f10*/  STS.U16 [R2+0x1e300], R23 ;  /* 0x01e3001702007388 */ /* 0x0001e20000000400 */
[----:B------:R-:W-:Y:S03]  /*43f20*/  STL [R1+0x3ed4], R2 ;  /* 0x003ed40201007387 */ /* 0x000fe60000100800 */
        /* <DEDUP_REMOVED lines=13> */
[----:B------:R1:W-:Y:S04]  /*44000*/  STS.U16 [R2+0x1e380], R24 ;  /* 0x01e3801802007388 */ /* 0x0003e80000000400 */
[----:B0-----:R-:W3:Y:S01]  /*44010*/  LDL.LU R23, [R1+0x16cc] ;  /* 0x0016cc0001177983 */ /* 0x001ee20000300800 */
[----:B--2---:R0:W-:Y:S03]  /*44020*/  STS.U16 [R0+0x400], R3 ;  /* 0x0004000300007388 */ /* 0x0041e60000000400 */
[----:B-1----:R-:W2:Y:S01]  /*44030*/  LDL.LU R24, [R1+0x16c8] ;  /* 0x0016c80001187983 */ /* 0x002ea20000300800 */
[----:B0-----:R-:W2:Y:S02]  /*44040*/  LDL.LU R3, [R1+0x16c4] ;  /* 0x0016c40001037983 */ /* 0x001ea40000300800 */
[----:B------:R-:W2:Y:S02]  /*44050*/  LDL.LU R12, [R1+0x16c0] ;  /* 0x0016c000010c7983 */ /* 0x000ea40000300800 */
[----:B------:R-:W2:Y:S01]  /*44060*/  LDL.LU R15, [R1+0x16bc] ;  /* 0x0016bc00010f7983 */ /* 0x000ea20000300800 */
[----:B------:R-:W2:Y:S01]  /*44070*/  LDL.LU R14, [R1+0x16b8] ;  /* 0x0016b800010e7983 */ /* 0x000ea20000300800 */
[----:B------:R-:W2:Y:S02]  /*44080*/  LDL.LU R28, [R1+0x15d4] ;  /* 0x0015d400011c7983 */ /* 0x000ea40000300800 */
[----:B------:R-:W2:Y:S02]  /*44090*/  LDL.LU R4, [R1+0x15d0] ;  /* 0x0015d00001047983 */ /* 0x000ea40000300800 */
[----:B------:R-:W2:Y:S01]  /*440a0*/  LDL.LU R5, [R1+0x15cc] ;  /* 0x0015cc0001057983 */ /* 0x000ea20000300800 */
[----:B------:R-:W-:Y:S04]  /*440b0*/  STS.U16 [R0+0x480], R18 ;  /* 0x0004801200007388 */ /* 0x000fe80000000400 */
[----:B------:R-:W2:Y:S01]  /*440c0*/  LDL.LU R6, [R1+0x15c8] ;  /* 0x0015c80001067983 */ /* 0x000ea20000300800 */
[----:B------:R-:W-:Y:S02]  /*440d0*/  STS.U16 [R0+0x500], R19 ;  /* 0x0005001300007388 */ /* 0x000fe40000000400 */
[----:B------:R-:W2:Y:S02]  /*440e0*/  LDL.LU R7, [R1+0x15c4] ;  /* 0x0015c40001077983 */ /* 0x000ea40000300800 */
[----:B------:R-:W-:Y:S01]  /*440f0*/  STS.U16 [R0+0x580], R20 ;  /* 0x0005801400007388 */ /* 0x000fe20000000400 */
[----:B------:R-:W2:Y:S04]  /*44100*/  LDL.LU R8, [R1+0x15c0] ;  /* 0x0015c00001087983 */ /* 0x000ea80000300800 */
[----:B------:R-:W-:Y:S01]  /*44110*/  STS.U16 [R0+0x600], R21 ;  /* 0x0006001500007388 */ /* 0x000fe20000000400 */
[----:B------:R-:W2:Y:S02]  /*44120*/  LDL.LU R9, [R1+0x15bc] ;  /* 0x0015bc0001097983 */ /* 0x000ea40000300800 */
[----:B------:R-:W-:Y:S02]  /*44130*/  STS.U16 [R0+0x680], R22 ;  /* 0x0006801600007388 */ /* 0x000fe40000000400 */
[----:B------:R-:W2:Y:S01]  /*44140*/  LDL.LU R10, [R1+0x15b8] ;  /* 0x0015b800010a7983 */ /* 0x000ea20000300800 */
[----:B----4-:R0:W-:Y:S04]  /*44150*/  STS.U16 [R0+0x700], R25 ;  /* 0x0007001900007388 */ /* 0x0101e80000000400 */
[----:B------:R-:W4:Y:S04]  /*44160*/  LDL.LU R11, [R1+0x14d4] ;  /* 0x0014d400010b7983 */ /* 0x000f280000300800 */
[----:B0-----:R-:W4:Y:S01]  /*44170*/  LDL.LU R25, [R1+0x14d0] ;  /* 0x0014d00001197983 */ /* 0x001f220000300800 */
[----:B------:R-:W4:Y:S02]  /*44180*/  LDL.LU R13, [R1+0x14cc] ;  /* 0x0014cc00010d7983 */ /* 0x000f240000300800 */
[----:B------:R-:W4:Y:S02]  /*44190*/  LDL.LU R16, [R1+0x14c8] ;  /* 0x0014c80001107983 */ /* 0x000f240000300800 */
[----:B------:R0:W-:Y:S01]  /*441a0*/  STS.U16 [R0+0x780], R26 ;  /* 0x0007801a00007388 */ /* 0x0001e20000000400 */
[----:B------:R-:W4:Y:S04]  /*441b0*/  LDL.LU R17, [R1+0x14c4] ;  /* 0x0014c40001117983 */ /* 0x000f280000300800 */
[----:B0-----:R-:W4:Y:S04]  /*441c0*/  LDL.LU R26, [R1+0x14c0] ;  /* 0x0014c000011a7983 */ /* 0x001f280000300800 */
        /* <DEDUP_REMOVED lines=10> */
[----:B0-----:R-:W3:Y:S04]  /*44270*/  LDL.LU R23, [R1+0x13c0] ;  /* 0x0013c00001177983 */ /* 0x001ee80000300800 */
[----:B--2---:R0:W-:Y:S01]  /*44280*/  STS.U16 [R0+0x2580], R24 ;  /* 0x0025801800007388 */ /* 0x0041e20000000400 */
[----:B------:R1:W-:Y:S02]  /*44290*/  STS.U16 [R0+0x2600], R3 ;  /* 0x0026000300007388 */ /* 0x0003e40000000400 */
[----:B------:R-:W-:Y:S02]  /*442a0*/  STS.U16 [R0+0x2680], R12 ;  /* 0x0026800c00007388 */ /* 0x000fe40000000400 */
[----:B------:R-:W-:Y:S01]  /*442b0*/  STS.U16 [R0+0x2700], R15 ;  /* 0x0027000f00007388 */ /* 0x000fe20000000400 */
[----:B------:R-:W-:Y:S01]  /*442c0*/  STS.U16 [R0+0x2780], R14 ;  /* 0x0027800e00007388 */ /* 0x000fe20000000400 */
[----:B------:R-:W-:Y:S03]  /*442d0*/  STS.U16 [R0+0x4400], R28 ;  /* 0x0044001c00007388 */ /* 0x000fe60000000400 */
[----:B0-----:R-:W2:Y:S01]  /*442e0*/  LDL.LU R24, [R1+0x13bc] ;  /* 0x0013bc0001187983 */ /* 0x001ea20000300800 */
[----:B-1----:R-:W2:Y:S02]  /*442f0*/  LDL.LU R3, [R1+0x13b8] ;  /* 0x0013b80001037983 */ /* 0x002ea40000300800 */
[----:B------:R-:W-:Y:S02]  /*44300*/  STS.U16 [R0+0x4480], R4 ;  /* 0x0044800400007388 */ /* 0x000fe40000000400 */
[----:B------:R-:W-:Y:S01]  /*44310*/  STS.U16 [R0+0x4500], R5 ;  /* 0x0045000500007388 */ /* 0x000fe20000000400 */
[----:B------:R-:W-:Y:S01]  /*44320*/  STS.U16 [R0+0x4580], R6 ;  /* 0x0045800600007388 */ /* 0x000fe20000000400 */
[----:B------:R-:W-:Y:S02]  /*44330*/  STS.U16 [R0+0x4600], R7 ;  /* 0x0046000700007388 */ /* 0x000fe40000000400 */
[----:B------:R-:W-:Y:S02]  /*44340*/  STS.U16 [R0+0x4680], R8 ;  /* 0x0046800800007388 */ /* 0x000fe40000000400 */
[----:B------:R-:W-:Y:S01]  /*44350*/  STS.U16 [R0+0x4700], R9 ;  /* 0x0047000900007388 */ /* 0x000fe20000000400 */
[----:B------:R-:W-:Y:S01]  /*44360*/  STS.U16 [R0+0x4780], R10 ;  /* 0x0047800a00007388 */ /* 0x000fe20000000400 */
[----:B----4-:R-:W-:Y:S03]  /*44370*/  STS.U16 [R0+0x6400], R11 ;  /* 0x0064000b00007388 */ /* 0x010fe60000000400 */
[----:B------:R0:W-:Y:S04]  /*44380*/  STS.U16 [R0+0x6480], R25 ;  /* 0x0064801900007388 */ /* 0x0001e80000000400 */
[----:B0-----:R-:W4:Y:S01]  /*44390*/  LDL.LU R25, [R1+0x12d4] ;  /* 0x0012d40001197983 */ /* 0x001f220000300800 */
[----:B------:R-:W-:Y:S02]  /*443a0*/  STS.U16 [R0+0x6500], R13 ;  /* 0x0065000d00007388 */ /* 0x000fe40000000400 */
[----:B------:R-:W-:Y:S02]  /*443b0*/  STS.U16 [R0+0x6580], R16 ;  /* 0x0065801000007388 */ /* 0x000fe40000000400 */
[----:B------:R-:W-:Y:S01]  /*443c0*/  STS.U16 [R0+0x6600], R17 ;  /* 0x0066001100007388 */ /* 0x000fe20000000400 */
[----:B------:R0:W-:Y:S04]  /*443d0*/  STS.U16 [R0+0x6680], R26 ;  /* 0x0066801a00007388 */ /* 0x0001e80000000400 */
[----:B0-----:R-:W4:Y:S04]  /*443e0*/  LDL.LU R26, [R1+0x12d0] ;  /* 0x0012d000011a7983 */ /* 0x001f280000300800 */
[----:B---3--:R0:W-:Y:S04]  /*443f0*/  STS.U16 [R0+0x6700], R27 ;  /* 0x0067001b00007388 */ /* 0x0081e80000000400 */
[----:B0-----:R-:W3:Y:S04]  /*44400*/  LDL.LU R27, [R1+0x12cc] ;  /* 0x0012cc00011b7983 */ /* 0x001ee80000300800 */
[----:B------:R0:W-:Y:S01]  /*44410*/  STS.U16 [R0+0x6780], R29 ;  /* 0x0067801d00007388 */ /* 0x0001e20000000400 */
[----:B------:R-:W-:Y:S02]  /*44420*/  STS.U16 [R0+0x8400], R18 ;  /* 0x0084001200007388 */ /* 0x000fe40000000400 */
[----:B------:R-:W-:Y:S02]  /*44430*/  STS.U16 [R0+0x8480], R19 ;  /* 0x0084801300007388 */ /* 0x000fe40000000400 */
[----:B------:R-:W-:Y:S01]  /*44440*/  STS.U16 [R0+0x8500], R20 ;  /* 0x0085001400007388 */ /* 0x000fe20000000400 */
        /* <DEDUP_REMOVED lines=8> */
[----:B------:R-:W-:Y:S04]  /*444d0*/  STS.U16 [R0+0x8580], R21 ;  /* 0x0085801500007388 */ /* 0x000fe80000000400 */
[----:B------:R-:W3:Y:S01]  /*444e0*/  LDL.LU R7, [R1+0x11c8] ;  /* 0x0011c80001077983 */ /* 0x000ee20000300800 */
[----:B------:R-:W-:Y:S02]  /*444f0*/  STS.U16 [R0+0x8600], R22 ;  /* 0x0086001600007388 */ /* 0x000fe40000000400 */
[----:B------:R-:W3:Y:S02]  /*44500*/  LDL.LU R8, [R1+0x11c4] ;  /* 0x0011c40001087983 */ /* 0x000ee40000300800 */
[----:B------:R-:W-:Y:S01]  /*44510*/  STS.U16 [R0+0x8680], R23 ;  /* 0x0086801700007388 */ /* 0x000fe20000000400 */
[----:B------:R-:W3:Y:S04]  /*44520*/  LDL.LU R9, [R1+0x11c0] ;  /* 0x0011c00001097983 */ /* 0x000ee80000300800 */
[----:B--2---:R-:W-:Y:S01]  /*44530*/  STS.U16 [R0+0x8700], R24 ;  /* 0x0087001800007388 */ /* 0x004fe20000000400 */
[----:B------:R-:W2:Y:S02]  /*44540*/  LDL.LU R10, [R1+0x11bc] ;  /* 0x0011bc00010a7983 */ /* 0x000ea40000300800 */
[----:B------:R0:W-:Y:S02]  /*44550*/  STS.U16 [R0+0x8780], R3 ;  /* 0x0087800300007388 */ /* 0x0001e40000000400 */
[----:B------:R-:W2:Y:S01]  /*44560*/  LDL.LU R11, [R1+0x11b8] ;  /* 0x0011b800010b7983 */ /* 0x000ea20000300800 */
[----:B0-----:R-:W2:Y:S01]  /*44570*/  LDL.LU R3, [R1+0x10d4] ;  /* 0x0010d40001037983 */ /* 0x001ea20000300800 */
[----:B------:R-:W2:Y:S02]  /*44580*/  LDL.LU R13, [R1+0x10d0] ;  /* 0x0010d000010d7983 */ /* 0x000ea40000300800 */
[----:B------:R-:W2:Y:S02]  /*44590*/  LDL.LU R16, [R1+0x10cc] ;  /* 0x0010cc0001107983 */ /* 0x000ea40000300800 */
[----:B------:R-:W2:Y:S01]  /*445a0*/  LDL.LU R17, [R1+0x10c8] ;  /* 0x0010c80001117983 */ /* 0x000ea20000300800 */
[----:B------:R-:W2:Y:S01]  /*445b0*/  LDL.LU R23, [R1+0x10c4] ;  /* 0x0010c40001177983 */ /* 0x000ea20000300800 */
[----:B------:R-:W2:Y:S03]  /*445c0*/  LDL.LU R24, [R1+0x10c0] ;  /* 0x0010c00001187983 */ /* 0x000ea60000300800 */
[----:B----4-:R0:W-:Y:S04]  /*445d0*/  STS.U16 [R0+0xa400], R25 ;  /* 0x00a4001900007388 */ /* 0x0101e80000000400 */
[----:B0-----:R-:W4:Y:S01]  /*445e0*/  LDL.LU R25, [R1+0x10bc] ;  /* 0x0010bc0001197983 */ /* 0x001f220000300800 */
[----:B------:R-:W4:Y:S02]  /*445f0*/  LDL.LU R18, [R1+0x10b8] ;  /* 0x0010b80001127983 */ /* 0x000f240000300800 */
[----:B------:R-:W4:Y:S02]  /*44600*/  LDL.LU R19, [R1+0xfd4] ;  /* 0x000fd40001137983 */ /* 0x000f240000300800 */
[----:B------:R-:W4:Y:S01]  /*44610*/  LDL.LU R20, [R1+0xfd0] ;  /* 0x000fd00001147983 */ /* 0x000f220000300800 */
[----:B------:R-:W4:Y:S04]  /*44620*/  LDL.LU R21, [R1+0xfcc] ;  /* 0x000fcc0001157983 */ /* 0x000f280000300800 */
[----:B------:R0:W-:Y:S01]  /*44630*/  STS.U16 [R0+0xa480], R26 ;  /* 0x00a4801a00007388 */ /* 0x0001e20000000400 */
[----:B------:R-:W4:Y:S03]  /*44640*/  LDL.LU R22, [R1+0xfc8] ;  /* 0x000fc80001167983 */ /* 0x000f260000300800 */
[----:B0-----:R-:W4:Y:S04]  /*44650*/  LDL.LU R26, [R1+0xfc4] ;  /* 0x000fc400011a7983 */ /* 0x001f280000300800 */
[----:B---3--:R0:W-:Y:S04]  /*44660*/  STS.U16 [R0+0xa500], R27 ;  /* 0x00a5001b00007388 */ /* 0x0081e80000000400 */
[----:B0-----:R-:W3:Y:S04]  /*44670*/  LDL.LU R27, [R1+0xfc0] ;  /* 0x000fc000011b7983 */ /* 0x001ee80000300800 */
[----:B------:R0:W-:Y:S01]  /*44680*/  STS.U16 [R0+0xa580], R29 ;  /* 0x00a5801d00007388 */ /* 0x0001e20000000400 */
[----:B------:R-:W-:Y:S02]  /*44690*/  STS.U16 [R0+0xa600], R12 ;  /* 0x00a6000c00007388 */ /* 0x000fe40000000400 */
[----:B------:R-:W-:Y:S02]  /*446a0*/  STS.U16 [R0+0xa680], R15 ;  /* 0x00a6800f00007388 */ /* 0x000fe40000000400 */
[----:B------:R-:W-:Y:S01]  /*446b0*/  STS.U16 [R0+0xa700], R14 ;  /* 0x00a7000e00007388 */ /* 0x000fe20000000400 */
[----:B------:R-:W-:Y:S01]  /*446c0*/  STS.U16 [R0+0xa780], R28 ;  /* 0x00a7801c00007388 */ /* 0x000fe20000000400 */
[----:B------:R-:W-:Y:S02]  /*446d0*/  STS.U16 [R0+0xc400], R4 ;  /* 0x00c4000400007388 */ /* 0x000fe40000000400 */
[----:B------:R-:W-:Y:S02]  /*446e0*/  STS.U16 [R0+0xc480], R5 ;  /* 0x00c4800500007388 */ /* 0x000fe40000000400 */
[----:B------:R-:W-:Y:S01]  /*446f0*/  STS.U16 [R0+0xc500], R6 ;  /* 0x00c5000600007388 */ /* 0x000fe20000000400 */
[----:B------:R-:W-:Y:S01]  /*44700*/  STS.U16 [R0+0xc580], R7 ;  /* 0x00c5800700007388 */ /* 0x000fe20000000400 */
[----:B------:R-:W-:Y:S03]  /*44710*/  STS.U16 [R0+0xc600], R8 ;  /* 0x00c6000800007388 */ /* 0x000fe60000000400 */
[----:B0-----:R-:W3:Y:S04]  /*44720*/  LDL.LU R29, [R1+0xfbc] ;  /* 0x000fbc00011d7983 */ /* 0x001ee80000300800 */
[----:B------:R-:W-:Y:S01]  /*44730*/  STS.U16 [R0+0xc680], R9 ;  /* 0x00c6800900007388 */ /* 0x000fe20000000400 */
[----:B--2---:R-:W-:Y:S03]  /*44740*/  STS.U16 [R0+0xc700], R10 ;  /* 0x00c7000a00007388 */ /* 0x004fe60000000400 */
[----:B------:R-:W-:Y:S04]  /*44750*/  STS.U16 [R0+0xc780], R11 ;  /* 0x00c7800b00007388 */ /* 0x000fe80000000400 */
[----:B------:R0:W-:Y:S01]  /*44760*/  STS.U16 [R0+0xe400], R3 ;  /* 0x00e4000300007388 */ /* 0x0001e20000000400 */
[----:B------:R-:W-:Y:S02]  /*44770*/  STS.U16 [R0+0xe480], R13 ;  /* 0x00e4800d00007388 */ /* 0x000fe40000000400 */
[----:B------:R-:W-:Y:S01]  /*44780*/  STS.U16 [R0+0xe500], R16 ;  /* 0x00e5001000007388 */ /* 0x000fe20000000400 */
[----:B0-----:R-:W2:Y:S01]  /*44790*/  LDL.LU R3, [R1+0xfb8] ;  /* 0x000fb80001037983 */ /* 0x001ea20000300800 */
[----:B------:R-:W-:Y:S02]  /*447a0*/  STS.U16 [R0+0xe580], R17 ;  /* 0x00e5801100007388 */ /* 0x000fe40000000400 */
[----:B------:R0:W-:Y:S02]  /*447b0*/  STS.U16 [R0+0xe600], R23 ;  /* 0x00e6001700007388 */ /* 0x0001e40000000400 */
[----:B------:R1:W-:Y:S01]  /*447c0*/  STS.U16 [R0+0xe680], R24 ;  /* 0x00e6801800007388 */ /* 0x0003e20000000400 */
[----:B0-----:R-:W2:Y:S01]  /*447d0*/  LDL.LU R23, [R1+0xed4] ;  /* 0x000ed40001177983 */ /* 0x001ea20000300800 */
[----:B-1----:R-:W2:Y:S03]  /*447e0*/  LDL.LU R24, [R1+0xed0] ;  /* 0x000ed00001187983 */ /* 0x002ea60000300800 */
[----:B----4-:R0:W-:Y:S04]  /*447f0*/  STS.U16 [R0+0xe700], R25 ;  /* 0x00e7001900007388 */ /* 0x0101e80000000400 */
[----:B0-----:R-:W4:Y:S01]  /*44800*/  LDL.LU R25, [R1+0xecc] ;  /* 0x000ecc0001197983 */ /* 0x001f220000300800 */
[----:B------:R-:W4:Y:S02]  /*44810*/  LDL.LU R12, [R1+0xec8] ;  /* 0x000ec800010c7983 */ /* 0x000f240000300800 */
[----:B------:R-:W4:Y:S02]  /*44820*/  LDL.LU R15, [R1+0xec4] ;  /* 0x000ec400010f7983 */ /* 0x000f240000300800 */
[----:B------:R-:W4:Y:S01]  /*44830*/  LDL.LU R14, [R1+0xec0] ;  /* 0x000ec000010e7983 */ /* 0x000f220000300800 */
[----:B------:R-:W4:Y:S01]  /*44840*/  LDL.LU R28, [R1+0xebc] ;  /* 0x000ebc00011c7983 */ /* 0x000f220000300800 */
[----:B------:R-:W4:Y:S02]  /*44850*/  LDL.LU R4, [R1+0xeb8] ;  /* 0x000eb80001047983 */ /* 0x000f240000300800 */
[----:B------:R-:W4:Y:S01]  /*44860*/  LDL.LU R5, [R1+0xdd0] ;  /* 0x000dd00001057983 */ /* 0x000f220000300800 */
[----:B------:R-:W-:Y:S01]  /*44870*/  STS.U16 [R0+0xe780], R18 ;  /* 0x00e7801200007388 */ /* 0x000fe20000000400 */
[----:B------:R-:W4:Y:S02]  /*44880*/  LDL.LU R6, [R1+0xdcc] ;  /* 0x000dcc0001067983 */ /* 0x000f240000300800 */
[----:B------:R-:W-:Y:S02]  /*44890*/  STS.U16 [R0+0x10400], R19 ;  /* 0x0104001300007388 */ /* 0x000fe40000000400 */
[----:B------:R-:W4:Y:S01]  /*448a0*/  LDL.LU R7, [R1+0xdc8] ;  /* 0x000dc80001077983 */ /* 0x000f220000300800 */
[----:B------:R-:W-:Y:S04]  /*448b0*/  STS.U16 [R0+0x10480], R20 ;  /* 0x0104801400007388 */ /* 0x000fe80000000400 */
[----:B------:R-:W4:Y:S01]  /*448c0*/  LDL.LU R8, [R1+0xdc4] ;  /* 0x000dc40001087983 */ /* 0x000f220000300800 */
[----:B------:R-:W-:Y:S02]  /*448d0*/  STS.U16 [R0+0x10500], R21 ;  /* 0x0105001500007388 */ /* 0x000fe40000000400 */
[----:B------:R-:W4:Y:S02]  /*448e0*/  LDL.LU R9, [R1+0xdc0] ;  /* 0x000dc00001097983 */ /* 0x000f240000300800 */
[----:B------:R-:W-:Y:S01]  /*448f0*/  STS.U16 [R0+0x10580], R22 ;  /* 0x0105801600007388 */ /* 0x000fe20000000400 */
[----:B------:R-:W4:Y:S04]  /*44900*/  LDL.LU R10, [R1+0xdbc] ;  /* 0x000dbc00010a7983 */ /* 0x000f280000300800 */
[----:B------:R0:W-:Y:S01]  /*44910*/  STS.U16 [R0+0x10600], R26 ;  /* 0x0106001a00007388 */ /* 0x0001e20000000400 */
[----:B------:R-:W4:Y:S03]  /*44920*/  LDL.LU R11, [R1+0xdb8] ;  /* 0x000db800010b7983 */ /* 0x000f260000300800 */
[----:B0-----:R-:W4:Y:S01]  /*44930*/  LDL.LU R26, [R1+0xdb4] ;  /* 0x000db400011a7983 */ /* 0x001f220000300800 */
[----:B------:R-:W4:Y:S02]  /*44940*/  LDL.LU R13, [R1+0x4c4] ;  /* 0x0004c400010d7983 */ /* 0x000f240000300800 */
[----:B------:R-:W4:Y:S02]  /*44950*/  LDL.LU R16, [R1+0x4c0] ;  /* 0x0004c00001107983 */ /* 0x000f240000300800 */
[----:B------:R-:W4:Y:S01]  /*44960*/  LDL.LU R17, [R1+0x4bc] ;  /* 0x0004bc0001117983 */ /* 0x000f220000300800 */
[----:B---3--:R0:W-:Y:S04]  /*44970*/  STS.U16 [R0+0x10680], R27 ;  /* 0x0106801b00007388 */ /* 0x0081e80000000400 */
[----:B0-----:R-:W3:Y:S04]  /*44980*/  LDL.LU R27, [R1+0x4b8] ;  /* 0x0004b800011b7983 */ /* 0x001ee80000300800 */
[----:B------:R0:W-:Y:S04]  /*44990*/  STS.U16 [R0+0x10700], R29 ;  /* 0x0107001d00007388 */ /* 0x0001e80000000400 */
[----:B0-----:R-:W3:Y:S04]  /*449a0*/  LDL.LU R29, [R1+0x4b4] ;  /* 0x0004b400011d7983 */ /* 0x001ee80000300800 */
[----:B--2---:R0:W-:Y:S04]  /*449b0*/  STS.U16 [R0+0x10780], R3 ;  /* 0x0107800300007388 */ /* 0x0041e80000000400 */
[----:B0-----:R-:W2:Y:S01]  /*449c0*/  LDL.LU R3, [R1+0x4b0] ;  /* 0x0004b00001037983 */ /* 0x001ea20000300800 */
[----:B------:R-:W2:Y:S02]  /*449d0*/  LDL.LU R18, [R1+0x46c] ;  /* 0x00046c0001127983 */ /* 0x000ea40000300800 */
[----:B------:R-:W2:Y:S02]  /*449e0*/  LDL.LU R19, [R1+0x468] ;  /* 0x0004680001137983 */ /* 0x000ea40000300800 */
[----:B------:R-:W2:Y:S01]  /*449f0*/  LDL.LU R20, [R1+0x354] ;  /* 0x0003540001147983 */ /* 0x000ea20000300800 */
[----:B------:R-:W2:Y:S04]  /*44a00*/  LDL.LU R21, [R1+0x350] ;  /* 0x0003500001157983 */ /* 0x000ea80000300800 */
[----:B------:R0:W-:Y:S01]  /*44a10*/  STS.U16 [R0+0x12400], R23 ;  /* 0x0124001700007388 */ /* 0x0001e20000000400 */
[----:B------:R-:W2:Y:S02]  /*44a20*/  LDL.LU R22, [R1+0x34c] ;  /* 0x00034c0001167983 */ /* 0x000ea40000300800 */
[----:B------:R1:W-:Y:S01]  /*44a30*/  STS.U16 [R0+0x12480], R24 ;  /* 0x0124801800007388 */ /* 0x0003e20000000400 */
[----:B0-----:R-:W2:Y:S04]  /*44a40*/  LDL.LU R23, [R1+0x348] ;  /* 0x0003480001177983 */ /* 0x001ea80000300800 */
[----:B----4-:R0:W-:Y:S01]  /*44a50*/  STS.U16 [R0+0x12500], R25 ;  /* 0x0125001900007388 */ /* 0x0101e20000000400 */
[----:B-1----:R-:W4:Y:S03]  /*44a60*/  LDL.LU R24, [R1+0x344] ;  /* 0x0003440001187983 */ /* 0x002f260000300800 */
[----:B0-----:R-:W4:Y:S01]  /*44a70*/  LDL.LU R25, [R1+0x340] ;  /* 0x0003400001197983 */ /* 0x001f220000300800 */
        /* <DEDUP_REMOVED lines=8> */
[----:B------:R-:W-:Y:S02]  /*44b00*/  STS.U16 [R0+0x14580], R8 ;  /* 0x0145800800007388 */ /* 0x000fe40000000400 */
[----:B------:R-:W-:Y:S02]  /*44b10*/  STS.U16 [R0+0x14600], R9 ;  /* 0x0146000900007388 */ /* 0x000fe40000000400 */
[----:B------:R-:W-:Y:S01]  /*44b20*/  STS.U16 [R0+0x14680], R10 ;  /* 0x0146800a00007388 */ /* 0x000fe20000000400 */
[----:B------:R-:W-:Y:S04]  /*44b30*/  STS.U16 [R0+0x14700], R11 ;  /* 0x0147000b00007388 */ /* 0x000fe80000000400 */
[----:B------:R0:W-:Y:S01]  /*44b40*/  STS.U16 [R0+0x14780], R26 ;  /* 0x0147801a00007388 */ /* 0x0001e20000000400 */
[----:B------:R-:W-:Y:S02]  /*44b50*/  STS.U16 [R0+0x16400], R13 ;  /* 0x0164000d00007388 */ /* 0x000fe40000000400 */
[----:B------:R-:W-:Y:S02]  /*44b60*/  STS.U16 [R0+0x16480], R16 ;  /* 0x0164801000007388 */ /* 0x000fe40000000400 */
[----:B------:R-:W-:Y:S01]  /*44b70*/  STS.U16 [R0+0x16500], R17 ;  /* 0x0165001100007388 */ /* 0x000fe20000000400 */
[----:B0-----:R-:W4:Y:S04]  /*44b80*/  LDL.LU R26, [R1+0x33c] ;  /* 0x00033c00011a7983 */ /* 0x001f280000300800 */
[----:B---3--:R0:W-:Y:S04]  /*44b90*/  STS.U16 [R0+0x16580], R27 ;  /* 0x0165801b00007388 */ /* 0x0081e80000000400 */
[----:B0-----:R-:W3:Y:S04]  /*44ba0*/  LDL.LU R27, [R1+0x338] ;  /* 0x00033800011b7983 */ /* 0x001ee80000300800 */
[----:B------:R0:W-:Y:S04]  /*44bb0*/  STS.U16 [R0+0x16600], R29 ;  /* 0x0166001d00007388 */ /* 0x0001e80000000400 */
[----:B0-----:R-:W3:Y:S04]  /*44bc0*/  LDL.LU R29, [R1+0x234] ;  /* 0x00023400011d7983 */ /* 0x001ee80000300800 */
[----:B--2---:R0:W-:Y:S01]  /*44bd0*/  STS.U16 [R0+0x16680], R3 ;  /* 0x0166800300007388 */ /* 0x0041e20000000400 */
[----:B------:R-:W-:Y:S02]  /*44be0*/  STS.U16 [R0+0x16700], R18 ;  /* 0x0167001200007388 */ /* 0x000fe40000000400 */
[----:B------:R-:W-:Y:S02]  /*44bf0*/  STS.U16 [R0+0x16780], R19 ;  /* 0x0167801300007388 */ /* 0x000fe40000000400 */
[----:B------:R-:W-:Y:S01]  /*44c00*/  STS.U16 [R0+0x18400], R20 ;  /* 0x0184001400007388 */ /* 0x000fe20000000400 */
[----:B0-----:R-:W2:Y:S01]  /*44c10*/  LDL.LU R3, [R1+0x230] ;  /* 0x0002300001037983 */ /* 0x001ea20000300800 */
[----:B------:R-:W2:Y:S02]  /*44c20*/  LDL.LU R12, [R1+0x22c] ;  /* 0x00022c00010c7983 */ /* 0x000ea40000300800 */
        /* <DEDUP_REMOVED lines=12> */
[----:B----4-:R-:W-:Y:S01]  /*44cf0*/  STS.U16 [R0+0x18600], R24 ;  /* 0x0186001800007388 */ /* 0x010fe20000000400 */
[----:B------:R-:W4:Y:S02]  /*44d00*/  LDL.LU R10, [R1+0x134] ;  /* 0x00013400010a7983 */ /* 0x000f240000300800 */
[----:B------:R0:W-:Y:S02]  /*44d10*/  STS.U16 [R0+0x18680], R25 ;  /* 0x0186801900007388 */ /* 0x0001e40000000400 */
[----:B------:R-:W4:Y:S01]  /*44d20*/  LDL.LU R11, [R1+0x130] ;  /* 0x00013000010b7983 */ /* 0x000f220000300800 */
[----:B0-----:R-:W4:Y:S01]  /*44d30*/  LDL.LU R25, [R1+0x12c] ;  /* 0x00012c0001197983 */ /* 0x001f220000300800 */
        /* <DEDUP_REMOVED lines=8> */
[----:B------:R-:W4:Y:S02]  /*44dc0*/  LDL.LU R23, [R1+0x48] ;  /* 0x0000480001177983 */ /* 0x000f240000300800 */
[----:B------:R-:W4:Y:S01]  /*44dd0*/  LDL.LU R24, [R1+0x17b4] ;  /* 0x0017b40001187983 */ /* 0x000f220000300800 */
[----:B------:R0:W-:Y:S04]  /*44de0*/  STS.U16 [R0+0x18700], R26 ;  /* 0x0187001a00007388 */ /* 0x0001e80000000400 */
        /* <DEDUP_REMOVED lines=15> */
[----:B0-----:R-:W2:Y:S04]  /*44ee0*/  LDL.LU R3, [R1+0x17a4] ;  /* 0x0017a40001037983 */ /* 0x001ea80000300800 */
[----:B------:R-:W-:Y:S04]  /*44ef0*/  STS.U16 [R0+0x1c580], R9 ;  /* 0x01c5800900007388 */ /* 0x000fe80000000400 */
[----:B----4-:R-:W-:Y:S04]  /*44f00*/  STS.U16 [R0+0x1c600], R10 ;  /* 0x01c6000a00007388 */ /* 0x010fe80000000400 */
[----:B------:R-:W-:Y:S04]  /*44f10*/  STS.U16 [R0+0x1c680], R11 ;  /* 0x01c6800b00007388 */ /* 0x000fe80000000400 */
[----:B------:R0:W-:Y:S04]  /*44f20*/  STS.U16 [R0+0x1c700], R25 ;  /* 0x01c7001900007388 */ /* 0x0001e80000000400 */
[----:B0-----:R-:W0:Y:S01]  /*44f30*/  S2R R25, SR_TID.X ;  /* 0x0000000000197919 */ /* 0x001e220000002100 */
        /* <DEDUP_REMOVED lines=8> */
[----:B------:R-:W-:Y:S01]  /*44fc0*/  STS.U16 [R0+0x1e780], R23 ;  /* 0x01e7801700007388 */ /* 0x000fe20000000400 */
[----:B0-----:R-:W-:-:S05]  /*44fd0*/  LOP3.LUT R25, R25, 0x3f, RZ, 0xc0, !PT ;  /* 0x0000003f19197812 */ /* 0x001fca00078ec0ff */
[----:B------:R-:W-:-:S05]  /*44fe0*/  IMAD.SHL.U32 R2, R25, 0x2, RZ ;  /* 0x0000000219027824 */ /* 0x000fca00078e00ff */
[----:B------:R-:W-:Y:S01]  /*44ff0*/  LOP3.LUT R2, R2, 0x20, RZ, 0x3c, !PT ;  /* 0x0000002002027812 */ /* 0x000fe200078e3cff */
[----:B------:R-:W-:Y:S04]  /*45000*/  STL [R1+0x403c], R25 ;  /* 0x00403c1901007387 */ /* 0x000fe80000100800 */
[----:B------:R-:W-:Y:S01]  /*45010*/  STS.U16 [R2+0x800], R24 ;  /* 0x0008001802007388 */ /* 0x000fe20000000400 */
[----:B------:R-:W-:Y:S03]  /*45020*/  STS.U16 [R2+0x880], R26 ;  /* 0x0008801a02007388 */ /* 0x000fe60000000400 */
[----:B---3--:R0:W-:Y:S04]  /*45030*/  STS.U16 [R2+0x900], R27 ;  /* 0x0009001b02007388 */ /* 0x0081e80000000400 */
[----:B0-----:R-:W3:Y:S04]  /*45040*/  LDL.LU R27, [R1+0x179c] ;  /* 0x00179c00011b7983 */ /* 0x001ee80000300800 */
[----:B---3--:R0:W-:Y:S04]  /*45050*/  STL [R1+0x4050], R27 ;  /* 0x0040501b01007387 */ /* 0x0081e80000100800 */
[----:B0-----:R-:W3:Y:S01]  /*45060*/  LDL.LU R27, [R1+0x17a0] ;  /* 0x0017a000011b7983 */ /* 0x001ee20000300800 */
[----:B------:R-:W4:Y:S03]  /*45070*/  LDL.LU R25, [R1+0x16b4] ;  /* 0x0016b40001197983 */ /* 0x000f260000300800 */
[----:B------:R-:W-:Y:S01]  /*45080*/  STS.U16 [R2+0x980], R29 ;  /* 0x0009801d02007388 */ /* 0x000fe20000000400 */
[----:B--2---:R-:W-:Y:S03]  /*45090*/  STS.U16 [R2+0xa00], R3 ;  /* 0x000a000302007388 */ /* 0x004fe60000000400 */
[----:B----4-:R0:W-:Y:S04]  /*450a0*/  STL [R1+0x404c], R25 ;  /* 0x00404c1901007387 */ /* 0x0101e80000100800 */
[----:B0-----:R-:W2:Y:S01]  /*450b0*/  LDL.LU R25, [R1+0x1798] ;  /* 0x0017980001197983 */ /* 0x001ea20000300800 */
[----:B------:R-:W4:Y:S02]  /*450c0*/  LDL.LU R12, [R1+0x16b0] ;  /* 0x0016b000010c7983 */ /* 0x000f240000300800 */
[----:B------:R-:W2:Y:S02]  /*450d0*/  LDL.LU R0, [R1+0x16ac] ;  /* 0x0016ac0001007983 */ /* 0x000ea40000300800 */
[----:B------:R-:W2:Y:S01]  /*450e0*/  LDL.LU R15, [R1+0x16a8] ;  /* 0x0016a800010f7983 */ /* 0x000ea20000300800 */
[----:B------:R-:W2:Y:S01]  /*450f0*/  LDL.LU R14, [R1+0x16a4] ;  /* 0x0016a400010e7983 */ /* 0x000ea20000300800 */
[----:B------:R-:W2:Y:S02]  /*45100*/  LDL.LU R28, [R1+0x16a0] ;  /* 0x0016a000011c7983 */ /* 0x000ea40000300800 */
        /* <DEDUP_REMOVED lines=20> */
[----:B------:R-:W2:Y:S01]  /*45250*/  LDL.LU R3, [R1+0x13ac] ;  /* 0x0013ac0001037983 */ /* 0x000ea20000300800 */
[----:B---3--:R0:W-:Y:S04]  /*45260*/  STS.U16 [R2+0xa80], R27 ;  /* 0x000a801b02007388 */ /* 0x0081e80000000400 */
[----:B0-----:R-:W3:Y:S04]  /*45270*/  LDL.LU R27, [R1+0x4050] ;  /* 0x00405000011b7983 */ /* 0x001ee80000300800 */
[----:B---3--:R0:W-:Y:S01]  /*45280*/  STS.U16 [R2+0xb00], R27 ;  /* 0x000b001b02007388 */ /* 0x0081e20000000400 */
[----:B--2---:R1:W-:Y:S03]  /*45290*/  STS.U16 [R2+0xb80], R25 ;  /* 0x000b801902007388 */ /* 0x0043e60000000400 */
[----:B0-----:R-:W2:Y:S01]  /*452a0*/  LDL.LU R27, [R1+0x13a8] ;  /* 0x0013a800011b7983 */ /* 0x001ea20000300800 */
[----:B-1----:R-:W3:Y:S03]  /*452b0*/  LDL.LU R25, [R1+0x404c] ;  /* 0x00404c0001197983 */ /* 0x002ee60000300800 */
[----:B---3--:R-:W-:Y:S01]  /*452c0*/  STS.U16 [R2+0x2800], R25 ;  /* 0x0028001902007388 */ /* 0x008fe20000000400 */
[----:B----4-:R-:W-:Y:S02]  /*452d0*/  STS.U16 [R2+0x2880], R12 ;  /* 0x0028800c02007388 */ /* 0x010fe40000000400 */
        /* <DEDUP_REMOVED lines=23> */
[----:B------:R0:W-:Y:S02]  /*45450*/  STS.U16 [R2+0x8880], R29 ;  /* 0x0088801d02007388 */ /* 0x0001e40000000400 */
[----:B------:R1:W-:Y:S01]  /*45460*/  STS.U16 [R2+0x8900], R3 ;  /* 0x0089000302007388 */ /* 0x0003e20000000400 */
[----:B0-----:R-:W3:Y:S01]  /*45470*/  LDL.LU R29, [R1+0x13a4] ;  /* 0x0013a400011d7983 */ /* 0x001ee20000300800 */
[----:B-1----:R-:W4:Y:S02]  /*45480*/  LDL.LU R3, [R1+0x13a0] ;  /* 0x0013a00001037983 */ /* 0x002f240000300800 */
[----:B------:R-:W3:Y:S02]  /*45490*/  LDL.LU R25, [R1+0x1398] ;  /* 0x0013980001197983 */ /* 0x000ee40000300800 */
[----:B--2---:R-:W-:Y:S01]  /*454a0*/  STS.U16 [R2+0x8980], R27 ;  /* 0x0089801b02007388 */ /* 0x004fe20000000400 */
[----:B---3--:R0:W-:Y:S04]  /*454b0*/  STL [R1+0x4048], R25 ;  /* 0x0040481901007387 */ /* 0x0081e80000100800 */
[----:B0-----:R-:W2:Y:S01]  /*454c0*/  LDL.LU R25, [R1+0x139c] ;  /* 0x00139c0001197983 */ /* 0x001ea20000300800 */
        /* <DEDUP_REMOVED lines=26> */
[----:B----4-:R1:W-:Y:S03]  /*45670*/  STS.U16 [R2+0x8a80], R3 ;  /* 0x008a800302007388 */ /* 0x0103e60000000400 */
[----:B0-----:R-:W4:Y:S01]  /*45680*/  LDL.LU R29, [R1+0xfb0] ;  /* 0x000fb000011d7983 */ /* 0x001f220000300800 */
[----:B-1----:R-:W3:Y:S03]  /*45690*/  LDL.LU R3, [R1+0xfac] ;  /* 0x000fac0001037983 */ /* 0x002ee60000300800 */
[----:B--2---:R0:W-:Y:S04]  /*456a0*/  STS.U16 [R2+0x8b00], R25 ;  /* 0x008b001902007388 */ /* 0x0041e80000000400 */
[----:B0-----:R-:W2:Y:S04]  /*456b0*/  LDL.LU R25, [R1+0x4048] ;  /* 0x0040480001197983 */ /* 0x001ea80000300800 */
[----:B--2---:R-:W-:Y:S01]  /*456c0*/  STS.U16 [R2+0x8b80], R25 ;  /* 0x008b801902007388 */ /* 0x004fe20000000400 */
[----:B---3--:R-:W-:Y:S02]  /*456d0*/  STS.U16 [R2+0xa800], R12 ;  /* 0x00a8000c02007388 */ /* 0x008fe40000000400 */
        /* <DEDUP_REMOVED lines=22> */
[----:B------:R0:W-:Y:S01]  /*45840*/  STS.U16 [R2+0xeb80], R26 ;  /* 0x00eb801a02007388 */ /* 0x0001e20000000400 */
[----:B------:R1:W-:Y:S03]  /*45850*/  STS.U16 [R2+0x10800], R27 ;  /* 0x0108001b02007388 */ /* 0x0003e60000000400 */
[----:B0-----:R-:W2:Y:S01]  /*45860*/  LDL.LU R26, [R1+0xfa8] ;  /* 0x000fa800011a7983 */ /* 0x001ea20000300800 */
[----:B-1----:R-:W3:Y:S02]  /*45870*/  LDL.LU R27, [R1+0xfa4] ;  /* 0x000fa400011b7983 */ /* 0x002ee40000300800 */
[----:B------:R-:W2:Y:S02]  /*45880*/  LDL.LU R25, [R1+0xf9c] ;  /* 0x000f9c0001197983 */ /* 0x000ea40000300800 */
[----:B----4-:R-:W-:Y:S01]  /*45890*/  STS.U16 [R2+0x10880], R29 ;  /* 0x0108801d02007388 */ /* 0x010fe20000000400 */
[----:B------:R-:W-:Y:S04]  /*458a0*/  STS.U16 [R2+0x10900], R3 ;  /* 0x0109000302007388 */ /* 0x000fe80000000400 */
[----:B--2---:R0:W-:Y:S04]  /*458b0*/  STL [R1+0x4044], R25 ;  /* 0x0040441901007387 */ /* 0x0041e80000100800 */
[----:B0-----:R-:W2:Y:S01]  /*458c0*/  LDL.LU R25, [R1+0xfa0] ;  /* 0x000fa00001197983 */ /* 0x001ea20000300800 */
        /* <DEDUP_REMOVED lines=23> */
[----:B------:R-:W4:Y:S04]  /*45a40*/  LDL.LU R3, [R1+0x43c] ;  /* 0x00043c0001037983 */ /* 0x000f280000300800 */
[----:B------:R0:W-:Y:S01]  /*45a50*/  STS.U16 [R2+0x10980], R26 ;  /* 0x0109801a02007388 */ /* 0x0001e20000000400 */
[----:B------:R-:W4:Y:S02]  /*45a60*/  LDL.LU R24, [R1+0x438] ;  /* 0x0004380001187983 */ /* 0x000f240000300800 */
[----:B---3--:R1:W-:Y:S01]  /*45a70*/  STS.U16 [R2+0x10a00], R27 ;  /* 0x010a001b02007388 */ /* 0x0083e20000000400 */
[----:B0-----:R-:W3:Y:S01]  /*45a80*/  LDL.LU R26, [R1+0x334] ;  /* 0x00033400011a7983 */ /* 0x001ee20000300800 */
[----:B-1----:R-:W3:Y:S03]  /*45a90*/  LDL.LU R27, [R1+0x330] ;  /* 0x00033000011b7983 */ /* 0x002ee60000300800 */
[----:B--2---:R0:W-:Y:S04]  /*45aa0*/  STS.U16 [R2+0x10a80], R25 ;  /* 0x010a801902007388 */ /* 0x0041e80000000400 */
[----:B0-----:R-:W2:Y:S04]  /*45ab0*/  LDL.LU R25, [R1+0x4044] ;  /* 0x0040440001197983 */ /* 0x001ea80000300800 */
[----:B--2---:R-:W-:Y:S01]  /*45ac0*/  STS.U16 [R2+0x10b00], R25 ;  /* 0x010b001902007388 */ /* 0x004fe20000000400 */
        /* <DEDUP_REMOVED lines=22> */
[----:B------:R0:W-:Y:S01]  /*45c30*/  STS.U16 [R2+0x16a80], R29 ;  /* 0x016a801d02007388 */ /* 0x0001e20000000400 */
[----:B------:R1:W-:Y:S04]  /*45c40*/  STS.U16 [R2+0x16b00], R3 ;  /* 0x016b000302007388 */ /* 0x0003e80000000400 */
[----:B0-----:R-:W2:Y:S01]  /*45c50*/  LDL.LU R29, [R1+0x32c] ;  /* 0x00032c00011d7983 */ /* 0x001ea20000300800 */
[----:B-1----:R-:W4:Y:S02]  /*45c60*/  LDL.LU R3, [R1+0x328] ;  /* 0x0003280001037983 */ /* 0x002f240000300800 */
[----:B------:R-:W2:Y:S02]  /*45c70*/  LDL.LU R25, [R1+0x320] ;  /* 0x0003200001197983 */ /* 0x000ea40000300800 */
[----:B------:R-:W-:Y:S01]  /*45c80*/  STS.U16 [R2+0x16b80], R24 ;  /* 0x016b801802007388 */ /* 0x000fe20000000400 */
[----:B---3--:R-:W-:Y:S04]  /*45c90*/  STS.U16 [R2+0x18800], R26 ;  /* 0x0188001a02007388 */ /* 0x008fe80000000400 */
[----:B--2---:R0:W-:Y:S04]  /*45ca0*/  STL [R1+0x4040], R25 ;  /* 0x0040401901007387 */ /* 0x0041e80000100800 */
        /* <DEDUP_REMOVED lines=24> */
[----:B------:R0:W-:Y:S04]  /*45e30*/  STS.U16 [R2+0x18880], R27 ;  /* 0x0188801b02007388 */ /* 0x0001e80000000400 */
[----:B------:R-:W3:Y:S01]  /*45e40*/  LDL.LU R26, [R1+0x30] ;  /* 0x00003000011a7983 */ /* 0x000ee20000300800 */
[----:B------:R1:W-:Y:S02]  /*45e50*/  STS.U16 [R2+0x18900], R29 ;  /* 0x0189001d02007388 */ /* 0x0003e40000000400 */
[----:B----4-:R4:W-:Y:S01]  /*45e60*/  STS.U16 [R2+0x18980], R3 ;  /* 0x0189800302007388 */ /* 0x0109e20000000400 */
[----:B0-----:R-:W3:Y:S01]  /*45e70*/  LDL.LU R27, [R1+0x2c] ;  /* 0x00002c00011b7983 */ /* 0x001ee20000300800 */
[----:B-1----:R-:W3:Y:S02]  /*45e80*/  LDL.LU R29, [R1+0x28] ;  /* 0x00002800011d7983 */ /* 0x002ee40000300800 */
[----:B----4-:R-:W4:Y:S01]  /*45e90*/  LDL.LU R3, [R1+0x1794] ;  /* 0x0017940001037983 */ /* 0x010f220000300800 */
[----:B--2---:R0:W-:Y:S04]  /*45ea0*/  STS.U16 [R2+0x18a00], R25 ;  /* 0x018a001902007388 */ /* 0x0041e80000000400 */
[----:B0-----:R-:W2:Y:S04]  /*45eb0*/  LDL.LU R25, [R1+0x4040] ;  /* 0x0040400001197983 */ /* 0x001ea80000300800 */
[----:B--2---:R0:W-:Y:S01]  /*45ec0*/  STS.U16 [R2+0x18a80], R25 ;  /* 0x018a801902007388 */ /* 0x0041e20000000400 */
        /* <DEDUP_REMOVED lines=25> */
[----:B0-----:R-:W2:Y:S01]  /*46060*/  LDL.LU R25, [R1+0x403c] ;  /* 0x00403c0001197983 */ /* 0x001ea20000300800 */
[----:B------:R0:W-:Y:S03]  /*46070*/  STS.U16 [R2+0x1eb80], R29 ;  /* 0x01eb801d02007388 */ /* 0x0001e60000000400 */
[----:B0-----:R-:W3:Y:S04]  /*46080*/  LDL.LU R2, [R1+0x1784] ;  /* 0x0017840001027983 */ /* 0x001ee80000300800 */
[----:B---3--:R0:W-:Y:S04]  /*46090*/  STL [R1+0x4030], R2 ;  /* 0x0040300201007387 */ /* 0x0081e80000100800 */
[----:B0-----:R-:W3:Y:S04]  /*460a0*/  LDL.LU R2, [R1+0x1788] ;  /* 0x0017880001027983 */ /* 0x001ee80000300800 */
[----:B---3--:R0:W-:Y:S04]  /*460b0*/  STL [R1+0x4034], R2 ;  /* 0x0040340201007387 */ /* 0x0081e80000100800 */
[----:B0-----:R-:W3:Y:S01]  /*460c0*/  LDL.LU R2, [R1+0x178c] ;  /* 0x00178c0001027983 */ /* 0x001ee20000300800 */
[----:B--2---:R-:W-:-:S03]  /*460d0*/  IMAD.SHL.U32 R0, R25, 0x2, RZ ;  /* 0x0000000219007824 */ /* 0x004fc600078e00ff */
        /* <DEDUP_REMOVED lines=22> */
[----:B------:R-:W-:Y:S01]  /*46240*/  LOP3.LUT R0, R0, 0x30, RZ, 0x3c, !PT ;  /* 0x0000003000007812 */ /* 0x000fe200078e3cff */
[----:B------:R-:W3:Y:S02]  /*46250*/  LDL.LU R23, [R1+0x1490] ;  /* 0x0014900001177983 */ /* 0x000ee40000300800 */
[----:B------:R-:W3:Y:S01]  /*46260*/  LDL.LU R24, [R1+0x148c] ;  /* 0x00148c0001187983 */ /* 0x000ee20000300800 */
[----:B------:R-:W3:Y:S01]  /*46270*/  LDL.LU R25, [R1+0x1488] ;  /* 0x0014880001197983 */ /* 0x000ee20000300800 */
[----:B------:R-:W3:Y:S02]  /*46280*/  LDL.LU R26, [R1+0x1484] ;  /* 0x00148400011a7983 */ /* 0x000ee40000300800 */
[----:B------:R-:W3:Y:S01]  /*46290*/  LDL.LU R27, [R1+0x1480] ;  /* 0x00148000011b7983 */ /* 0x000ee20000300800 */
[----:B----4-:R0:W-:Y:S01]  /*462a0*/  STS.U16 [R0+0xc00], R3 ;  /* 0x000c000300007388 */ /* 0x0101e20000000400 */
[----:B------:R-:W4:Y:S03]  /*462b0*/  LDL.LU R29, [R1+0x147c] ;  /* 0x00147c00011d7983 */ /* 0x000f260000300800 */
[----:B0-----:R-:W3:Y:S04]  /*462c0*/  LDL.LU R3, [R1+0x1478] ;  /* 0x0014780001037983 */ /* 0x001ee80000300800 */
[----:B--2---:R0:W-:Y:S04]  /*462d0*/  STS.U16 [R0+0xc80], R2 ;  /* 0x000c800200007388 */ /* 0x0041e80000000400 */
[----:B0-----:R-:W2:Y:S04]  /*462e0*/  LDL.LU R2, [R1+0x4038] ;  /* 0x0040380001027983 */ /* 0x001ea80000300800 */
[----:B--2---:R0:W-:Y:S04]  /*462f0*/  STS.U16 [R0+0xd00], R2 ;  /* 0x000d000200007388 */ /* 0x0041e80000000400 */
[----:B0-----:R-:W2:Y:S04]  /*46300*/  LDL.LU R2, [R1+0x4034] ;  /* 0x0040340001027983 */ /* 0x001ea80000300800 */
        /* <DEDUP_REMOVED lines=28> */
[----:B----4-:R0:W-:Y:S02]  /*464d0*/  STS.U16 [R0+0x6f00], R29 ;  /* 0x006f001d00007388 */ /* 0x0101e40000000400 */
[----:B0-----:R-:W2:Y:S01]  /*464e0*/  LDL.LU R29, [R1+0x1394] ;  /* 0x00139400011d7983 */ /* 0x001ea20000300800 */
[----:B------:R-:W3:Y:S03]  /*464f0*/  LDL.LU R2, [R1+0x1388] ;  /* 0x0013880001027983 */ /* 0x000ee60000300800 */
[----:B---3--:R0:W-:Y:S04]  /*46500*/  STL [R1+0x4028], R2 ;  /* 0x0040280201007387 */ /* 0x0081e80000100800 */
[----:B0-----:R-:W3:Y:S01]  /*46510*/  LDL.LU R2, [R1+0x138c] ;  /* 0x00138c0001027983 */ /* 0x001ee20000300800 */
[----:B------:R-:W-:Y:S03]  /*46520*/  STS.U16 [R0+0x6f80], R3 ;  /* 0x006f800300007388 */ /* 0x000fe60000000400 */
[----:B---3--:R0:W-:Y:S04]  /*46530*/  STL [R1+0x402c], R2 ;  /* 0x00402c0201007387 */ /* 0x0081e80000100800 */
[----:B0-----:R-:W3:Y:S01]  /*46540*/  LDL.LU R2, [R1+0x1390] ;  /* 0x0013900001027983 */ /* 0x001ee20000300800 */
        /* <DEDUP_REMOVED lines=25> */
[----:B--2---:R0:W-:Y:S01]  /*466e0*/  STS.U16 [R0+0x8c00], R29 ;  /* 0x008c001d00007388 */ /* 0x0041e20000000400 */
[----:B------:R-:W2:Y:S03]  /*466f0*/  LDL.LU R27, [R1+0x1080] ;  /* 0x00108000011b7983 */ /* 0x000ea60000300800 */
[----:B0-----:R-:W2:Y:S04]  /*46700*/  LDL.LU R29, [R1+0x107c] ;  /* 0x00107c00011d7983 */ /* 0x001ea80000300800 */
[----:B---3--:R0:W-:Y:S04]  /*46710*/  STS.U16 [R0+0x8c80], R2 ;  /* 0x008c800200007388 */ /* 0x0081e80000000400 */
[----:B0-----:R-:W3:Y:S04]  /*46720*/  LDL.LU R2, [R1+0x402c] ;  /* 0x00402c0001027983 */ /* 0x001ee80000300800 */
[----:B---3--:R0:W-:Y:S04]  /*46730*/  STS.U16 [R0+0x8d00], R2 ;  /* 0x008d000200007388 */ /* 0x0081e80000000400 */
[----:B0-----:R-:W3:Y:S04]  /*46740*/  LDL.LU R2, [R1+0x4028] ;  /* 0x0040280001027983 */ /* 0x001ee80000300800 */
        /* <DEDUP_REMOVED lines=25> */
[----:B------:R0:W-:Y:S03]  /*468e0*/  STS.U16 [R0+0xee00], R3 ;  /* 0x00ee000300007388 */ /* 0x0001e60000000400 */
[----:B0-----:R-:W3:Y:S01]  /*468f0*/  LDL.LU R3, [R1+0x1078] ;  /* 0x0010780001037983 */ /* 0x001ee20000300800 */
[----:B------:R-:W4:Y:S03]  /*46900*/  LDL.LU R2, [R1+0xf8c] ;  /* 0x000f8c0001027983 */ /* 0x000f260000300800 */
[----:B----4-:R0:W-:Y:S04]  /*46910*/  STL [R1+0x4020], R2 ;  /* 0x0040200201007387 */ /* 0x0101e80000100800 */
[----:B0-----:R-:W4:Y:S01]  /*46920*/  LDL.LU R2, [R1+0xf90] ;  /* 0x000f900001027983 */ /* 0x001f220000300800 */
[----:B--2---:R-:W-:Y:S02]  /*46930*/  STS.U16 [R0+0xee80], R27 ;  /* 0x00ee801b00007388 */ /* 0x004fe40000000400 */
[----:B------:R-:W-:Y:S01]  /*46940*/  STS.U16 [R0+0xef00], R29 ;  /* 0x00ef001d00007388 */ /* 0x000fe20000000400 */
[----:B----4-:R0:W-:Y:S04]  /*46950*/  STL [R1+0x4024], R2 ;  /* 0x0040240201007387 */ /* 0x0101e80000100800 */
        /* <DEDUP_REMOVED lines=26> */
[----:B---3--:R0:W-:Y:S01]  /*46b00*/  STS.U16 [R0+0xef80], R3 ;  /* 0x00ef800300007388 */ /* 0x0081e20000000400 */
[----:B------:R-:W3:Y:S03]  /*46b10*/  LDL.LU R27, [R1+0x424] ;  /* 0x00042400011b7983 */ /* 0x000ee60000300800 */
[----:B0-----:R-:W3:Y:S04]  /*46b20*/  LDL.LU R3, [R1+0x420] ;  /* 0x0004200001037983 */ /* 0x001ee80000300800 */
[----:B--2---:R0:W-:Y:S04]  /*46b30*/  STS.U16 [R0+0x10c00], R2 ;  /* 0x010c000200007388 */ /* 0x0041e80000000400 */
[----:B0-----:R-:W2:Y:S04]  /*46b40*/  LDL.LU R2, [R1+0x4024] ;  /* 0x0040240001027983 */ /* 0x001ea80000300800 */
        /* <DEDUP_REMOVED lines=25> */
[----:B------:R0:W-:Y:S02]  /*46ce0*/  STS.U16 [R0+0x16c80], R29 ;  /* 0x016c801d00007388 */ /* 0x0001e40000000400 */
[----:B0-----:R-:W2:Y:S01]  /*46cf0*/  LDL.LU R29, [R1+0x41c] ;  /* 0x00041c00011d7983 */ /* 0x001ea20000300800 */
[----:B------:R-:W4:Y:S03]  /*46d00*/  LDL.LU R2, [R1+0x310] ;  /* 0x0003100001027983 */ /* 0x000f260000300800 */
[----:B----4-:R0:W-:Y:S04]  /*46d10*/  STL [R1+0x4018], R2 ;  /* 0x0040180201007387 */ /* 0x0101e80000100800 */
[----:B0-----:R-:W4:Y:S04]  /*46d20*/  LDL.LU R2, [R1+0x314] ;  /* 0x0003140001027983 */ /* 0x001f280000300800 */
[----:B------:R-:W-:Y:S01]  /*46d30*/  STS.U16 [R0+0x16d00], R25 ;  /* 0x016d001900007388 */ /* 0x000fe20000000400 */
[----:B------:R-:W-:Y:S02]  /*46d40*/  STS.U16 [R0+0x16d80], R26 ;  /* 0x016d801a00007388 */ /* 0x000fe40000000400 */
[----:B---3--:R-:W-:Y:S02]  /*46d50*/  STS.U16 [R0+0x16e00], R27 ;  /* 0x016e001b00007388 */ /* 0x008fe40000000400 */
[----:B------:R-:W-:Y:S01]  /*46d60*/  STS.U16 [R0+0x16e80], R3 ;  /* 0x016e800300007388 */ /* 0x000fe20000000400 */
[----:B----4-:R0:W-:Y:S04]  /*46d70*/  STL [R1+0x401c], R2 ;  /* 0x00401c0201007387 */ /* 0x0101e80000100800 */
        /* <DEDUP_REMOVED lines=33> */
[----:B---3--:R0:W-:Y:S04]  /*46f90*/  STS.U16 [R0+0x18c80], R2 ;  /* 0x018c800200007388 */ /* 0x0081e80000000400 */
[----:B0-----:R-:W3:Y:S04]  /*46fa0*/  LDL.LU R2, [R1+0x1774] ;  /* 0x0017740001027983 */ /* 0x001ee80000300800 */
[----:B---3--:R0:W-:Y:S04]  /*46fb0*/  STL [R1+0x4008], R2 ;  /* 0x0040080201007387 */ /* 0x0081e80000100800 */
[----:B0-----:R-:W3:Y:S04]  /*46fc0*/  LDL.LU R2, [R1+0x8] ;  /* 0x0000080001027983 */ /* 0x001ee80000300800 */
[----:B---3--:R0:W-:Y:S04]  /*46fd0*/  STL [R1+0x4010], R2 ;  /* 0x0040100201007387 */ /* 0x0081e80000100800 */
[----:B0-----:R-:W3:Y:S01]  /*46fe0*/  LDL.LU R2, [R1+0xc] ;  /* 0x00000c0001027983 */ /* 0x001ee20000300800 */
        /* <DEDUP_REMOVED lines=16> */
[----:B---3--:R0:W-:Y:S04]  /*470f0*/  STL [R1+0x4014], R2 ;  /* 0x0040140201007387 */ /* 0x0081e80000100800 */
[----:B0-----:R-:W3:Y:S01]  /*47100*/  LDL.LU R2, [R1+0x10] ;  /* 0x0000100001027983 */ /* 0x001ee20000300800 */
[----:B------:R-:W4:Y:S02]  /*47110*/  LDL.LU R12, [R1+0x1770] ;  /* 0x00177000010c7983 */ /* 0x000f240000300800 */
[----:B------:R-:W-:Y:S02]  /*47120*/  STS.U16 [R0+0x1cd00], R19 ;  /* 0x01cd001300007388 */ /* 0x000fe40000000400 */
[----:B------:R-:W-:Y:S01]  /*47130*/  STS.U16 [R0+0x1cd80], R20 ;  /* 0x01cd801400007388 */ /* 0x000fe20000000400 */
[----:B------:R-:W-:Y:S01]  /*47140*/  STS.U16 [R0+0x1ce00], R21 ;  /* 0x01ce001500007388 */ /* 0x000fe20000000400 */
[----:B------:R-:W-:Y:S02]  /*47150*/  STS.U16 [R0+0x1ce80], R22 ;  /* 0x01ce801600007388 */ /* 0x000fe40000000400 */
[----:B------:R0:W-:Y:S02]  /*47160*/  STS.U16 [R0+0x1cf00], R3 ;  /* 0x01cf000300007388 */ /* 0x0001e40000000400 */
[----:B0-----:R-:W0:Y:S01]  /*47170*/  S2R R3, SR_TID.X ;  /* 0x0000000000037919 */ /* 0x001e220000002100 */
[----:B------:R-:W-:Y:S02]  /*47180*/  STS.U16 [R0+0x1cf80], R23 ;  /* 0x01cf801700007388 */ /* 0x000fe40000000400 */
[----:B------:R-:W-:Y:S02]  /*47190*/  STS.U16 [R0+0x1ec00], R24 ;  /* 0x01ec001800007388 */ /* 0x000fe40000000400 */
[----:B------:R-:W-:Y:S01]  /*471a0*/  STS.U16 [R0+0x1ec80], R25 ;  /* 0x01ec801900007388 */ /* 0x000fe20000000400 */
[----:B------:R-:W-:Y:S01]  /*471b0*/  STS.U16 [R0+0x1ed00], R26 ;  /* 0x01ed001a00007388 */ /* 0x000fe20000000400 */
[----:B--2---:R-:W-:Y:S02]  /*471c0*/  STS.U16 [R0+0x1ed80], R27 ;  /* 0x01ed801b00007388 */ /* 0x004fe40000000400 */
[----:B------:R1:W-:Y:S01]  /*471d0*/  STS.U16 [R0+0x1ee00], R29 ;  /* 0x01ee001d00007388 */ /* 0x0003e20000000400 */
[----:B0-----:R-:W-:-:S05]  /*471e0*/  LOP3.LUT R3, R3, 0x3f, RZ, 0xc0, !PT ;  /* 0x0000003f03037812 */ /* 0x001fca00078ec0ff */
[C---:B-1----:R-:W-:Y:S01]  /*471f0*/  IMAD.SHL.U32 R0, R3.reuse, 0x2, RZ ;  /* 0x0000000203007824 */ /* 0x042fe200078e00ff */
[----:B----4-:R0:W-:Y:S01]  /*47200*/  STL [R1+0x400c], R12 ;  /* 0x00400c0c01007387 */ /* 0x0101e20000100800 */
[----:B------:R-:W2:Y:S02]  /*47210*/  LDL.LU R15, [R1+0x176c] ;  /* 0x00176c00010f7983 */ /* 0x000ea40000300800 */
[----:B------:R-:W4:Y:S02]  /*47220*/  LDL.LU R14, [R1+0x1768] ;  /* 0x00176800010e7983 */ /* 0x000f240000300800 */
        /* <DEDUP_REMOVED lines=14> */
[----:B0-----:R-:W-:-:S02]  /*47310*/  IMAD.SHL.U32 R12, R3, 0x2, RZ ;  /* 0x00000002030c7824 */ /* 0x001fc400078e00ff */
[----:B------:R-:W2:Y:S02]  /*47320*/  LDL.LU R20, [R1+0x156c] ;  /* 0x00156c0001147983 */ /* 0x000ea40000300800 */
[----:B------:R-:W2:Y:S01]  /*47330*/  LDL.LU R21, [R1+0x1568] ;  /* 0x0015680001157983 */ /* 0x000ea20000300800 */
[----:B------:R-:W2:Y:S01]  /*47340*/  LDL.LU R22, [R1+0x1564] ;  /* 0x0015640001167983 */ /* 0x000ea20000300800 */
[----:B------:R-:W2:Y:S02]  /*47350*/  LDL.LU R23, [R1+0x1560] ;  /* 0x0015600001177983 */ /* 0x000ea40000300800 */
[----:B------:R-:W2:Y:S01]  /*47360*/  LDL.LU R24, [R1+0x155c] ;  /* 0x00155c0001187983 */ /* 0x000ea20000300800 */
[----:B------:R-:W-:Y:S01]  /*47370*/  LOP3.LUT R12, R12, 0x30, RZ, 0x3c, !PT ;  /* 0x000000300c0c7812 */ /* 0x000fe200078e3cff */
[----:B------:R-:W2:Y:S01]  /*47380*/  LDL.LU R25, [R1+0x1558] ;  /* 0x0015580001197983 */ /* 0x000ea20000300800 */
[----:B------:R-:W2:Y:S02]  /*47390*/  LDL.LU R26, [R1+0x1474] ;  /* 0x00147400011a7983 */ /* 0x000ea40000300800 */
[----:B------:R-:W2:Y:S02]  /*473a0*/  LDL.LU R27, [R1+0x1470] ;  /* 0x00147000011b7983 */ /* 0x000ea40000300800 */
[----:B------:R-:W2:Y:S01]  /*473b0*/  LDL.LU R29, [R1+0x146c] ;  /* 0x00146c00011d7983 */ /* 0x000ea20000300800 */
[----:B------:R-:W2:Y:S04]  /*473c0*/  LDL.LU R3, [R1+0x1468] ;  /* 0x0014680001037983 */ /* 0x000ea80000300800 */
[----:B---3--:R0:W-:Y:S04]  /*473d0*/  STS.U16 [R12+0x1ee80], R2 ;  /* 0x01ee80020c007388 */ /* 0x0081e80000000400 */
[----:B0-----:R-:W3:Y:S04]  /*473e0*/  LDL.LU R2, [R1+0x4014] ;  /* 0x0040140001027983 */ /* 0x001ee80000300800 */
[----:B---3--:R0:W-:Y:S04]  /*473f0*/  STS.U16 [R12+0x1ef00], R2 ;  /* 0x01ef00020c007388 */ /* 0x0081e80000000400 */
[----:B0-----:R-:W3:Y:S01]  /*47400*/  LDL.LU R2, [R1+0x4010] ;  /* 0x0040100001027983 */ /* 0x001ee20000300800 */
[----:B------:R-:W-:-:S03]  /*47410*/  LOP3.LUT R0, R0, 0x40, RZ, 0x3c, !PT ;  /* 0x0000004000007812 */ /* 0x000fc600078e3cff */
[----:B---3--:R0:W-:Y:S04]  /*47420*/  STS.U16 [R12+0x1ef80], R2 ;  /* 0x01ef80020c007388 */ /* 0x0081e80000000400 */
[----:B0-----:R-:W3:Y:S01]  /*47430*/  LDL.LU R12, [R1+0x400c] ;  /* 0x00400c00010c7983 */ /* 0x001ee20000300800 */
[----:B------:R-:W2:Y:S03]  /*47440*/  LDL.LU R2, [R1+0x4008] ;  /* 0x0040080001027983 */ /* 0x000ea60000300800 */
[----:B--2---:R0:W-:Y:S04]  /*47450*/  STS.U16 [R0+0x1000], R2 ;  /* 0x0010000200007388 */ /* 0x0041e80000000400 */
[----:B0-----:R-:W2:Y:S04]  /*47460*/  LDL.LU R2, [R1+0x1458] ;  /* 0x0014580001027983 */ /* 0x001ea80000300800 */
[----:B--2---:R0:W-:Y:S04]  /*47470*/  STL [R1+0x3ffc], R2 ;  /* 0x003ffc0201007387 */ /* 0x0041e80000100800 */
[----:B0-----:R-:W2:Y:S04]  /*47480*/  LDL.LU R2, [R1+0x145c] ;  /* 0x00145c0001027983 */ /* 0x001ea80000300800 */
[----:B--2---:R0:W-:Y:S04]  /*47490*/  STL [R1+0x4000], R2 ;  /* 0x0040000201007387 */ /* 0x0041e80000100800 */
[----:B0-----:R-:W2:Y:S01]  /*474a0*/  LDL.LU R2, [R1+0x1460] ;  /* 0x0014600001027983 */ /* 0x001ea20000300800 */
[----:B---3--:R-:W-:Y:S02]  /*474b0*/  STS.U16 [R0+0x1080], R12 ;  /* 0x0010800c00007388 */ /* 0x008fe40000000400 */
[----:B------:R-:W-:Y:S02]  /*474c0*/  STS.U16 [R0+0x1100], R15 ;  /* 0x0011000f00007388 */ /* 0x000fe40000000400 */
[----:B----4-:R-:W-:Y:S01]  /*474d0*/  STS.U16 [R0+0x1180], R14 ;  /* 0x0011800e00007388 */ /* 0x010fe20000000400 */
        /* <DEDUP_REMOVED lines=10> */
[----:B--2---:R0:W-:Y:S04]  /*47580*/  STL [R1+0x4004], R2 ;  /* 0x0040040201007387 */ /* 0x0041e80000100800 */
[----:B0-----:R-:W2:Y:S01]  /*47590*/  LDL.LU R2, [R1+0x1464] ;  /* 0x0014640001027983 */ /* 0x001ea20000300800 */
[----:B------:R-:W3:Y:S02]  /*475a0*/  LDL.LU R12, [R1+0x1374] ;  /* 0x00137400010c7983 */ /* 0x000ee40000300800 */
[----:B------:R-:W4:Y:S02]  /*475b0*/  LDL.LU R15, [R1+0x1370] ;  /* 0x00137000010f7983 */ /* 0x000f240000300800 */
        /* <DEDUP_REMOVED lines=9> */
[----:B------:R-:W3:Y:S04]  /*47650*/  LDL.LU R11, [R1+0x1268] ;  /* 0x00126800010b7983 */ /* 0x000ee80000300800 */
[----:B------:R0:W-:Y:S01]  /*47660*/  STS.U16 [R0+0x3300], R16 ;  /* 0x0033001000007388 */ /* 0x0001e20000000400 */
[----:B------:R-:W3:Y:S02]  /*47670*/  LDL.LU R13, [R1+0x1264] ;  /* 0x00126400010d7983 */ /* 0x000ee40000300800 */
[----:B------:R1:W-:Y:S02]  /*47680*/  STS.U16 [R0+0x3380], R17 ;  /* 0x0033801100007388 */ /* 0x0003e40000000400 */
[----:B------:R1:W-:Y:S01]  /*47690*/  STS.U16 [R0+0x5000], R18 ;  /* 0x0050001200007388 */ /* 0x0003e20000000400 */
[----:B------:R1:W-:Y:S01]  /*476a0*/  STS.U16 [R0+0x5080], R19 ;  /* 0x0050801300007388 */ /* 0x0003e20000000400 */
[----:B------:R1:W-:Y:S02]  /*476b0*/  STS.U16 [R0+0x5100], R20 ;  /* 0x0051001400007388 */ /* 0x0003e40000000400 */
[----:B------:R1:W-:Y:S01]  /*476c0*/  STS.U16 [R0+0x5180], R21 ;  /* 0x0051801500007388 */ /* 0x0003e20000000400 */
[----:B0-----:R-:W3:Y:S01]  /*476d0*/  LDL.LU R16, [R1+0x1260] ;  /* 0x0012600001107983 */ /* 0x001ee20000300800 */
[----:B-1----:R-:W3:Y:S03]  /*476e0*/  LDL.LU R17, [R1+0x125c] ;  /* 0x00125c0001117983 */ /* 0x002ee60000300800 */
[----:B------:R-:W3:Y:S04]  /*476f0*/  LDL.LU R18, [R1+0x1258] ;  /* 0x0012580001127983 */ /* 0x000ee80000300800 */
[----:B------:R-:W3:Y:S01]  /*47700*/  LDL.LU R19, [R1+0x1174] ;  /* 0x0011740001137983 */ /* 0x000ee20000300800 */
[----:B------:R-:W3:Y:S02]  /*47710*/  LDL.LU R20, [R1+0x1170] ;  /* 0x0011700001147983 */ /* 0x000ee40000300800 */
[----:B------:R0:W-:Y:S02]  /*47720*/  STS.U16 [R0+0x5200], R22 ;  /* 0x0052001600007388 */ /* 0x0001e40000000400 */
[----:B------:R-:W3:Y:S01]  /*47730*/  LDL.LU R21, [R1+0x116c] ;  /* 0x00116c0001157983 */ /* 0x000ee20000300800 */
[----:B------:R1:W-:Y:S01]  /*47740*/  STS.U16 [R0+0x5280], R23 ;  /* 0x0052801700007388 */ /* 0x0003e20000000400 */
[----:B------:R1:W-:Y:S02]  /*47750*/  STS.U16 [R0+0x5300], R24 ;  /* 0x0053001800007388 */ /* 0x0003e40000000400 */
[----:B------:R1:W-:Y:S02]  /*47760*/  STS.U16 [R0+0x5380], R25 ;  /* 0x0053801900007388 */ /* 0x0003e40000000400 */
[----:B------:R1:W-:Y:S01]  /*47770*/  STS.U16 [R0+0x7000], R26 ;  /* 0x0070001a00007388 */ /* 0x0003e20000000400 */
[----:B------:R1:W-:Y:S04]  /*47780*/  STS.U16 [R0+0x7080], R27 ;  /* 0x0070801b00007388 */ /* 0x0003e80000000400 */
[----:B0-----:R-:W3:Y:S01]  /*47790*/  LDL.LU R22, [R1+0x1168] ;  /* 0x0011680001167983 */ /* 0x001ee20000300800 */
[----:B-1----:R-:W3:Y:S03]  /*477a0*/  LDL.LU R23, [R1+0x1164] ;  /* 0x0011640001177983 */ /* 0x002ee60000300800 */
[----:B------:R-:W3:Y:S04]  /*477b0*/  LDL.LU R24, [R1+0x1160] ;  /* 0x0011600001187983 */ /* 0x000ee80000300800 */
[----:B------:R-:W3:Y:S01]  /*477c0*/  LDL.LU R25, [R1+0x115c] ;  /* 0x00115c0001197983 */ /* 0x000ee20000300800 */
[----:B------:R-:W3:Y:S02]  /*477d0*/  LDL.LU R26, [R1+0x1158] ;  /* 0x00115800011a7983 */ /* 0x000ee40000300800 */
[----:B------:R0:W-:Y:S02]  /*477e0*/  STS.U16 [R0+0x7100], R29 ;  /* 0x0071001d00007388 */ /* 0x0001e40000000400 */
[----:B------:R-:W3:Y:S01]  /*477f0*/  LDL.LU R27, [R1+0x1074] ;  /* 0x00107400011b7983 */ /* 0x000ee20000300800 */
[----:B------:R1:W-:Y:S04]  /*47800*/  STS.U16 [R0+0x7180], R3 ;  /* 0x0071800300007388 */ /* 0x0003e80000000400 */
[----:B0-----:R-:W3:Y:S01]  /*47810*/  LDL.LU R29, [R1+0x1070] ;  /* 0x00107000011d7983 */ /* 0x001ee20000300800 */
[----:B-1----:R-:W3:Y:S03]  /*47820*/  LDL.LU R3, [R1+0x106c] ;  /* 0x00106c0001037983 */ /* 0x002ee60000300800 */
[----:B--2---:R0:W-:Y:S04]  /*47830*/  STS.U16 [R0+0x7200], R2 ;  /* 0x0072000200007388 */ /* 0x0041e80000000400 */
[----:B0-----:R-:W2:Y:S04]  /*47840*/  LDL.LU R2, [R1+0x4004] ;  /* 0x0040040001027983 */ /* 0x001ea80000300800 */
[----:B--2---:R0:W-:Y:S04]  /*47850*/  STS.U16 [R0+0x7280], R2 ;  /* 0x0072800200007388 */ /* 0x0041e80000000400 */
[----:B0-----:R-:W2:Y:S04]  /*47860*/  LDL.LU R2, [R1+0x4000] ;  /* 0x0040000001027983 */ /* 0x001ea80000300800 */
[----:B--2---:R0:W-:Y:S04]  /*47870*/  STS.U16 [R0+0x7300], R2 ;  /* 0x0073000200007388 */ /* 0x0041e80000000400 */
[----:B0-----:R-:W2:Y:S04]  /*47880*/  LDL.LU R2, [R1+0x3ffc] ;  /* 0x003ffc0001027983 */ /* 0x001ea80000300800 */
[----:B--2---:R0:W-:Y:S04]  /*47890*/  STS.U16 [R0+0x7380], R2 ;  /* 0x0073800200007388 */ /* 0x0041e80000000400 */
[----:B0-----:R-:W2:Y:S04]  /*478a0*/  LDL.LU R2, [R1+0x105c] ;  /* 0x00105c0001027983 */ /* 0x001ea80000300800 */
[----:B--2---:R0:W-:Y:S04]  /*478b0*/  STL [R1+0x3ff0], R2 ;  /* 0x003ff00201007387 */ /* 0x0041e80000100800 */
[----:B0-----:R-:W2:Y:S04]  /*478c0*/  LDL.LU R2, [R1+0x1060] ;  /* 0x0010600001027983 */ /* 0x001ea80000300800 */
[----:B--2---:R0:W-:Y:S04]  /*478d0*/  STL [R1+0x3ff4], R2 ;  /* 0x003ff40201007387 */ /* 0x0041e80000100800 */
[----:B0-----:R-:W2:Y:S01]  /*478e0*/  LDL.LU R2, [R1+0x1064] ;  /* 0x0010640001027983 */ /* 0x001ea20000300800 */
[----:B---3--:R-:W-:Y:S02]  /*478f0*/  STS.U16 [R0+0x9000], R12 ;  /* 0x0090000c00007388 */ /* 0x008fe40000000400 */
[----:B----4-:R-:W-:Y:S02]  /*47900*/  STS.U16 [R0+0x9080], R15 ;  /* 0x0090800f00007388 */ /* 0x010fe40000000400 */
        /* <DEDUP_REMOVED lines=62> */
[----:B----4-:R-:W-:Y:S02]  /*47cf0*/  STS.U16 [R0+0x11000], R15 ;  /* 0x0110000f00007388 */ /* 0x010fe40000000400 */
[----:B------:R-:W-:Y:S01]  /*47d00*/  STS.U16 [R0+0x11080], R14 ;  /* 0x0110800e00007388 */ /* 0x000fe20000000400 */
[----:B------:R0:W-:Y:S04]  /*47d10*/  STS.U16 [R0+0x11100], R28 ;  /* 0x0111001c00007388 */ /* 0x0001e80000000400 */
[----:B0-----:R-:W2:Y:S04]  /*47d20*/  LDL.LU R28, [R1+0x400] ;  /* 0x00040000011c7983 */ /* 0x001ea80000300800 */
[----:B--2---:R0:W-:Y:S04]  /*47d30*/  STL [R1+0x3fe4], R28 ;  /* 0x003fe41c01007387 */ /* 0x0041e80000100800 */
[----:B0-----:R-:W2:Y:S04]  /*47d40*/  LDL.LU R28, [R1+0x404] ;  /* 0x00040400011c7983 */ /* 0x001ea80000300800 */
[----:B--2---:R0:W-:Y:S04]  /*47d50*/  STL [R1+0x3fe8], R28 ;  /* 0x003fe81c01007387 */ /* 0x0041e80000100800 */
[----:B0-----:R-:W2:Y:S01]  /*47d60*/  LDL.LU R28, [R1+0x408] ;  /* 0x00040800011c7983 */ /* 0x001ea20000300800 */
        /* <DEDUP_REMOVED lines=26> */
[----:B------:R-:W3:Y:S04]  /*47f10*/  LDL.LU R26, [R1+0x2f0] ;  /* 0x0002f000011a7983 */ /* 0x000ee80000300800 */
[----:B------:R0:W-:Y:S01]  /*47f20*/  STS.U16 [R0+0x17000], R29 ;  /* 0x0170001d00007388 */ /* 0x0001e20000000400 */
[----:B------:R-:W3:Y:S02]  /*47f30*/  LDL.LU R27, [R1+0x2ec] ;  /* 0x0002ec00011b7983 */ /* 0x000ee40000300800 */
[----:B------:R1:W-:Y:S01]  /*47f40*/  STS.U16 [R0+0x17080], R3 ;  /* 0x0170800300007388 */ /* 0x0003e20000000400 */
[----:B0-----:R-:W3:Y:S01]  /*47f50*/  LDL.LU R29, [R1+0x2e8] ;  /* 0x0002e800011d7983 */ /* 0x001ee20000300800 */
[----:B-1----:R-:W3:Y:S02]  /*47f60*/  LDL.LU R3, [R1+0x2e4] ;  /* 0x0002e40001037983 */ /* 0x002ee40000300800 */
        /* <DEDUP_REMOVED lines=20> */
[----:B--2---:R0:W-:Y:S04]  /*480b0*/  STS.U16 [R0+0x17100], R28 ;  /* 0x0171001c00007388 */ /* 0x0041e80000000400 */
[----:B0-----:R-:W2:Y:S04]  /*480c0*/  LDL.LU R28, [R1+0x3fec] ;  /* 0x003fec00011c7983 */ /* 0x001ea80000300800 */
[----:B--2---:R0:W-:Y:S04]  /*480d0*/  STS.U16 [R0+0x17180], R28 ;  /* 0x0171801c00007388 */ /* 0x0041e80000000400 */
[----:B0-----:R-:W2:Y:S04]  /*480e0*/  LDL.LU R28, [R1+0x3fe8] ;  /* 0x003fe800011c7983 */ /* 0x001ea80000300800 */
[----:B--2---:R0:W-:Y:S04]  /*480f0*/  STS.U16 [R0+0x17200], R28 ;  /* 0x0172001c00007388 */ /* 0x0041e80000000400 */
[----:B0-----:R-:W2:Y:S04]  /*48100*/  LDL.LU R28, [R1+0x3fe4] ;  /* 0x003fe400011c7983 */ /* 0x001ea80000300800 */
[----:B--2---:R0:W-:Y:S01]  /*48110*/  STS.U16 [R0+0x17280], R28 ;  /* 0x0172801c00007388 */ /* 0x0041e20000000400 */
[----:B---3--:R1:W-:Y:S02]  /*48120*/  STS.U16 [R0+0x17300], R23 ;  /* 0x0173001700007388 */ /* 0x0083e40000000400 */
[----:B----4-:R2:W-:Y:S02]  /*48130*/  STS.U16 [R0+0x17380], R24 ;  /* 0x0173801800007388 */ /* 0x0105e40000000400 */
[----:B------:R3:W-:Y:S01]  /*48140*/  STS.U16 [R0+0x19000], R25 ;  /* 0x0190001900007388 */ /* 0x0007e20000000400 */
[----:B------:R3:W-:Y:S01]  /*48150*/  STS.U16 [R0+0x19080], R26 ;  /* 0x0190801a00007388 */ /* 0x0007e20000000400 */
[----:B------:R3:W-:Y:S03]  /*48160*/  STS.U16 [R0+0x19100], R27 ;  /* 0x0191001b00007388 */ /* 0x0007e60000000400 */
[----:B0-----:R-:W4:Y:S01]  /*48170*/  LDL.LU R28, [R1+0x3fe0] ;  /* 0x003fe000011c7983 */ /* 0x001f220000300800 */
[----:B-1----:R-:W4:Y:S02]  /*48180*/  LDL.LU R23, [R1+0x3fdc] ;  /* 0x003fdc0001177983 */ /* 0x002f240000300800 */
[----:B--2---:R-:W2:Y:S02]  /*48190*/  LDL.LU R24, [R1+0x3fd8] ;  /* 0x003fd80001187983 */ /* 0x004ea40000300800 */
[----:B---3--:R-:W3:Y:S01]  /*481a0*/  LDL.LU R25, [R1+0x3fd4] ;  /* 0x003fd40001197983 */ /* 0x008ee20000300800 */
[----:B------:R-:W2:Y:S01]  /*481b0*/  LDL.LU R26, [R1+0x3fd0] ;  /* 0x003fd000011a7983 */ /* 0x000ea20000300800 */
[----:B------:R-:W2:Y:S03]  /*481c0*/  LDL.LU R27, [R1+0x3fcc] ;  /* 0x003fcc00011b7983 */ /* 0x000ea60000300800 */
[----:B------:R0:W-:Y:S01]  /*481d0*/  STS.U16 [R0+0x19180], R29 ;  /* 0x0191801d00007388 */ /* 0x0001e20000000400 */
[----:B------:R1:W-:Y:S03]  /*481e0*/  STS.U16 [R0+0x19200], R3 ;  /* 0x0192000300007388 */ /* 0x0003e60000000400 */
[----:B0-----:R-:W2:Y:S01]  /*481f0*/  LDL.LU R29, [R1+0x3fc8] ;  /* 0x003fc800011d7983 */ /* 0x001ea20000300800 */
[----:B-1----:R-:W3:Y:S02]  /*48200*/  LDL.LU R3, [R1+0x3fc4] ;  /* 0x003fc40001037983 */ /* 0x002ee40000300800 */
        /* <DEDUP_REMOVED lines=20> */
[----:B--2---:R-:W-:Y:S04]  /*48350*/  STL [R1+0x3ed8], R29 ;  /* 0x003ed81d01007387 */ /* 0x004fe80000100800 */
[----:B---3--:R-:W-:Y:S01]  /*48360*/  STS.U16 [R0+0x1f080], R3 ;  /* 0x01f0800300007388 */ /* 0x008fe20000000400 */
[----:B------:R-:W-:Y:S02]  /*48370*/  STS.U16 [R0+0x1f100], R29 ;  /* 0x01f1001d00007388 */ /* 0x000fe40000000400 */
[----:B------:R-:W-:Y:S02]  /*48380*/  STS.U16 [R0+0x1f180], R27 ;  /* 0x01f1801b00007388 */ /* 0x000fe40000000400 */
[----:B------:R-:W-:Y:S01]  /*48390*/  STL [R1+0x3edc], R27 ;  /* 0x003edc1b01007387 */ /* 0x000fe20000100800 */
[----:B------:R-:W-:Y:S04]  /*483a0*/  STS.U16 [R0+0x1f200], R26 ;  /* 0x01f2001a00007388 */ /* 0x000fe80000000400 */
[----:B------:R-:W-:Y:S01]  /*483b0*/  STL [R1+0x3ee0], R26 ;  /* 0x003ee01a01007387 */ /* 0x000fe20000100800 */
[----:B------:R-:W-:Y:S02]  /*483c0*/  STS.U16 [R0+0x1f280], R25 ;  /* 0x01f2801900007388 */ /* 0x000fe40000000400 */
[----:B------:R0:W-:Y:S02]  /*483d0*/  STL [R1+0x3ee4], R25 ;  /* 0x003ee41901007387 */ /* 0x0001e40000100800 */
[----:B0-----:R-:W2:Y:S04]  /*483e0*/  LDL.LU R25, [R1+0x1750] ;  /* 0x0017500001197983 */ /* 0x001ea80000300800 */
[----:B------:R-:W0:Y:S01]  /*483f0*/  S2R R3, SR_TID.X ;  /* 0x0000000000037919 */ /* 0x000e220000002100 */
[----:B------:R1:W-:Y:S01]  /*48400*/  STS.U16 [R0+0x1f300], R24 ;  /* 0x01f3001800007388 */ /* 0x0003e20000000400 */
[----:B0-----:R-:W-:-:S05]  /*48410*/  LOP3.LUT R3, R3, 0x3f, RZ, 0xc0, !PT ;  /* 0x0000003f03037812 */ /* 0x001fca00078ec0ff */
[----:B------:R-:W-:Y:S01]  /*48420*/  IMAD.SHL.U32 R15, R3, 0x2, RZ ;  /* 0x00000002030f7824 */ /* 0x000fe200078e00ff */
[----:B--2---:R4:W-:Y:S01]  /*48430*/  STL [R1+0x3fc0], R25 ;  /* 0x003fc01901007387 */ /* 0x0049e20000100800 */
[----:B------:R-:W2:Y:S02]  /*48440*/  LDL.LU R26, [R1+0x174c] ;  /* 0x00174c00011a7983 */ /* 0x000ea40000300800 */
[----:B------:R-:W3:Y:S02]  /*48450*/  LDL.LU R27, [R1+0x1748] ;  /* 0x00174800011b7983 */ /* 0x000ee40000300800 */
[----:B------:R-:W2:Y:S01]  /*48460*/  LDL.LU R29, [R1+0x1744] ;  /* 0x00174400011d7983 */ /* 0x000ea20000300800 */
[----:B------:R-:W2:Y:S01]  /*48470*/  LDL.LU R2, [R1+0x1740] ;  /* 0x0017400001027983 */ /* 0x000ea20000300800 */
[----:B------:R-:W2:Y:S02]  /*48480*/  LDL.LU R12, [R1+0x173c] ;  /* 0x00173c00010c7983 */ /* 0x000ea40000300800 */
[----:B-1----:R-:W2:Y:S02]  /*48490*/  LDL.LU R0, [R1+0x1738] ;  /* 0x0017380001007983 */ /* 0x002ea40000300800 */
[----:B------:R-:W2:Y:S01]  /*484a0*/  LDL.LU R14, [R1+0x1654] ;  /* 0x00165400010e7983 */ /* 0x000ea20000300800 */
[----:B------:R-:W2:Y:S01]  /*484b0*/  LDL.LU R4, [R1+0x1650] ;  /* 0x0016500001047983 */ /* 0x000ea20000300800 */
[----:B------:R-:W2:Y:S02]  /*484c0*/  LDL.LU R5, [R1+0x164c] ;  /* 0x00164c0001057983 */ /* 0x000ea40000300800 */
[----:B------:R-:W2:Y:S02]  /*484d0*/  LDL.LU R6, [R1+0x1648] ;  /* 0x0016480001067983 */ /* 0x000ea40000300800 */
[----:B------:R-:W2:Y:S01]  /*484e0*/  LDL.LU R7, [R1+0x1644] ;  /* 0x0016440001077983 */ /* 0x000ea20000300800 */
[----:B------:R-:W2:Y:S01]  /*484f0*/  LDL.LU R8, [R1+0x1640] ;  /* 0x0016400001087983 */ /* 0x000ea20000300800 */
[----:B----4-:R-:W-:Y:S01]  /*48500*/  LOP3.LUT R25, R28, 0x3f, RZ, 0xc0, !PT ;  /* 0x0000003f1c197812 */ /* 0x010fe200078ec0ff */
[----:B------:R-:W4:Y:S02]  /*48510*/  LDL.LU R9, [R1+0x163c] ;  /* 0x00163c0001097983 */ /* 0x000f240000300800 */
[----:B------:R-:W2:Y:S01]  /*48520*/  LDL.LU R10, [R1+0x1638] ;  /* 0x00163800010a7983 */ /* 0x000ea20000300800 */
[----:B------:R-:W2:Y:S01]  /*48530*/  LDL.LU R11, [R1+0x1554] ;  /* 0x00155400010b7983 */ /* 0x000ea20000300800 */
[----:B------:R-:W2:Y:S02]  /*48540*/  LDL.LU R13, [R1+0x1550] ;  /* 0x00155000010d7983 */ /* 0x000ea40000300800 */
[----:B------:R-:W2:Y:S02]  /*48550*/  LDL.LU R16, [R1+0x154c] ;  /* 0x00154c0001107983 */ /* 0x000ea40000300800 */
[----:B------:R-:W-:Y:S01]  /*48560*/  IMAD.SHL.U32 R25, R25, 0x2, RZ ;  /* 0x0000000219197824 */ /* 0x000fe200078e00ff */
[----:B------:R-:W2:Y:S01]  /*48570*/  LDL.LU R17, [R1+0x1548] ;  /* 0x0015480001117983 */ /* 0x000ea20000300800 */
[----:B------:R-:W2:Y:S02]  /*48580*/  LDL.LU R18, [R1+0x1544] ;  /* 0x0015440001127983 */ /* 0x000ea40000300800 */
[----:B------:R-:W2:Y:S02]  /*48590*/  LDL.LU R19, [R1+0x1540] ;  /* 0x0015400001137983 */ /* 0x000ea40000300800 */
[----:B------:R-:W2:Y:S01]  /*485a0*/  LDL.LU R20, [R1+0x153c] ;  /* 0x00153c0001147983 */ /* 0x000ea20000300800 */
[----:B------:R-:W2:Y:S01]  /*485b0*/  LDL.LU R21, [R1+0x1538] ;  /* 0x0015380001157983 */ /* 0x000ea20000300800 */
[----:B------:R-:W-:Y:S01]  /*485c0*/  LOP3.LUT R25, R25, 0x40, RZ, 0x3c, !PT ;  /* 0x0000004019197812 */ /* 0x000fe200078e3cff */
[----:B------:R-:W2:Y:S02]  /*485d0*/  LDL.LU R22, [R1+0x1454] ;  /* 0x0014540001167983 */ /* 0x000ea40000300800 */
[----:B------:R-:W2:Y:S01]  /*485e0*/  LDL.LU R3, [R1+0x1450] ;  /* 0x0014500001037983 */ /* 0x000ea20000300800 */
[----:B------:R-:W2:Y:S01]  /*485f0*/  LDL.LU R28, [R1+0x144c] ;  /* 0x00144c00011c7983 */ /* 0x000ea20000300800 */
[----:B------:R0:W-:Y:S03]  /*48600*/  STL [R1+0x3ee8], R24 ;  /* 0x003ee81801007387 */ /* 0x0001e60000100800 */
[----:B------:R1:W-:Y:S04]  /*48610*/  STS.U16 [R25+0x1f380], R23 ;  /* 0x01f3801719007388 */ /* 0x0003e80000000400 */
[----:B0-----:R-:W2:Y:S01]  /*48620*/  LDL.LU R24, [R1+0x1754] ;  /* 0x0017540001187983 */ /* 0x001ea20000300800 */
[----:B-1----:R-:W2:Y:S02]  /*48630*/  LDL.LU R25, [R1+0x3fc0] ;  /* 0x003fc00001197983 */ /* 0x002ea40000300800 */
[----:B------:R0:W-:Y:S02]  /*48640*/  STL [R1+0x3eec], R23 ;  /* 0x003eec1701007387 */ /* 0x0001e40000100800 */
[----:B0-----:R-:W2:Y:S04]  /*48650*/  LDL.LU R23, [R1+0x143c] ;  /* 0x00143c0001177983 */ /* 0x001ea80000300800 */
[----:B--2---:R0:W-:Y:S04]  /*48660*/  STL [R1+0x3fb4], R23 ;  /* 0x003fb41701007387 */ /* 0x0041e80000100800 */
[----:B0-----:R-:W2:Y:S04]  /*48670*/  LDL.LU R23, [R1+0x1440] ;  /* 0x0014400001177983 */ /* 0x001ea80000300800 */
[----:B--2---:R0:W-:Y:S04]  /*48680*/  STL [R1+0x3fb8], R23 ;  /* 0x003fb81701007387 */ /* 0x0041e80000100800 */
[----:B0-----:R-:W2:Y:S01]  /*48690*/  LDL.LU R23, [R1+0x1444] ;  /* 0x0014440001177983 */ /* 0x001ea20000300800 */
[----:B------:R-:W-:-:S05]  /*486a0*/  LOP3.LUT R15, R15, 0x50, RZ, 0x3c, !PT ;  /* 0x000000500f0f7812 */ /* 0x000fca00078e3cff */
[----:B------:R-:W-:Y:S01]  /*486b0*/  STS.U16 [R15+0x1400], R24 ;  /* 0x001400180f007388 */ /* 0x000fe20000000400 */
[----:B------:R-:W-:Y:S02]  /*486c0*/  STS.U16 [R15+0x1480], R25 ;  /* 0x001480190f007388 */ /* 0x000fe40000000400 */
[----:B------:R-:W-:Y:S02]  /*486d0*/  STS.U16 [R15+0x1500], R26 ;  /* 0x0015001a0f007388 */ /* 0x000fe40000000400 */
[----:B---3--:R-:W-:Y:S01]  /*486e0*/  STS.U16 [R15+0x1580], R27 ;  /* 0x0015801b0f007388 */ /* 0x008fe20000000400 */
[----:B------:R-:W-:Y:S01]  /*486f0*/  STS.U16 [R15+0x1600], R29 ;  /* 0x0016001d0f007388 */ /* 0x000fe20000000400 */
[----:B------:R-:W-:Y:S02]  /*48700*/  STS.U16 [R15+0x1680], R2 ;  /* 0x001680020f007388 */ /* 0x000fe40000000400 */
[----:B------:R-:W-:Y:S02]  /*48710*/  STS.U16 [R15+0x1700], R12 ;  /* 0x0017000c0f007388 */ /* 0x000fe40000000400 */
[----:B------:R-:W-:Y:S01]  /*48720*/  STS.U16 [R15+0x1780], R0 ;  /* 0x001780000f007388 */ /* 0x000fe20000000400 */
[----:B------:R-:W-:Y:S01]  /*48730*/  STS.U16 [R15+0x3400], R14 ;  /* 0x0034000e0f007388 */ /* 0x000fe20000000400 */
[----:B------:R-:W-:Y:S02]  /*48740*/  STS.U16 [R15+0x3480], R4 ;  /* 0x003480040f007388 */ /* 0x000fe40000000400 */
[----:B------:R-:W-:Y:S01]  /*48750*/  STS.U16 [R15+0x3500], R5 ;  /* 0x003500050f007388 */ /* 0x000fe20000000400 */
        /* <DEDUP_REMOVED lines=13> */
[----:B------:R-:W3:Y:S02]  /*48830*/  LDL.LU R5, [R1+0x1250] ;  /* 0x0012500001057983 */ /* 0x000ee40000300800 */
[----:B------:R1:W-:Y:S02]  /*48840*/  STS.U16 [R15+0x3600], R7 ;  /* 0x003600070f007388 */ /* 0x0003e40000000400 */
[----:B------:R1:W-:Y:S01]  /*48850*/  STS.U16 [R15+0x3680], R8 ;  /* 0x003680080f007388 */ /* 0x0003e20000000400 */
[----:B----4-:R4:W-:Y:S01]  /*48860*/  STS.U16 [R15+0x3700], R9 ;  /* 0x003700090f007388 */ /* 0x0109e20000000400 */
[----:B------:R4:W-:Y:S02]  /*48870*/  STS.U16 [R15+0x3780], R10 ;  /* 0x0037800a0f007388 */ /* 0x0009e40000000400 */
[----:B------:R4:W-:Y:S01]  /*48880*/  STS.U16 [R15+0x5400], R11 ;  /* 0x0054000b0f007388 */ /* 0x0009e20000000400 */
[----:B0-----:R-:W3:Y:S01]  /*48890*/  LDL.LU R6, [R1+0x124c] ;  /* 0x00124c0001067983 */ /* 0x001ee20000300800 */
[----:B-1----:R-:W3:Y:S02]  /*488a0*/  LDL.LU R7, [R1+0x1248] ;  /* 0x0012480001077983 */ /* 0x002ee40000300800 */
[----:B------:R-:W3:Y:S01]  /*488b0*/  LDL.LU R8, [R1+0x1244] ;  /* 0x0012440001087983 */ /* 0x000ee20000300800 */
[----:B----4-:R-:W4:Y:S01]  /*488c0*/  LDL.LU R9, [R1+0x1240] ;  /* 0x0012400001097983 */ /* 0x010f220000300800 */
        /* <DEDUP_REMOVED lines=17> */
[----:B------:R1:W-:Y:S01]  /*489e0*/  STS.U16 [R15+0x7500], R28 ;  /* 0x0075001c0f007388 */ /* 0x0003e20000000400 */
[----:B0-----:R-:W3:Y:S01]  /*489f0*/  LDL.LU R21, [R1+0x113c] ;  /* 0x00113c0001157983 */ /* 0x001ee20000300800 */
[----:B-1----:R-:W3:Y:S02]  /*48a00*/  LDL.LU R22, [R1+0x1138] ;  /* 0x0011380001167983 */ /* 0x002ee40000300800 */
[----:B------:R-:W3:Y:S01]  /*48a10*/  LDL.LU R3, [R1+0x1054] ;  /* 0x0010540001037983 */ /* 0x000ee20000300800 */
[----:B------:R-:W3:Y:S04]  /*48a20*/  LDL.LU R28, [R1+0x1050] ;  /* 0x00105000011c7983 */ /* 0x000ee80000300800 */
        /* <DEDUP_REMOVED lines=41> */
[----:B----4-:R1:W-:Y:S02]  /*48cc0*/  STS.U16 [R15+0xb680], R9 ;  /* 0x00b680090f007388 */ /* 0x0103e40000000400 */
[----:B------:R4:W-:Y:S01]  /*48cd0*/  STS.U16 [R15+0xb700], R10 ;  /* 0x00b7000a0f007388 */ /* 0x0009e20000000400 */
[----:B------:R4:W-:Y:S01]  /*48ce0*/  STS.U16 [R15+0xb780], R11 ;  /* 0x00b7800b0f007388 */ /* 0x0009e20000000400 */
[----:B------:R4:W-:Y:S02]  /*48cf0*/  STS.U16 [R15+0xd400], R13 ;  /* 0x00d4000d0f007388 */ /* 0x0009e40000000400 */
[----:B------:R4:W-:Y:S01]  /*48d00*/  STS.U16 [R15+0xd480], R16 ;  /* 0x00d480100f007388 */ /* 0x0009e20000000400 */
[----:B0-----:R-:W3:Y:S01]  /*48d10*/  LDL.LU R8, [R1+0xe44] ;  /* 0x000e440001087983 */ /* 0x001ee20000300800 */
[----:B-1----:R-:W3:Y:S02]  /*48d20*/  LDL.LU R9, [R1+0xe40] ;  /* 0x000e400001097983 */ /* 0x002ee40000300800 */
[----:B----4-:R-:W4:Y:S01]  /*48d30*/  LDL.LU R10, [R1+0xe3c] ;  /* 0x000e3c00010a7983 */ /* 0x010f220000300800 */
        /* <DEDUP_REMOVED lines=46> */
[----:B----4-:R-:W-:Y:S01]  /*49020*/  STS.U16 [R15+0x13680], R10 ;  /* 0x0136800a0f007388 */ /* 0x010fe20000000400 */
        /* <DEDUP_REMOVED lines=37> */
[----:B------:R1:W-:Y:S01]  /*49280*/  STS.U16 [R15+0x17400], R28 ;  /* 0x0174001c0f007388 */ /* 0x0003e20000000400 */
        /* <DEDUP_REMOVED lines=21> */
[----:B------:R1:W-:Y:S02]  /*493e0*/  STS.U16 [R15+0x19580], R21 ;  /* 0x019580150f007388 */ /* 0x0003e40000000400 */
[----:B------:R1:W-:Y:S01]  /*493f0*/  STS.U16 [R15+0x19600], R22 ;  /* 0x019600160f007388 */ /* 0x0003e20000000400 */
[----:B0-----:R-:W2:Y:S01]  /*49400*/  LDL.LU R20, [R1+0x3f80] ;  /* 0x003f800001147983 */ /* 0x001ea20000300800 */
[----:B-1----:R-:W2:Y:S02]  /*49410*/  LDL.LU R21, [R1+0x3f7c] ;  /* 0x003f7c0001157983 */ /* 0x002ea40000300800 */
[----:B------:R-:W2:Y:S02]  /*49420*/  LDL.LU R22, [R1+0x3f78] ;  /* 0x003f780001167983 */ /* 0x000ea40000300800 */
[----:B------:R0:W-:Y:S01]  /*49430*/  STS.U16 [R15+0x19680], R23 ;  /* 0x019680170f007388 */ /* 0x0001e20000000400 */
[----:B------:R1:W-:Y:S01]  /*49440*/  STS.U16 [R15+0x19700], R24 ;  /* 0x019700180f007388 */ /* 0x0003e20000000400 */
[----:B------:R1:W-:Y:S02]  /*49450*/  STS.U16 [R15+0x19780], R25 ;  /* 0x019780190f007388 */ /* 0x0003e40000000400 */
[----:B------:R1:W-:Y:S02]  /*49460*/  STS.U16 [R15+0x1b400], R26 ;  /* 0x01b4001a0f007388 */ /* 0x0003e40000000400 */
[----:B------:R1:W-:Y:S01]  /*49470*/  STS.U16 [R15+0x1b480], R27 ;  /* 0x01b4801b0f007388 */ /* 0x0003e20000000400 */
[----:B------:R1:W-:Y:S04]  /*49480*/  STS.U16 [R15+0x1b500], R29 ;  /* 0x01b5001d0f007388 */ /* 0x0003e80000000400 */
[----:B0-----:R-:W3:Y:S01]  /*49490*/  LDL.LU R23, [R1+0x171c] ;  /* 0x00171c0001177983 */ /* 0x001ee20000300800 */
[----:B-1----:R-:W3:Y:S03]  /*494a0*/  LDL.LU R24, [R1+0x1718] ;  /* 0x0017180001187983 */ /* 0x002ee60000300800 */
[----:B------:R-:W3:Y:S01]  /*494b0*/  LDL.LU R25, [R1+0x1634] ;  /* 0x0016340001197983 */ /* 0x000ee20000300800 */
[----:B------:R-:W3:Y:S03]  /*494c0*/  LDL.LU R26, [R1+0x1630] ;  /* 0x00163000011a7983 */ /* 0x000ee60000300800 */
[----:B------:R-:W4:Y:S04]  /*494d0*/  LDL.LU R27, [R1+0x162c] ;  /* 0x00162c00011b7983 */ /* 0x000f280000300800 */
[----:B------:R0:W-:Y:S01]  /*494e0*/  STS.U16 [R15+0x1b580], R2 ;  /* 0x01b580020f007388 */ /* 0x0001e20000000400 */
[----:B------:R-:W4:Y:S02]  /*494f0*/  LDL.LU R29, [R1+0x1628] ;  /* 0x00162800011d7983 */ /* 0x000f240000300800 */
[----:B------:R1:W-:Y:S02]  /*49500*/  STS.U16 [R15+0x1b600], R12 ;  /* 0x01b6000c0f007388 */ /* 0x0003e40000000400 */
[----:B------:R1:W-:Y:S01]  /*49510*/  STS.U16 [R15+0x1b680], R14 ;  /* 0x01b6800e0f007388 */ /* 0x0003e20000000400 */
[----:B------:R1:W-:Y:S01]  /*49520*/  STS.U16 [R15+0x1b700], R4 ;  /* 0x01b700040f007388 */ /* 0x0003e20000000400 */
[----:B------:R1:W-:Y:S02]  /*49530*/  STS.U16 [R15+0x1b780], R5 ;  /* 0x01b780050f007388 */ /* 0x0003e40000000400 */
[----:B------:R1:W-:Y:S01]  /*49540*/  STS.U16 [R15+0x1d400], R6 ;  /* 0x01d400060f007388 */ /* 0x0003e20000000400 */
[----:B0-----:R-:W4:Y:S01]  /*49550*/  LDL.LU R2, [R1+0x1624] ;  /* 0x0016240001027983 */ /* 0x001f220000300800 */
[----:B-1----:R-:W4:Y:S03]  /*49560*/  LDL.LU R12, [R1+0x1620] ;  /* 0x00162000010c7983 */ /* 0x002f260000300800 */
[----:B------:R-:W4:Y:S04]  /*49570*/  LDL.LU R14, [R1+0x161c] ;  /* 0x00161c00010e7983 */ /* 0x000f280000300800 */
[----:B------:R-:W4:Y:S01]  /*49580*/  LDL.LU R4, [R1+0x1618] ;  /* 0x0016180001047983 */ /* 0x000f220000300800 */
[----:B------:R-:W4:Y:S02]  /*49590*/  LDL.LU R5, [R1+0x1534] ;  /* 0x0015340001057983 */ /* 0x000f240000300800 */
[----:B------:R0:W-:Y:S02]  /*495a0*/  STS.U16 [R15+0x1d480], R7 ;  /* 0x01d480070f007388 */ /* 0x0001e40000000400 */
[----:B------:R-:W4:Y:S01]  /*495b0*/  LDL.LU R6, [R1+0x1530] ;  /* 0x0015300001067983 */ /* 0x000f220000300800 */
[----:B------:R1:W-:Y:S01]  /*495c0*/  STS.U16 [R15+0x1d500], R8 ;  /* 0x01d500080f007388 */ /* 0x0003e20000000400 */
[----:B------:R1:W-:Y:S02]  /*495d0*/  STS.U16 [R15+0x1d580], R9 ;  /* 0x01d580090f007388 */ /* 0x0003e40000000400 */
[----:B------:R1:W-:Y:S02]  /*495e0*/  STS.U16 [R15+0x1d600], R10 ;  /* 0x01d6000a0f007388 */ /* 0x0003e40000000400 */
[----:B------:R1:W-:Y:S01]  /*495f0*/  STS.U16 [R15+0x1d680], R11 ;  /* 0x01d6800b0f007388 */ /* 0x0003e20000000400 */
[----:B------:R1:W-:Y:S04]  /*49600*/  STS.U16 [R15+0x1d700], R3 ;  /* 0x01d700030f007388 */ /* 0x0003e80000000400 */
[----:B0-----:R-:W4:Y:S01]  /*49610*/  LDL.LU R7, [R1+0x152c] ;  /* 0x00152c0001077983 */ /* 0x001f220000300800 */
[----:B-1----:R-:W4:Y:S03]  /*49620*/  LDL.LU R8, [R1+0x1528] ;  /* 0x0015280001087983 */ /* 0x002f260000300800 */
[----:B------:R-:W4:Y:S04]  /*49630*/  LDL.LU R9, [R1+0x1524] ;  /* 0x0015240001097983 */ /* 0x000f280000300800 */
[----:B------:R-:W4:Y:S01]  /*49640*/  LDL.LU R10, [R1+0x1520] ;  /* 0x00152000010a7983 */ /* 0x000f220000300800 */
[----:B------:R-:W4:Y:S02]  /*49650*/  LDL.LU R11, [R1+0x151c] ;  /* 0x00151c00010b7983 */ /* 0x000f240000300800 */
[----:B------:R0:W-:Y:S02]  /*49660*/  STS.U16 [R15+0x1d780], R28 ;  /* 0x01d7801c0f007388 */ /* 0x0001e40000000400 */
[----:B------:R-:W4:Y:S01]  /*49670*/  LDL.LU R3, [R1+0x1518] ;  /* 0x0015180001037983 */ /* 0x000f220000300800 */
[----:B0-----:R-:W4:Y:S04]  /*49680*/  LDL.LU R28, [R1+0x1434] ;  /* 0x00143400011c7983 */ /* 0x001f280000300800 */
[----:B--2---:R-:W-:Y:S04]  /*49690*/  STS.U16 [R15+0x1f400], R22 ;  /* 0x01f400160f007388 */ /* 0x004fe80000000400 */
[----:B------:R0:W-:Y:S01]  /*496a0*/  STL [R1+0x3ef0], R22 ;  /* 0x003ef01601007387 */ /* 0x0001e20000100800 */
[----:B------:R-:W-:Y:S02]  /*496b0*/  STS.U16 [R15+0x1f480], R21 ;  /* 0x01f480150f007388 */ /* 0x000fe40000000400 */
[----:B------:R-:W-:Y:S02]  /*496c0*/  STS.U16 [R15+0x1f500], R20 ;  /* 0x01f500140f007388 */ /* 0x000fe40000000400 */
[----:B------:R-:W-:Y:S01]  /*496d0*/  STS.U16 [R15+0x1f580], R19 ;  /* 0x01f580130f007388 */ /* 0x000fe20000000400 */
[----:B0-----:R-:W2:Y:S01]  /*496e0*/  LDL.LU R22, [R1+0x1720] ;  /* 0x0017200001167983 */ /* 0x001ea20000300800 */
[----:B------:R0:W-:Y:S03]  /*496f0*/  STL [R1+0x3ef4], R21 ;  /* 0x003ef41501007387 */ /* 0x0001e60000100800 */
[----:B------:R-:W-:Y:S01]  /*49700*/  STS.U16 [R15+0x1f600], R18 ;  /* 0x01f600120f007388 */ /* 0x000fe20000000400 */
[----:B---3--:R-:W-:Y:S03]  /*49710*/  STS.U16 [R15+0x1f680], R17 ;  /* 0x01f680110f007388 */ /* 0x008fe60000000400 */
[----:B0-----:R-:W3:Y:S01]  /*49720*/  LDL.LU R21, [R1+0x1724] ;  /* 0x0017240001157983 */ /* 0x001ee20000300800 */
[----:B------:R0:W-:Y:S02]  /*49730*/  STL [R1+0x3ef8], R20 ;  /* 0x003ef81401007387 */ /* 0x0001e40000100800 */
[----:B------:R4:W-:Y:S01]  /*49740*/  STS.U16 [R15+0x1f700], R16 ;  /* 0x01f700100f007388 */ /* 0x0009e20000000400 */
[----:B0-----:R-:W2:Y:S01]  /*49750*/  LDL.LU R20, [R1+0x1728] ;  /* 0x0017280001147983 */ /* 0x001ea20000300800 */
[----:B------:R0:W-:Y:S02]  /*49760*/  STL [R1+0x3efc], R19 ;  /* 0x003efc1301007387 */ /* 0x0001e40000100800 */
[----:B----4-:R-:W-:Y:S01]  /*49770*/  IMAD.SHL.U32 R15, R0, 0x2, RZ ;  /* 0x00000002000f7824 */ /* 0x010fe200078e00ff */
[----:B0-----:R-:W4:Y:S01]  /*49780*/  LDL.LU R19, [R1+0x172c] ;  /* 0x00172c0001137983 */ /* 0x001f220000300800 */
[----:B------:R0:W-:Y:S03]  /*49790*/  STL [R1+0x3f00], R18 ;  /* 0x003f001201007387 */ /* 0x0001e60000100800 */
[----:B0-----:R-:W2:Y:S01]  /*497a0*/  LDL.LU R18, [R1+0x1730] ;  /* 0x0017300001127983 */ /* 0x001ea20000300800 */
[----:B------:R0:W-:Y:S03]  /*497b0*/  STL [R1+0x3f04], R17 ;  /* 0x003f041101007387 */ /* 0x0001e60000100800 */
[----:B0-----:R-:W2:Y:S01]  /*497c0*/  LDL.LU R17, [R1+0x1734] ;  /* 0x0017340001117983 */ /* 0x001ea20000300800 */
[----:B------:R0:W-:Y:S03]  /*497d0*/  STL [R1+0x3f50], R0 ;  /* 0x003f500001007387 */ /* 0x0001e60000100800 */
[----:B0-----:R-:W0:Y:S01]  /*497e0*/  S2R R0, SR_TID.X ;  /* 0x0000000000007919 */ /* 0x001e220000002100 */
[----:B------:R-:W-:Y:S02]  /*497f0*/  STL [R1+0x3f08], R16 ;  /* 0x003f081001007387 */ /* 0x000fe40000100800 */
[----:B------:R-:W-:Y:S01]  /*49800*/  STL [R1+0x3f0c], R13 ;  /* 0x003f0c0d01007387 */ /* 0x000fe20000100800 */
[----:B0-----:R-:W-:-:S05]  /*49810*/  LOP3.LUT R0, R0, 0x3f, RZ, 0xc0, !PT ;  /* 0x0000003f00007812 */ /* 0x001fca00078ec0ff */
[----:B------:R-:W-:-:S05]  /*49820*/  IMAD.SHL.U32 R0, R0, 0x2, RZ ;  /* 0x0000000200007824 */ /* 0x000fca00078e00ff */
[----:B------:R-:W-:-:S05]  /*49830*/  LOP3.LUT R0, R0, 0x50, RZ, 0x3c, !PT ;  /* 0x0000005000007812 */ /* 0x000fca00078e3cff */
[----:B------:R0:W-:Y:S04]  /*49840*/  STS.U16 [R0+0x1f780], R13 ;  /* 0x01f7800d00007388 */ /* 0x0001e80000000400 */
        /* <DEDUP_REMOVED lines=8> */
[----:B----4-:R-:W-:Y:S02]  /*498d0*/  STS.U16 [R15+0x1900], R19 ;  /* 0x001900130f007388 */ /* 0x010fe40000000400 */
[----:B------:R-:W-:Y:S01]  /*498e0*/  STS.U16 [R15+0x1980], R20 ;  /* 0x001980140f007388 */ /* 0x000fe20000000400 */
[----:B---3--:R-:W-:Y:S01]  /*498f0*/  STS.U16 [R15+0x1a00], R21 ;  /* 0x001a00150f007388 */ /* 0x008fe20000000400 */
        /* <DEDUP_REMOVED lines=21> */
[----:B------:R1:W-:Y:S02]  /*49a50*/  STS.U16 [R15+0x3a00], R2 ;  /* 0x003a00020f007388 */ /* 0x0003e40000000400 */
[----:B------:R1:W-:Y:S01]  /*49a60*/  STS.U16 [R15+0x3a80], R12 ;  /* 0x003a800c0f007388 */ /* 0x0003e20000000400 */
[----:B------:R1:W-:Y:S01]  /*49a70*/  STS.U16 [R15+0x3b00], R14 ;  /* 0x003b000e0f007388 */ /* 0x0003e20000000400 */
[----:B------:R1:W-:Y:S03]  /*49a80*/  STS.U16 [R15+0x3b80], R4 ;  /* 0x003b80040f007388 */ /* 0x0003e60000000400 */
        /* <DEDUP_REMOVED lines=20> */
[----:B------:R1:W-:Y:S03]  /*49bd0*/  STS.U16 [R15+0x7800], R28 ;  /* 0x0078001c0f007388 */ /* 0x0003e60000000400 */
[----:B0-----:R-:W3:Y:S01]  /*49be0*/  LDL.LU R11, [R1+0x1120] ;  /* 0x00112000010b7983 */ /* 0x001ee20000300800 */
[----:B-1----:R-:W3:Y:S02]  /*49bf0*/  LDL.LU R3, [R1+0x111c] ;  /* 0x00111c0001037983 */ /* 0x002ee40000300800 */
[----:B------:R-:W3:Y:S01]  /*49c00*/  LDL.LU R28, [R1+0x1118] ;  /* 0x00111800011c7983 */ /* 0x000ee20000300800 */
        /* <DEDUP_REMOVED lines=76> */
[----:B----4-:R0:W-:Y:S02]  /*4a0d0*/  STS.U16 [R15+0xfa80], R0 ;  /* 0x00fa80000f007388 */ /* 0x0101e40000000400 */
        /* <DEDUP_REMOVED lines=32> */
[----:B------:R-:W3:Y:S03]  /*4a2e0*/  LDL.LU R8, [R1+0x3b8] ;  /* 0x0003b80001087983 */ /* 0x000ee60000300800 */
[----:B------:R0:W-:Y:S01]  /*4a2f0*/  STS.U16 [R15+0x15980], R10 ;  /* 0x0159800a0f007388 */ /* 0x0001e20000000400 */
[----:B------:R-:W3:Y:S02]  /*4a300*/  LDL.LU R9, [R1+0x2b4] ;  /* 0x0002b40001097983 */ /* 0x000ee40000300800 */
        /* <DEDUP_REMOVED lines=44> */
[----:B------:R1:W-:Y:S02]  /*4a5d0*/  STS.U16 [R15+0x19900], R11 ;  /* 0x0199000b0f007388 */ /* 0x0003e40000000400 */
[----:B------:R1:W-:Y:S01]  /*4a5e0*/  STS.U16 [R15+0x19980], R3 ;  /* 0x019980030f007388 */ /* 0x0003e20000000400 */
[----:B------:R1:W-:Y:S04]  /*4a5f0*/  STS.U16 [R15+0x19a00], R28 ;  /* 0x019a001c0f007388 */ /* 0x0003e80000000400 */
[----:B0-----:R-:W2:Y:S01]  /*4a600*/  LDL.LU R9, [R1+0x3f38] ;  /* 0x003f380001097983 */ /* 0x001ea20000300800 */
[----:B-1----:R-:W2:Y:S03]  /*4a610*/  LDL.LU R10, [R1+0x3f34] ;  /* 0x003f3400010a7983 */ /* 0x002ea60000300800 */
[----:B------:R-:W2:Y:S01]  /*4a620*/  LDL.LU R11, [R1+0x3f30] ;  /* 0x003f3000010b7983 */ /* 0x000ea20000300800 */
[----:B------:R-:W2:Y:S03]  /*4a630*/  LDL.LU R3, [R1+0x3f2c] ;  /* 0x003f2c0001037983 */ /* 0x000ea60000300800 */
[----:B------:R-:W2:Y:S04]  /*4a640*/  LDL.LU R28, [R1+0x3f28] ;  /* 0x003f2800011c7983 */ /* 0x000ea80000300800 */
        /* <DEDUP_REMOVED lines=16> */
[----:B------:R0:W-:Y:S04]  /*4a750*/  STS.U16 [R15+0x1da80], R14 ;  /* 0x01da800e0f007388 */ /* 0x0001e80000000400 */
        /* <DEDUP_REMOVED lines=11> */
[----:B--2---:R0:W-:Y:S04]  /*4a810*/  STS.U16 [R15+0x1db00], R28 ;  /* 0x01db001c0f007388 */ /* 0x0041e80000000400 */
[----:B0-----:R-:W2:Y:S01]  /*4a820*/  LDL.LU R28, [R1+0x1608] ;  /* 0x00160800011c7983 */ /* 0x001ea20000300800 */
[----:B------:R0:W-:Y:S02]  /*4a830*/  STS.U16 [R15+0x1db80], R3 ;  /* 0x01db80030f007388 */ /* 0x0001e40000000400 */
[----:B------:R-:W-:Y:S02]  /*4a840*/  STS.U16 [R15+0x1f800], R11 ;  /* 0x01f8000b0f007388 */ /* 0x000fe40000000400 */
[----:B------:R-:W-:Y:S01]  /*4a850*/  STS.U16 [R15+0x1f880], R10 ;  /* 0x01f8800a0f007388 */ /* 0x000fe20000000400 */
[----:B------:R-:W-:Y:S01]  /*4a860*/  STS.U16 [R15+0x1f900], R9 ;  /* 0x01f900090f007388 */ /* 0x000fe20000000400 */
[----:B----4-:R-:W-:-:S02]  /*4a870*/  IMAD.SHL.U32 R0, R0, 0x2, RZ ;  /* 0x0000000200007824 */ /* 0x010fc400078e00ff */
[----:B------:R-:W-:Y:S01]  /*4a880*/  STS.U16 [R15+0x1f980], R8 ;  /* 0x01f980080f007388 */ /* 0x000fe20000000400 */
[----:B0-----:R-:W4:Y:S01]  /*4a890*/  LDL.LU R3, [R1+0x1604] ;  /* 0x0016040001037983 */ /* 0x001f220000300800 */
[----:B------:R-:W-:Y:S02]  /*4a8a0*/  STL [R1+0x3f10], R11 ;  /* 0x003f100b01007387 */ /* 0x000fe40000100800 */
[----:B------:R-:W-:Y:S02]  /*4a8b0*/  STL [R1+0x3f14], R10 ;  /* 0x003f140a01007387 */ /* 0x000fe40000100800 */
[----:B------:R-:W-:Y:S01]  /*4a8c0*/  STL [R1+0x3f18], R9 ;  /* 0x003f180901007387 */ /* 0x000fe20000100800 */
[----:B------:R-:W-:Y:S04]  /*4a8d0*/  STS.U16 [R15+0x1fa00], R7 ;  /* 0x01fa00070f007388 */ /* 0x000fe80000000400 */
[----:B------:R-:W-:Y:S01]  /*4a8e0*/  STL [R1+0x3f1c], R8 ;  /* 0x003f1c0801007387 */ /* 0x000fe20000100800 */
[----:B---3--:R-:W-:Y:S03]  /*4a8f0*/  STS.U16 [R15+0x1fa80], R6 ;  /* 0x01fa80060f007388 */ /* 0x008fe60000000400 */
[----:B------:R-:W-:Y:S01]  /*4a900*/  STS.U16 [R15+0x1fb00], R5 ;  /* 0x01fb00050f007388 */ /* 0x000fe20000000400 */
[----:B------:R-:W-:Y:S01]  /*4a910*/  STL [R1+0x3f20], R5 ;  /* 0x003f200501007387 */ /* 0x000fe20000100800 */
[----:B------:R-:W-:-:S02]  /*4a920*/  LOP3.LUT R0, R0, 0x70, RZ, 0x3c, !PT ;  /* 0x0000007000007812 */ /* 0x000fc400078e3cff */
[----:B------:R0:W-:Y:S04]  /*4a930*/  STS.U16 [R15+0x1fb80], R4 ;  /* 0x01fb80040f007388 */ /* 0x0001e80000000400 */
[----:B------:R-:W-:Y:S04]  /*4a940*/  STL [R1+0x3f24], R4 ;  /* 0x003f240401007387 */ /* 0x000fe80000100800 */
[----:B------:R1:W-:Y:S01]  /*4a950*/  STS.U16 [R0+0x1c00], R14 ;  /* 0x001c000e00007388 */ /* 0x0003e20000000400 */
[----:B------:R-:W-:Y:S02]  /*4a960*/  STS.U16 [R0+0x1c80], R21 ;  /* 0x001c801500007388 */ /* 0x000fe40000000400 */
[----:B------:R-:W-:Y:S01]  /*4a970*/  STS.U16 [R0+0x1d00], R22 ;  /* 0x001d001600007388 */ /* 0x000fe20000000400 */
[----:B0-----:R-:W3:Y:S01]  /*4a980*/  LDL.LU R15, [R1+0x1600] ;  /* 0x00160000010f7983 */ /* 0x001ee20000300800 */
[----:B------:R-:W-:Y:S02]  /*4a990*/  STS.U16 [R0+0x1d80], R23 ;  /* 0x001d801700007388 */ /* 0x000fe40000000400 */
[----:B------:R-:W-:Y:S02]  /*4a9a0*/  STS.U16 [R0+0x1e00], R24 ;  /* 0x001e001800007388 */ /* 0x000fe40000000400 */
[----:B------:R-:W-:Y:S01]  /*4a9b0*/  STS.U16 [R0+0x1e80], R25 ;  /* 0x001e801900007388 */ /* 0x000fe20000000400 */
[----:B------:R-:W-:Y:S01]  /*4a9c0*/  STS.U16 [R0+0x1f00], R26 ;  /* 0x001f001a00007388 */ /* 0x000fe20000000400 */
[----:B------:R-:W-:Y:S02]  /*4a9d0*/  STS.U16 [R0+0x1f80], R27 ;  /* 0x001f801b00007388 */ /* 0x000fe40000000400 */
[----:B------:R-:W-:Y:S02]  /*4a9e0*/  STS.U16 [R0+0x3c00], R29 ;  /* 0x003c001d00007388 */ /* 0x000fe40000000400 */
[----:B------:R-:W-:Y:S01]  /*4a9f0*/  STS.U16 [R0+0x3c80], R2 ;  /* 0x003c800200007388 */ /* 0x000fe20000000400 */
[----:B-1----:R-:W3:Y:S04]  /*4aa00*/  LDL.LU R14, [R1+0x15fc] ;  /* 0x0015fc00010e7983 */ /* 0x002ee80000300800 */
[----:B------:R-:W-:Y:S01]  /*4aa10*/  STS.U16 [R0+0x3d00], R12 ;  /* 0x003d000c00007388 */ /* 0x000fe20000000400 */
[----:B------:R-:W3:Y:S03]  /*4aa20*/  LDL.LU R4, [R1+0x15f8] ;  /* 0x0015f80001047983 */ /* 0x000ee60000300800 */
[----:B--2---:R0:W-:Y:S04]  /*4aa30*/  STS.U16 [R0+0x3d80], R28 ;  /* 0x003d801c00007388 */ /* 0x0041e80000000400 */
        /* <DEDUP_REMOVED lines=13> */
[----:B------:R-:W2:Y:S03]  /*4ab10*/  LDL.LU R20, [R1+0x1400] ;  /* 0x0014000001147983 */ /* 0x000ea60000300800 */
[----:B----4-:R0:W-:Y:S01]  /*4ab20*/  STS.U16 [R0+0x3e00], R3 ;  /* 0x003e000300007388 */ /* 0x0101e20000000400 */
[----:B------:R-:W4:Y:S03]  /*4ab30*/  LDL.LU R12, [R1+0x13fc] ;  /* 0x0013fc00010c7983 */ /* 0x000f260000300800 */
        /* <DEDUP_REMOVED lines=9> */
[----:B---3--:R0:W-:Y:S01]  /*4abd0*/  STS.U16 [R0+0x3e80], R15 ;  /* 0x003e800f00007388 */ /* 0x0081e20000000400 */
[----:B------:R-:W3:Y:S03]  /*4abe0*/  LDL.LU R2, [R1+0x1214] ;  /* 0x0012140001027983 */ /* 0x000ee60000300800 */
[----:B0-----:R-:W3:Y:S01]  /*4abf0*/  LDL.LU R15, [R1+0x1210] ;  /* 0x00121000010f7983 */ /* 0x001ee20000300800 */
[----:B------:R0:W-:Y:S02]  /*4ac00*/  STS.U16 [R0+0x3f00], R14 ;  /* 0x003f000e00007388 */ /* 0x0001e40000000400 */
[----:B------:R-:W-:Y:S01]  /*4ac10*/  STS.U16 [R0+0x3f80], R4 ;  /* 0x003f800400007388 */ /* 0x000fe20000000400 */
[----:B0-----:R-:W3:Y:S04]  /*4ac20*/  LDL.LU R14, [R1+0x120c] ;  /* 0x00120c00010e7983 */ /* 0x001ee80000300800 */
[----:B--2---:R0:W-:Y:S04]  /*4ac30*/  STS.U16 [R0+0x5c00], R28 ;  /* 0x005c001c00007388 */ /* 0x0041e80000000400 */
        /* <DEDUP_REMOVED lines=15> */
[----:B------:R1:W-:Y:S01]  /*4ad30*/  STS.U16 [R0+0x7f80], R3 ;  /* 0x007f800300007388 */ /* 0x0003e20000000400 */
[----:B------:R-:W-:Y:S01]  /*4ad40*/  STS.U16 [R0+0x9c00], R21 ;  /* 0x009c001500007388 */ /* 0x000fe20000000400 */
[----:B------:R-:W-:Y:S02]  /*4ad50*/  STS.U16 [R0+0x9c80], R22 ;  /* 0x009c801600007388 */ /* 0x000fe40000000400 */
[----:B------:R-:W-:Y:S02]  /*4ad60*/  STS.U16 [R0+0x9d00], R23 ;  /* 0x009d001700007388 */ /* 0x000fe40000000400 */
[----:B------:R-:W-:Y:S01]  /*4ad70*/  STS.U16 [R0+0x9d80], R24 ;  /* 0x009d801800007388 */ /* 0x000fe20000000400 */
[----:B0-----:R-:W4:Y:S01]  /*4ad80*/  LDL.LU R12, [R1+0x1204] ;  /* 0x00120400010c7983 */ /* 0x001f220000300800 */
[----:B-1----:R-:W4:Y:S03]  /*4ad90*/  LDL.LU R3, [R1+0x1200] ;  /* 0x0012000001037983 */ /* 0x002f260000300800 */
[----:B------:R-:W-:Y:S01]  /*4ada0*/  STS.U16 [R0+0x9e00], R25 ;  /* 0x009e001900007388 */ /* 0x000fe20000000400 */
[----:B------:R-:W-:Y:S02]  /*4adb0*/  STS.U16 [R0+0x9e80], R26 ;  /* 0x009e801a00007388 */ /* 0x000fe40000000400 */
[----:B------:R-:W-:Y:S02]  /*4adc0*/  STS.U16 [R0+0x9f00], R27 ;  /* 0x009f001b00007388 */ /* 0x000fe40000000400 */
[----:B------:R-:W-:Y:S01]  /*4add0*/  STS.U16 [R0+0x9f80], R29 ;  /* 0x009f801d00007388 */ /* 0x000fe20000000400 */
[----:B---3--:R-:W-:Y:S01]  /*4ade0*/  STS.U16 [R0+0xbc00], R2 ;  /* 0x00bc000200007388 */ /* 0x008fe20000000400 */
[----:B------:R0:W-:Y:S03]  /*4adf0*/  STS.U16 [R0+0xbc80], R15 ;  /* 0x00bc800f00007388 */ /* 0x0001e60000000400 */
[----:B------:R-:W3:Y:S04]  /*4ae00*/  LDL.LU R4, [R1+0x11fc] ;  /* 0x0011fc0001047983 */ /* 0x000ee80000300800 */
        /* <DEDUP_REMOVED lines=14> */
[----:B------:R-:W3:Y:S03]  /*4aef0*/  LDL.LU R20, [R1+0x1004] ;  /* 0x0010040001147983 */ /* 0x000ee60000300800 */
[----:B0-----:R-:W3:Y:S04]  /*4af00*/  LDL.LU R14, [R1+0x1000] ;  /* 0x00100000010e7983 */ /* 0x001ee80000300800 */
        /* <DEDUP_REMOVED lines=12> */
[----:B------:R1:W-:Y:S03]  /*4afd0*/  STS.U16 [R0+0xbe80], R3 ;  /* 0x00be800300007388 */ /* 0x0003e60000000400 */
[----:B0-----:R-:W4:Y:S01]  /*4afe0*/  LDL.LU R12, [R1+0xe10] ;  /* 0x000e1000010c7983 */ /* 0x001f220000300800 */
[----:B-1----:R-:W4:Y:S03]  /*4aff0*/  LDL.LU R3, [R1+0xe0c] ;  /* 0x000e0c0001037983 */ /* 0x002f260000300800 */
[----:B---3--:R-:W-:Y:S04]  /*4b000*/  STS.U16 [R0+0xbf00], R4 ;  /* 0x00bf000400007388 */ /* 0x008fe80000000400 */
        /* <DEDUP_REMOVED lines=15> */
[----:B------:R0:W-:Y:S04]  /*4b100*/  STS.U16 [R0+0xfe80], R14 ;  /* 0x00fe800e00007388 */ /* 0x0001e80000000400 */
        /* <DEDUP_REMOVED lines=12> */
[----:B------:R-:W2:Y:S04]  /*4b1d0*/  LDL.LU R4, [R1+0xdfc] ;  /* 0x000dfc0001047983 */ /* 0x000ea80000300800 */
[----:B----4-:R-:W-:Y:S01]  /*4b1e0*/  STS.U16 [R0+0x13c00], R12 ;  /* 0x013c000c00007388 */ /* 0x010fe20000000400 */
[----:B------:R0:W-:Y:S03]  /*4b1f0*/  STS.U16 [R0+0x13c80], R3 ;  /* 0x013c800300007388 */ /* 0x0001e60000000400 */
        /* <DEDUP_REMOVED lines=22> */
[----:B---3--:R-:W-:Y:S01]  /*4b360*/  STS.U16 [R0+0x13d00], R15 ;  /* 0x013d000f00007388 */ /* 0x008fe20000000400 */
[----:B------:R-:W3:Y:S02]  /*4b370*/  LDL.LU R2, [R1+0x26c] ;  /* 0x00026c0001027983 */ /* 0x000ee40000300800 */
[----:B------:R-:W3:Y:S01]  /*4b380*/  LDL.LU R12, [R1+0x264] ;  /* 0x00026400010c7983 */ /* 0x000ee20000300800 */
[----:B------:R0:W-:Y:S04]  /*4b390*/  STS.U16 [R0+0x13d80], R14 ;  /* 0x013d800e00007388 */ /* 0x0001e80000000400 */
[----:B0-----:R-:W3:Y:S01]  /*4b3a0*/  LDL.LU R14, [R1+0x260] ;  /* 0x00026000010e7983 */ /* 0x001ee20000300800 */
[----:B------:R-:W3:Y:S03]  /*4b3b0*/  LDL.LU R15, [R1+0x258] ;  /* 0x00025800010f7983 */ /* 0x000ee60000300800 */
[----:B--2---:R0:W-:Y:S04]  /*4b3c0*/  STS.U16 [R0+0x13e00], R28 ;  /* 0x013e001c00007388 */ /* 0x0041e80000000400 */
[----:B0-----:R-:W2:Y:S04]  /*4b3d0*/  LDL.LU R28, [R1+0x16c] ;  /* 0x00016c00011c7983 */ /* 0x001ea80000300800 */
[----:B------:R0:W-:Y:S04]  /*4b3e0*/  STS.U16 [R0+0x13e80], R4 ;  /* 0x013e800400007388 */ /* 0x0001e80000000400 */
[----:B0-----:R-:W2:Y:S04]  /*4b3f0*/  LDL.LU R4, [R1+0x3f24] ;  /* 0x003f240001047983 */ /* 0x001ea80000300800 */
[----:B----4-:R0:W-:Y:S01]  /*4b400*/  STS.U16 [R0+0x13f00], R3 ;  /* 0x013f000300007388 */ /* 0x0101e20000000400 */
[----:B------:R1:W-:Y:S02]  /*4b410*/  STS.U16 [R0+0x13f80], R5 ;  /* 0x013f800500007388 */ /* 0x0003e40000000400 */
[----:B------:R4:W-:Y:S02]  /*4b420*/  STS.U16 [R0+0x15c00], R8 ;  /* 0x015c000800007388 */ /* 0x0009e40000000400 */
[----:B------:R4:W-:Y:S01]  /*4b430*/  STS.U16 [R0+0x15c80], R9 ;  /* 0x015c800900007388 */ /* 0x0009e20000000400 */
[----:B------:R4:W-:Y:S01]  /*4b440*/  STS.U16 [R0+0x15d00], R10 ;  /* 0x015d000a00007388 */ /* 0x0009e20000000400 */
[----:B------:R4:W-:Y:S02]  /*4b450*/  STS.U16 [R0+0x15d80], R11 ;  /* 0x015d800b00007388 */ /* 0x0009e40000000400 */
[----:B------:R4:W-:Y:S01]  /*4b460*/  STS.U16 [R0+0x15e00], R13 ;  /* 0x015e000d00007388 */ /* 0x0009e20000000400 */
[----:B0-----:R-:W2:Y:S01]  /*4b470*/  LDL.LU R3, [R1+0x184] ;  /* 0x0001840001037983 */ /* 0x001ea20000300800 */
[----:B-1----:R-:W2:Y:S02]  /*4b480*/  LDL.LU R5, [R1+0x3f20] ;  /* 0x003f200001057983 */ /* 0x002ea40000300800 */
[----:B----4-:R-:W4:Y:S01]  /*4b490*/  LDL.LU R8, [R1+0x3f1c] ;  /* 0x003f1c0001087983 */ /* 0x010f220000300800 */
[----:B------:R-:W4:Y:S04]  /*4b4a0*/  LDL.LU R9, [R1+0x3f18] ;  /* 0x003f180001097983 */ /* 0x000f280000300800 */
[----:B------:R-:W4:Y:S01]  /*4b4b0*/  LDL.LU R10, [R1+0x3f14] ;  /* 0x003f1400010a7983 */ /* 0x000f220000300800 */
[----:B------:R-:W4:Y:S03]  /*4b4c0*/  LDL.LU R11, [R1+0x3f10] ;  /* 0x003f1000010b7983 */ /* 0x000f260000300800 */
        /* <DEDUP_REMOVED lines=9> */
[----:B------:R-:W4:Y:S01]  /*4b560*/  LDL.LU R18, [R1+0x3f00] ;  /* 0x003f000001127983 */ /* 0x000f220000300800 */
[----:B------:R0:W-:Y:S03]  /*4b570*/  STS.U16 [R0+0x17d80], R22 ;  /* 0x017d801600007388 */ /* 0x0001e60000000400 */
[----:B------:R-:W4:Y:S01]  /*4b580*/  LDL.LU R19, [R1+0x3efc] ;  /* 0x003efc0001137983 */ /* 0x000f220000300800 */
[----:B------:R-:W4:Y:S02]  /*4b590*/  LDL.LU R20, [R1+0x3ef8] ;  /* 0x003ef80001147983 */ /* 0x000f240000300800 */
[----:B------:R-:W4:Y:S01]  /*4b5a0*/  LDL.LU R21, [R1+0x3ef4] ;  /* 0x003ef40001157983 */ /* 0x000f220000300800 */
[----:B------:R1:W-:Y:S01]  /*4b5b0*/  STS.U16 [R0+0x17e00], R6 ;  /* 0x017e000600007388 */ /* 0x0003e20000000400 */
[----:B------:R1:W-:Y:S02]  /*4b5c0*/  STS.U16 [R0+0x17e80], R7 ;  /* 0x017e800700007388 */ /* 0x0003e40000000400 */
[----:B------:R1:W-:Y:S02]  /*4b5d0*/  STS.U16 [R0+0x17f00], R23 ;  /* 0x017f001700007388 */ /* 0x0003e40000000400 */
[----:B------:R3:W-:Y:S01]  /*4b5e0*/  STS.U16 [R0+0x17f80], R24 ;  /* 0x017f801800007388 */ /* 0x0007e20000000400 */
[----:B0-----:R-:W4:Y:S04]  /*4b5f0*/  LDL.LU R22, [R1+0x3ef0] ;  /* 0x003ef00001167983 */ /* 0x001f280000300800 */
[----:B------:R0:W-:Y:S04]  /*4b600*/  STS.U16 [R0+0x19c00], R25 ;  /* 0x019c001900007388 */ /* 0x0001e80000000400 */
[----:B-1----:R-:W4:Y:S04]  /*4b610*/  LDL R6, [R1+0x3808] ;  /* 0x0038080001067983 */ /* 0x002f280000100800 */
[----:B------:R-:W4:Y:S01]  /*4b620*/  LDL R7, [R1+0x3804] ;  /* 0x0038040001077983 */ /* 0x000f220000100800 */
[----:B------:R-:W4:Y:S02]  /*4b630*/  LDL.LU R23, [R1+0x3eec] ;  /* 0x003eec0001177983 */ /* 0x000f240000300800 */
[----:B------:R1:W-:Y:S01]  /*4b640*/  STS.U16 [R0+0x19c80], R26 ;  /* 0x019c801a00007388 */ /* 0x0003e20000000400 */
[----:B---3--:R-:W3:Y:S01]  /*4b650*/  LDL.LU R24, [R1+0x3ee8] ;  /* 0x003ee80001187983 */ /* 0x008ee20000300800 */
[----:B------:R1:W-:Y:S02]  /*4b660*/  STS.U16 [R0+0x19d00], R27 ;  /* 0x019d001b00007388 */ /* 0x0003e40000000400 */
[----:B------:R1:W-:Y:S01]  /*4b670*/  STS.U16 [R0+0x19d80], R29 ;  /* 0x019d801d00007388 */ /* 0x0003e20000000400 */
[----:B0-----:R-:W3:Y:S01]  /*4b680*/  LDL.LU R25, [R1+0x3ee4] ;  /* 0x003ee40001197983 */ /* 0x001ee20000300800 */
[----:B------:R0:W-:Y:S03]  /*4b690*/  STS.U16 [R0+0x19e00], R2 ;  /* 0x019e000200007388 */ /* 0x0001e60000000400 */
[----:B-1----:R-:W3:Y:S01]  /*4b6a0*/  LDL.LU R26, [R1+0x3ee0] ;  /* 0x003ee000011a7983 */ /* 0x002ee20000300800 */
[----:B------:R-:W3:Y:S02]  /*4b6b0*/  LDL.LU R27, [R1+0x3edc] ;  /* 0x003edc00011b7983 */ /* 0x000ee40000300800 */
[----:B------:R1:W-:Y:S01]  /*4b6c0*/  STS.U16 [R0+0x19e80], R12 ;  /* 0x019e800c00007388 */ /* 0x0003e20000000400 */
[----:B------:R-:W3:Y:S01]  /*4b6d0*/  LDL.LU R29, [R1+0x3ed8] ;  /* 0x003ed800011d7983 */ /* 0x000ee20000300800 */
[----:B0-----:R-:W3:Y:S02]  /*4b6e0*/  LDL.LU R2, [R1+0x3ed4] ;  /* 0x003ed40001027983 */ /* 0x001ee40000300800 */
[----:B------:R0:W-:Y:S02]  /*4b6f0*/  STS.U16 [R0+0x19f00], R14 ;  /* 0x019f000e00007388 */ /* 0x0001e40000000400 */
[----:B------:R0:W-:Y:S01]  /*4b700*/  STS.U16 [R0+0x19f80], R15 ;  /* 0x019f800f00007388 */ /* 0x0001e20000000400 */
[----:B-1----:R-:W3:Y:S04]  /*4b710*/  LDL.LU R12, [R1+0x3ed0] ;  /* 0x003ed000010c7983 */ /* 0x002ee80000300800 */
[----:B0-----:R-:W3:Y:S01]  /*4b720*/  LDL.LU R14, [R1+0x3ecc] ;  /* 0x003ecc00010e7983 */ /* 0x001ee20000300800 */
[----:B------:R-:W3:Y:S03]  /*4b730*/  LDL.LU R15, [R1+0x3ec8] ;  /* 0x003ec800010f7983 */ /* 0x000ee60000300800 */
[----:B--2---:R0:W-:Y:S04]  /*4b740*/  STS.U16 [R0+0x1bc00], R28 ;  /* 0x01bc001c00007388 */ /* 0x0041e80000000400 */
[----:B0-----:R-:W2:Y:S04]  /*4b750*/  LDL.LU R28, [R1+0x3ec4] ;  /* 0x003ec400011c7983 */ /* 0x001ea80000300800 */
[----:B--2---:R0:W-:Y:S04]  /*4b760*/  STS.U16 [R0+0x1bc80], R28 ;  /* 0x01bc801c00007388 */ /* 0x0041e80000000400 */
[----:B0-----:R-:W2:Y:S01]  /*4b770*/  LDL.LU R28, [R1+0x3ec0] ;  /* 0x003ec000011c7983 */ /* 0x001ea20000300800 */
[----:B------:R0:W-:Y:S03]  /*4b780*/  STS.U16 [R0+0x1bd00], R3 ;  /* 0x01bd000300007388 */ /* 0x0001e60000000400 */
[----:B0-----:R-:W3:Y:S01]  /*4b790*/  LDL.LU R3, [R1+0x3ebc] ;  /* 0x003ebc0001037983 */ /* 0x001ee20000300800 */
[----:B--2---:R-:W-:-:S06]  /*4b7a0*/  PRMT R28, RZ, 0x7610, R28 ;  /* 0x00007610ff1c7816 */ /* 0x004fcc000000001c */
[----:B----4-:R-:W2:Y:S04]  /*4b7b0*/  @!P2 LDG.E.U16 R28, [R6.64] ;  /* 0x00000004061ca981 */ /* 0x010ea8000c1e1500 */
[----:B---3--:R0:W-:Y:S04]  /*4b7c0*/  STS.U16 [R0+0x1bd80], R3 ;  /* 0x01bd800300007388 */ /* 0x0081e80000000400 */
[----:B0-----:R-:W3:Y:S01]  /*4b7d0*/  LDL.LU R0, [R1+0x3eb8] ;  /* 0x003eb80001007983 */ /* 0x001ee20000300800 */
[----:B------:R-:W4:Y:S03]  /*4b7e0*/  LDL.LU R3, [R1+0x3eb4] ;  /* 0x003eb40001037983 */ /* 0x000f260000300800 */
[----:B--2---:R0:W-:Y:S04]  /*4b7f0*/  STL [R1+0x19c], R28 ;  /* 0x00019c1c01007387 */ /* 0x0041e80000100800 */
[----:B0-----:R-:W2:Y:S01]  /*4b800*/  LDL.LU R28, [R1+0x3eb0] ;  /* 0x003eb000011c7983 */ /* 0x001ea20000300800 */
[----:B------:R-:W2:Y:S02]  /*4b810*/  LDL R6, [R1+0x3be8] ;  /* 0x003be80001067983 */ /* 0x000ea40000100800 */
[----:B------:R-:W2:Y:S01]  /*4b820*/  LDL R7, [R1+0x3bf4] ;  /* 0x003bf40001077983 */ /* 0x000ea20000100800 */
[----:B------:R-:W-:-:S02]  /*4b830*/  PRMT R4, RZ, 0x7610, R4 ;  /* 0x00007610ff047816 */ /* 0x000fc40000000004 */
[----:B--2---:R-:W-:-:S04]  /*4b840*/  @!P0 LOP3.LUT R7, R7, R6, RZ, 0x3c, !PT ;  /* 0x0000000607078212 */ /* 0x004fc800078e3cff */
[----:B------:R-:W-:-:S04]  /*4b850*/  @!P0 LOP3.LUT R6, R7, R6, RZ, 0x3c, !PT ;  /* 0x0000000607068212 */ /* 0x000fc800078e3cff */
[----:B------:R-:W-:-:S05]  /*4b860*/  @!P0 LOP3.LUT R7, R7, R6, RZ, 0x3c, !PT ;  /* 0x0000000607078212 */ /* 0x000fca00078e3cff */
[----:B------:R0:W2:Y:S04]  /*4b870*/  @!P0 LDG.E.U16 R4, [R6.64] ;  /* 0x0000000406048981 */ /* 0x0000a8000c1e1500 */
[----:B0-----:R-:W2:Y:S04]  /*4b880*/  LDL R6, [R1+0x37f8] ;  /* 0x0037f80001067983 */ /* 0x001ea80000100800 */
[----:B------:R-:W2:Y:S01]  /*4b890*/  LDL R7, [R1+0x380c] ;  /* 0x00380c0001077983 */ /* 0x000ea20000100800 */
[----:B------:R-:W-:Y:S02]  /*4b8a0*/  PRMT R28, RZ, 0x7610, R28 ;  /* 0x00007610ff1c7816 */ /* 0x000fe4000000001c */
[----:B--2---:R-:W-:-:S04]  /*4b8b0*/  @!P0 LOP3.LUT R7, R7, R6, RZ, 0x3c, !PT ;  /* 0x0000000607078212 */ /* 0x004fc800078e3cff */
[----:B------:R-:W-:-:S04]  /*4b8c0*/  @!P0 LOP3.LUT R6, R7, R6, RZ, 0x3c, !PT ;  /* 0x0000000607068212 */ /* 0x000fc800078e3cff */
[----:B------:R-:W-:-:S05]  /*4b8d0*/  @!P0 LOP3.LUT R7, R7, R6, RZ, 0x3c, !PT ;  /* 0x0000000607078212 */ /* 0x000fca00078e3cff */
[----:B------:R-:W2:Y:S04]  /*4b8e0*/  @!P0 LDG.E.U16 R28, [R6.64] ;  /* 0x00000004061c8981 */ /* 0x000ea8000c1e1500 */
[----:B------:R-:W-:Y:S04]  /*4b8f0*/  STL [R1+0x3d0c], R4 ;  /* 0x003d0c0401007387 */ /* 0x000fe80000100800 */
[----:B--2---:R0:W-:Y:S04]  /*4b900*/  STL [R1+0x1a0], R28 ;  /* 0x0001a01c01007387 */ /* 0x0041e80000100800 */
[----:B0-----:R-:W2:Y:S01]  /*4b910*/  LDL.LU R28, [R1+0x3eac] ;  /* 0x003eac00011c7983 */ /* 0x001ea20000300800 */
[----:B------:R-:W2:Y:S02]  /*4b920*/  LDL R6, [R1+0x3870] ;  /* 0x0038700001067983 */ /* 0x000ea40000100800 */
[----:B------:R-:W2:Y:S01]  /*4b930*/  LDL R7, [R1+0x388c] ;  /* 0x00388c0001077983 */ /* 0x000ea20000100800 */
[----:B----4-:R-:W-:-:S02]  /*4b940*/  PRMT R3, RZ, 0x7610, R3 ;  /* 0x00007610ff037816 */ /* 0x010fc40000000003 */
[----:B--2---:R-:W-:-:S04]  /*4b950*/  @!P0 LOP3.LUT R7, R7, R6, RZ, 0x3c, !PT ;  /* 0x0000000607078212 */ /* 0x004fc800078e3cff */
[----:B------:R-:W-:-:S04]  /*4b960*/  @!P0 LOP3.LUT R6, R7, R6, RZ, 0x3c, !PT ;  /* 0x0000000607068212 */ /* 0x000fc800078e3cff */
[----:B------:R-:W-:-:S05]  /*4b970*/  @!P0 LOP3.LUT R7, R7, R6, RZ, 0x3c, !PT ;  /* 0x0000000607078212 */ /* 0x000fca00078e3cff */
[----:B------:R-:W2:Y:S04]  /*4b980*/  @!P0 LDG.E.U16 R3, [R6.64] ;  /* 0x0000000406038981 */ /* 0x000ea8000c1e1500 */
[----:B--2---:R0:W-:Y:S04]  /*4b990*/  STL [R1+0x198], R3 ;  /* 0x0001980301007387 */ /* 0x0041e80000100800 */
[----:B0-----:R-:W2:Y:S01]  /*4b9a0*/  LDL.LU R3, [R1+0x3ea8] ;  /* 0x003ea80001037983 */ /* 0x001ea20000300800 */
[----:B------:R-:W4:Y:S02]  /*4b9b0*/  LDL R6, [R1+0x3884] ;  /* 0x0038840001067983 */ /* 0x000f240000100800 */
[----:B------:R-:W4:Y:S01]  /*4b9c0*/  LDL R7, [R1+0x3888] ;  /* 0x0038880001077983 */ /* 0x000f220000100800 */
[----:B------:R-:W-:-:S02]  /*4b9d0*/  PRMT R28, RZ, 0x7610, R28 ;  /* 0x00007610ff1c7816 */ /* 0x000fc4000000001c */
[----:B----4-:R-:W-:-:S04]  /*4b9e0*/  @!P1 LOP3.LUT R7, R7, R6, RZ, 0x3c, !PT ;  /* 0x0000000607079212 */ /* 0x010fc800078e3cff */
[----:B------:R-:W-:-:S04]  /*4b9f0*/  @!P1 LOP3.LUT R6, R7, R6, RZ, 0x3c, !PT ;  /* 0x0000000607069212 */ /* 0x000fc800078e3cff */
[----:B------:R-:W-:-:S05]  /*4ba00*/  @!P1 LOP3.LUT R7, R7, R6, RZ, 0x3c, !PT ;  /* 0x0000000607079212 */ /* 0x000fca00078e3cff */
[----:B------:R-:W4:Y:S04]  /*4ba10*/  @!P1 LDG.E.U16 R28, [R6.64] ;  /* 0x00000004061c9981 */ /* 0x000f28000c1e1500 */
[----:B----4-:R0:W-:Y:S04]  /*4ba20*/  STL [R1+0x194], R28 ;  /* 0x0001941c01007387 */ /* 0x0101e80000100800 */
[----:B0-----:R-:W4:Y:S01]  /*4ba30*/  LDL.LU R28, [R1+0x3ea4] ;  /* 0x003ea400011c7983 */ /* 0x001f220000300800 */
[----:B------:R-:W3:Y:S02]  /*4ba40*/  LDL R6, [R1+0x38f8] ;  /* 0x0038f80001067983 */ /* 0x000ee40000100800 */
[----:B------:R-:W3:Y:S01]  /*4ba50*/  LDL R7, [R1+0x3904] ;  /* 0x0039040001077983 */ /* 0x000ee20000100800 */
[----:B--2---:R-:W-:-:S02]  /*4ba60*/  PRMT R3, RZ, 0x7610, R3 ;  /* 0x00007610ff037816 */ /* 0x004fc40000000003 */
[----:B---3--:R-:W-:-:S04]  /*4ba70*/  @!P0 LOP3.LUT R7, R7, R6, RZ, 0x3c, !PT ;  /* 0x0000000607078212 */ /* 0x008fc800078e3cff */
[----:B------:R-:W-:-:S04]  /*4ba80*/  @!P0 LOP3.LUT R6, R7, R6, RZ, 0x3c, !PT ;  /* 0x0000000607068212 */ /* 0x000fc800078e3cff */
[----:B------:R-:W-:-:S05]  /*4ba90*/  @!P0 LOP3.LUT R7, R7, R6, RZ, 0x3c, !PT ;  /* 0x0000000607078212 */ /* 0x000fca00078e3cff */
[----:B------:R-:W2:Y:S04]  /*4baa0*/  @!P0 LDG.E.U16 R3, [R6.64] ;  /* 0x0000000406038981 */ /* 0x000ea8000c1e1500 */
[----:B--2---:R0:W-:Y:S04]  /*4bab0*/  STL [R1+0x190], R3 ;  /* 0x0001900301007387 */ /* 0x0041e80000100800 */
[----:B0-----:R-:W2:Y:S01]  /*4bac0*/  LDL.LU R3, [R1+0x3ea0] ;  /* 0x003ea00001037983 */ /* 0x001ea20000300800 */
[----:B------:R-:W3:Y:S02]  /*4bad0*/  LDL R6, [R1+0x3900] ;  /* 0x0039000001067983 */ /* 0x000ee40000100800 */
[----:B------:R-:W3:Y:S01]  /*4bae0*/  LDL R7, [R1+0x390c] ;  /* 0x00390c0001077983 */ /* 0x000ee20000100800 */
[----:B----4-:R-:W-:-:S02]  /*4baf0*/  PRMT R28, RZ, 0x7610, R28 ;  /* 0x00007610ff1c7816 */ /* 0x010fc4000000001c */
[----:B---3--:R-:W-:-:S04]  /*4bb00*/  @!P1 LOP3.LUT R7, R7, R6, RZ, 0x3c, !PT ;  /* 0x0000000607079212 */ /* 0x008fc800078e3cff */
[----:B------:R-:W-:-:S04]  /*4bb10*/  @!P1 LOP3.LUT R6, R7, R6, RZ, 0x3c, !PT ;  /* 0x0000000607069212 */ /* 0x000fc800078e3cff */
[----:B------:R-:W-:-:S05]  /*4bb20*/  @!P1 LOP3.LUT R7, R7, R6, RZ, 0x3c, !PT ;  /* 0x0000000607079212 */ /* 0x000fca00078e3cff */
[----:B------:R-:W3:Y:S04]  /*4bb30*/  @!P1 LDG.E.U16 R28, [R6.64] ;  /* 0x00000004061c9981 */ /* 0x000ee8000c1e1500 */
[----:B---3--:R0:W-:Y:S04]  /*4bb40*/  STL [R1+0x18c], R28 ;  /* 0x00018c1c01007387 */ /* 0x0081e80000100800 */
[----:B0-----:R-:W3:Y:S01]  /*4bb50*/  LDL.LU R28, [R1+0x3e9c] ;  /* 0x003e9c00011c7983 */ /* 0x001ee20000300800 */
[----:B------:R-:W4:Y:S02]  /*4bb60*/  LDL R6, [R1+0x3978] ;  /* 0x0039780001067983 */ /* 0x000f240000100800 */
[----:B------:R-:W4:Y:S01]  /*4bb70*/  LDL R7, [R1+0x3984] ;  /* 0x0039840001077983 */ /* 0x000f220000100800 */
[----:B--2---:R-:W-:-:S02]  /*4bb80*/  PRMT R3, RZ, 0x7610, R3 ;  /* 0x00007610ff037816 */ /* 0x004fc40000000003 */
[----:B----4-:R-:W-:-:S04]  /*4bb90*/  @!P0 LOP3.LUT R7, R7, R6, RZ, 0x3c, !PT ;  /* 0x0000000607078212 */ /* 0x010fc800078e3cff */
[----:B------:R-:W-:-:S04]  /*4bba0*/  @!P0 LOP3.LUT R6, R7, R6, RZ, 0x3c, !PT ;  /* 0x0000000607068212 */ /* 0x000fc800078e3cff */
[----:B------:R-:W-:-:S05]  /*4bbb0*/  @!P0 LOP3.LUT R7, R7, R6, RZ, 0x3c, !PT ;  /* 0x0000000607078212 */ /* 0x000fca00078e3cff */
[----:B------:R-:W2:Y:S04]  /*4bbc0*/  @!P0 LDG.E.U16 R3, [R6.64] ;  /* 0x0000000406038981 */ /* 0x000ea8000c1e1500 */
[----:B--2---:R0:W-:Y:S04]  /*4bbd0*/  STL [R1+0x188], R3 ;  /* 0x0001880301007387 */ /* 0x0041e80000100800 */
[----:B0-----:R-:W2:Y:S01]  /*4bbe0*/  LDL.LU R3, [R1+0x3e98] ;  /* 0x003e980001037983 */ /* 0x001ea20000300800 */
[----:B------:R-:W4:Y:S02]  /*4bbf0*/  LDL R6, [R1+0x3980] ;  /* 0x0039800001067983 */ /* 0x000f240000100800 */
[----:B------:R-:W4:Y:S01]  /*4bc00*/  LDL R7, [R1+0x398c] ;  /* 0x00398c0001077983 */ /* 0x000f220000100800 */
[----:B---3--:R-:W-:-:S02]  /*4bc10*/  PRMT R28, RZ, 0x7610, R28 ;  /* 0x00007610ff1c7816 */ /* 0x008fc4000000001c */
[----:B----4-:R-:W-:-:S04]  /*4bc20*/  @!P1 LOP3.LUT R7, R7, R6, RZ, 0x3c, !PT ;  /* 0x0000000607079212 */ /* 0x010fc800078e3cff */
        /* <DEDUP_REMOVED lines=205> */
[----:B------:R-:W-:-:S02]  /*4c900*/  PRMT R27, RZ, 0x7610, R27 ;  /* 0x00007610ff1b7816 */ /* 0x000fc4000000001b */
[----:B----4-:R-:W-:-:S04]  /*4c910*/  @!P0 LOP3.LUT R7, R7, R6, RZ, 0x3c, !PT ;  /* 0x0000000607078212 */ /* 0x010fc800078e3cff */
[----:B------:R-:W-:-:S04]  /*4c920*/  @!P0 LOP3.LUT R6, R7, R6, RZ, 0x3c, !PT ;  /* 0x0000000607068212 */ /* 0x000fc800078e3cff */
[----:B------:R-:W-:-:S05]  /*4c930*/  @!P0 LOP3.LUT R7, R7, R6, RZ, 0x3c, !PT ;  /* 0x0000000607078212 */ /* 0x000fca00078e3cff */
[----:B------:R0:W4:Y:S04]  /*4c940*/  @!P0 LDG.E.U16 R27, [R6.64] ;  /* 0x00000004061b8981 */ /* 0x000128000c1e1500 */
[----:B0-----:R-:W2:Y:S04]  /*4c950*/  LDL R6, [R1+0x3b90] ;  /* 0x003b900001067983 */ /* 0x001ea80000100800 */
[----:B------:R-:W2:Y:S01]  /*4c960*/  LDL R7, [R1+0x3b9c] ;  /* 0x003b9c0001077983 */ /* 0x000ea20000100800 */
[----:B------:R-:W-:Y:S02]  /*4c970*/  PRMT R26, RZ, 0x7610, R26 ;  /* 0x00007610ff1a7816 */ /* 0x000fe4000000001a */
[----:B--2---:R-:W-:-:S04]  /*4c980*/  @!P1 LOP3.LUT R7, R7, R6, RZ, 0x3c, !PT ;  /* 0x0000000607079212 */ /* 0x004fc800078e3cff */
[----:B------:R-:W-:-:S04]  /*4c990*/  @!P1 LOP3.LUT R6, R7, R6, RZ, 0x3c, !PT ;  /* 0x0000000607069212 */ /* 0x000fc800078e3cff */
[----:B------:R-:W-:Y:S01]  /*4c9a0*/  @!P1 LOP3.LUT R7, R7, R6, RZ, 0x3c, !PT ;  /* 0x0000000607079212 */ /* 0x000fe200078e3cff */
[----:B----4-:R-:W-:Y:S04]  /*4c9b0*/  STL [R1+0x3d60], R27 ;  /* 0x003d601b01007387 */ /* 0x010fe80000100800 */
[----:B------:R0:W2:Y:S04]  /*4c9c0*/  @!P1 LDG.E.U16 R26, [R6.64] ;  /* 0x00000004061a9981 */ /* 0x0000a8000c1e1500 */
[----:B0-----:R-:W4:Y:S04]  /*4c9d0*/  LDL R6, [R1+0x3810] ;  /* 0x0038100001067983 */ /* 0x001f280000100800 */
[----:B------:R-:W4:Y:S01]  /*4c9e0*/  LDL R7, [R1+0x382c] ;  /* 0x00382c0001077983 */ /* 0x000f220000100800 */
[----:B------:R-:W-:-:S02]  /*4c9f0*/  PRMT R3, RZ, 0x7610, R3 ;  /* 0x00007610ff037816 */ /* 0x000fc40000000003 */
[----:B----4-:R-:W-:-:S04]  /*4ca00*/  @!P0 LOP3.LUT R7, R7, R6, RZ, 0x3c, !PT ;  /* 0x0000000607078212 */ /* 0x010fc800078e3cff */
[----:B------:R-:W-:-:S04]  /*4ca10*/  @!P0 LOP3.LUT R6, R7, R6, RZ, 0x3c, !PT ;  /* 0x0000000607068212 */ /* 0x000fc800078e3cff */
[----:B------:R-:W-:-:S05]  /*4ca20*/  @!P0 LOP3.LUT R7, R7, R6, RZ, 0x3c, !PT ;  /* 0x0000000607078212 */ /* 0x000fca00078e3cff */
[----:B------:R-:W4:Y:S04]  /*4ca30*/  @!P0 LDG.E.U16 R3, [R6.64] ;  /* 0x0000000406038981 */ /* 0x000f28000c1e1500 */
[----:B--2---:R-:W-:Y:S04]  /*4ca40*/  STL [R1+0x3d64], R26 ;  /* 0x003d641a01007387 */ /* 0x004fe80000100800 */
[----:B----4-:R0:W-:Y:S04]  /*4ca50*/  STL [R1+0x138], R3 ;  /* 0x0001380301007387 */ /* 0x0101e80000100800 */
        /* <DEDUP_REMOVED lines=161> */
[----:B---3--:R-:W-:Y:S02]  /*4d470*/  PRMT R28, RZ, 0x7610, R28 ;  /* 0x00007610ff1c7816 */ /* 0x008fe4000000001c */
[----:B--2---:R-:W-:-:S04]  /*4d480*/  @!P1 LOP3.LUT R7, R7, R6, RZ, 0x3c, !PT ;  /* 0x0000000607079212 */ /* 0x004fc800078e3cff */
[----:B------:R-:W-:-:S04]  /*4d490*/  @!P1 LOP3.LUT R6, R7, R6, RZ, 0x3c, !PT ;  /* 0x0000000607069212 */ /* 0x000fc800078e3cff */
[----:B------:R-:W-:-:S05]  /*4d4a0*/  @!P1 LOP3.LUT R7, R7, R6, RZ, 0x3c, !PT ;  /* 0x0000000607079212 */ /* 0x000fca00078e3cff */
[----:B------:R-:W2:Y:S04]  /*4d4b0*/  @!P1 LDG.E.U16 R28, [R6.64] ;  /* 0x00000004061c9981 */ /* 0x000ea8000c1e1500 */
[----:B----4-:R0:W-:Y:S04]  /*4d4c0*/  STL [R1+0xf0], R9 ;  /* 0x0000f00901007387 */ /* 0x0101e80000100800 */
[----:B0-----:R-:W3:Y:S04]  /*4d4d0*/  LDL R9, [R1+0x3a34] ;  /* 0x003a340001097983 */ /* 0x001ee80000100800 */
        /* <DEDUP_REMOVED lines=35> */
[----:B------:R-:W2:Y:S01]  /*4d710*/  @!P1 LDG.E.U16 R28, [R6.64] ;  /* 0x00000004061c9981 */ /* 0x000ea2000c1e1500 */
[----:B------:R-:W-:-:S03]  /*4d720*/  PRMT R8, RZ, 0x7610, R8 ;  /* 0x00007610ff087816 */ /* 0x000fc60000000008 */
[----:B--2---:R0:W-:Y:S04]  /*4d730*/  STL [R1+0xdc], R28 ;  /* 0x0000dc1c01007387 */ /* 0x0041e80000100800 */
[----:B0-----:R-:W2:Y:S01]  /*4d740*/  LDL.LU R28, [R1+0x3de8] ;  /* 0x003de800011c7983 */ /* 0x001ea20000300800 */
[----:B------:R-:W4:Y:S02]  /*4d750*/  LDL R7, [R1+0x3a28] ;  /* 0x003a280001077983 */ /* 0x000f240000100800 */
[----:B------:R-:W-:Y:S02]  /*4d760*/  @!P0 IMAD.MOV.U32 R6, RZ, RZ, R9 ;  /* 0x000000ffff068224 */ /* 0x000fe400078e0009 */
[----:B------:R-:W2:Y:S04]  /*4d770*/  LDL R9, [R1+0x3ba8] ;  /* 0x003ba80001097983 */ /* 0x000ea80000100800 */
[----:B----4-:R0:W4:Y:S04]  /*4d780*/  @!P0 LDG.E.U16 R8, [R6.64] ;  /* 0x0000000406088981 */ /* 0x010128000c1e1500 */
[----:B0-----:R-:W3:Y:S04]  /*4d790*/  LDL R6, [R1+0x3a30] ;  /* 0x003a300001067983 */ /* 0x001ee80000100800 */
[----:B------:R-:W3:Y:S01]  /*4d7a0*/  LDL R7, [R1+0x3a3c] ;  /* 0x003a3c0001077983 */ /* 0x000ee20000100800 */
[----:B--2---:R-:W-:-:S02]  /*4d7b0*/  PRMT R28, RZ, 0x7610, R28 ;  /* 0x00007610ff1c7816 */ /* 0x004fc4000000001c */
[----:B---3--:R-:W-:-:S04]  /*4d7c0*/  @!P1 LOP3.LUT R7, R7, R6, RZ, 0x3c, !PT ;  /* 0x0000000607079212 */ /* 0x008fc800078e3cff */
        /* <DEDUP_REMOVED lines=41> */
[----:B------:R-:W-:-:S06]  /*4da60*/  PRMT R5, RZ, 0x7610, R5 ;  /* 0x00007610ff057816 */ /* 0x000fcc0000000005 */
[----:B------:R0:W4:Y:S04]  /*4da70*/  @!P0 LDG.E.U16 R5, [R8.64] ;  /* 0x0000000408058981 */ /* 0x000128000c1e1500 */
[----:B--2---:R1:W-:Y:S04]  /*4da80*/  STL [R1+0xc4], R28 ;  /* 0x0000c41c01007387 */ /* 0x0043e80000100800 */
[----:B-1----:R-:W2:Y:S01]  /*4da90*/  LDL.LU R28, [R1+0x3dd4] ;  /* 0x003dd400011c7983 */ /* 0x002ea20000300800 */
[----:B0-----:R-:W2:Y:S02]  /*4daa0*/  LDL R8, [R1+0x3bb0] ;  /* 0x003bb00001087983 */ /* 0x001ea40000100800 */
[----:B------:R-:W2:Y:S01]  /*4dab0*/  LDL R9, [R1+0x3bbc] ;  /* 0x003bbc0001097983 */ /* 0x000ea20000100800 */
[----:B------:R-:W-:Y:S01]  /*4dac0*/  PRMT R6, RZ, 0x7610, R6 ;  /* 0x00007610ff067816 */ /* 0x000fe20000000006 */
[----:B----4-:R-:W-:Y:S01]  /*4dad0*/  STL [R1+0x3d4c], R5 ;  /* 0x003d4c0501007387 */ /* 0x010fe20000100800 */
[----:B--2---:R-:W-:-:S04]  /*4dae0*/  @!P1 LOP3.LUT R9, R9, R8, RZ, 0x3c, !PT ;  /* 0x0000000809099212 */ /* 0x004fc800078e3cff */
[----:B------:R-:W-:-:S04]  /*4daf0*/  @!P1 LOP3.LUT R8, R9, R8, RZ, 0x3c, !PT ;  /* 0x0000000809089212 */ /* 0x000fc800078e3cff */
[----:B------:R-:W-:-:S05]  /*4db00*/  @!P1 LOP3.LUT R9, R9, R8, RZ, 0x3c, !PT ;  /* 0x0000000809099212 */ /* 0x000fca00078e3cff */
[----:B------:R0:W2:Y:S04]  /*4db10*/  @!P1 LDG.E.U16 R6, [R8.64] ;  /* 0x0000000408069981 */ /* 0x0000a8000c1e1500 */
[----:B0-----:R-:W4:Y:S04]  /*4db20*/  LDL R8, [R1+0x3830] ;  /* 0x0038300001087983 */ /* 0x001f280000100800 */
[----:B------:R-:W4:Y:S01]  /*4db30*/  LDL R9, [R1+0x384c] ;  /* 0x00384c0001097983 */ /* 0x000f220000100800 */
[----:B------:R-:W-:Y:S02]  /*4db40*/  PRMT R28, RZ, 0x7610, R28 ;  /* 0x00007610ff1c7816 */ /* 0x000fe4000000001c */
        /* <DEDUP_REMOVED lines=157> */
[----:B------:R0:W4:Y:S04]  /*4e520*/  @!P1 LDG.E.U16 R26, [R8.64] ;  /* 0x00000004081a9981 */ /* 0x000128000c1e1500 */
[----:B0-----:R-:W3:Y:S04]  /*4e530*/  LDL R8, [R1+0x3948] ;  /* 0x0039480001087983 */ /* 0x001ee80000100800 */
[----:B------:R-:W3:Y:S01]  /*4e540*/  LDL R9, [R1+0x3954] ;  /* 0x0039540001097983 */ /* 0x000ee20000100800 */
[----:B--2---:R-:W-:Y:S02]  /*4e550*/  PRMT R28, RZ, 0x7610, R28 ;  /* 0x00007610ff1c7816 */ /* 0x004fe4000000001c */
        /* <DEDUP_REMOVED lines=28> */
[----:B------:R-:W-:-:S02]  /*4e720*/  PRMT R27, RZ, 0x7610, R27 ;  /* 0x00007610ff1b7816 */ /* 0x000fc4000000001b */
[----:B---3--:R-:W-:-:S04]  /*4e730*/  @!P1 LOP3.LUT R9, R9, R8, RZ, 0x3c, !PT ;  /* 0x0000000809099212 */ /* 0x008fc800078e3cff */
[----:B------:R-:W-:-:S04]  /*4e740*/  @!P1 LOP3.LUT R8, R9, R8, RZ, 0x3c, !PT ;  /* 0x0000000809089212 */ /* 0x000fc800078e3cff */
[----:B------:R-:W-:-:S05]  /*4e750*/  @!P1 LOP3.LUT R9, R9, R8, RZ, 0x3c, !PT ;  /* 0x0000000809099212 */ /* 0x000fca00078e3cff */
[----:B------:R0:W3:Y:S04]  /*4e760*/  @!P1 LDG.E.U16 R27, [R8.64] ;  /* 0x00000004081b9981 */ /* 0x0000e8000c1e1500 */
[----:B0-----:R-:W3:Y:S04]  /*4e770*/  LDL R8, [R1+0x3968] ;  /* 0x0039680001087983 */ /* 0x001ee80000100800 */
[----:B------:R-:W3:Y:S01]  /*4e780*/  LDL R9, [R1+0x3974] ;  /* 0x0039740001097983 */ /* 0x000ee20000100800 */
[----:B--2---:R-:W-:Y:S02]  /*4e790*/  PRMT R28, RZ, 0x7610, R28 ;  /* 0x00007610ff1c7816 */ /* 0x004fe4000000001c */
[----:B---3--:R-:W-:-:S04]  /*4e7a0*/  @!P0 LOP3.LUT R9, R9, R8, RZ, 0x3c, !PT ;  /* 0x0000000809098212 */ /* 0x008fc800078e3cff */
[----:B------:R-:W-:-:S04]  /*4e7b0*/  @!P0 LOP3.LUT R8, R9, R8, RZ, 0x3c, !PT ;  /* 0x0000000809088212 */ /* 0x000fc800078e3cff */
[----:B------:R-:W-:-:S05]  /*4e7c0*/  @!P0 LOP3.LUT R9, R9, R8, RZ, 0x3c, !PT ;  /* 0x0000000809098212 */ /* 0x000fca00078e3cff */
[----:B------:R-:W2:Y:S04]  /*4e7d0*/  @!P0 LDG.E.U16 R28, [R8.64] ;  /* 0x00000004081c8981 */ /* 0x000ea8000c1e1500 */
[----:B------:R0:W-:Y:S04]  /*4e7e0*/  STL [R1+0x64], R27 ;  /* 0x0000641b01007387 */ /* 0x0001e80000100800 */
[----:B0-----:R-:W3:Y:S04]  /*4e7f0*/  LDL R27, [R1+0x39d4] ;  /* 0x0039d400011b7983 */ /* 0x001ee80000100800 */
[----:B--2---:R0:W-:Y:S04]  /*4e800*/  STL [R1+0x60], R28 ;  /* 0x0000601c01007387 */ /* 0x0041e80000100800 */
[----:B0-----:R-:W2:Y:S01]  /*4e810*/  LDL.LU R28, [R1+0x3d80] ;  /* 0x003d8000011c7983 */ /* 0x001ea20000300800 */
[----:B------:R-:W2:Y:S01]  /*4e820*/  LDL R9, [R1+0x3970] ;  /* 0x0039700001097983 */ /* 0x000ea20000100800 */
[----:B------:R-:W-:Y:S01]  /*4e830*/  PRMT R4, RZ, 0x7610, R4 ;  /* 0x00007610ff047816 */ /* 0x000fe20000000004 */
[----:B------:R-:W-:-:S02]  /*4e840*/  @!P1 IMAD.MOV.U32 R8, RZ, RZ, R26 ;  /* 0x000000ffff089224 */ /* 0x000fc400078e001a */
[----:B------:R-:W3:Y:S04]  /*4e850*/  LDL R26, [R1+0x39e4] ;  /* 0x0039e400011a7983 */ /* 0x000ee80000100800 */
[----:B--2---:R0:W2:Y:S04]  /*4e860*/  @!P1 LDG.E.U16 R4, [R8.64] ;  /* 0x0000000408049981 */ /* 0x0040a8000c1e1500 */
[----:B0-----:R-:W2:Y:S04]  /*4e870*/  LDL R8, [R1+0x39b8] ;  /* 0x0039b80001087983 */ /* 0x001ea80000100800 */
[----:B------:R-:W2:Y:S01]  /*4e880*/  LDL R9, [R1+0x39c4] ;  /* 0x0039c40001097983 */ /* 0x000ea20000100800 */
[----:B------:R-:W-:-:S02]  /*4e890*/  PRMT R28, RZ, 0x7610, R28 ;  /* 0x00007610ff1c7816 */ /* 0x000fc4000000001c */
        /* <DEDUP_REMOVED lines=14> */
[----:B0-----:R-:W4:Y:S01]  /*4e980*/  LDL R9, [R1+0x39c8] ;  /* 0x0039c80001097983 */ /* 0x001f220000100800 */
[----:B------:R-:W-:Y:S01]  /*4e990*/  PRMT R15, RZ, 0x7610, R15 ;  /* 0x00007610ff0f7816 */ /* 0x000fe2000000000f */
[----:B---3--:R-:W-:Y:S02]  /*4e9a0*/  @!P0 IMAD.MOV.U32 R8, RZ, RZ, R27 ;  /* 0x000000ffff088224 */ /* 0x008fe400078e001b */
[----:B--2---:R0:W-:Y:S01]  /*4e9b0*/  STL [R1+0x54], R14 ;  /* 0x0000540e01007387 */ /* 0x0041e20000100800 */
[----:B------:R-:W-:Y:S01]  /*4e9c0*/  PRMT R28, RZ, 0x7610, R28 ;  /* 0x00007610ff1c7816 */ /* 0x000fe2000000001c */
[----:B------:R-:W2:Y:S02]  /*4e9d0*/  LDL R27, [R1+0x39f0] ;  /* 0x0039f000011b7983 */ /* 0x000ea40000100800 */
[----:B----4-:R1:W3:Y:S04]  /*4e9e0*/  @!P0 LDG.E.U16 R15, [R8.64] ;  /* 0x00000004080f8981 */ /* 0x0102e8000c1e1500 */
[----:B0-----:R-:W4:Y:S04]  /*4e9f0*/  LDL R14, [R1+0x39f4] ;  /* 0x0039f400010e7983 */ /* 0x001f280000100800 */
[----:B-1----:R-:W2:Y:S04]  /*4ea00*/  LDL R8, [R1+0x39d0] ;  /* 0x0039d00001087983 */ /* 0x002ea80000100800 */
[----:B------:R-:W2:Y:S02]  /*4ea10*/  LDL R9, [R1+0x39dc] ;  /* 0x0039dc0001097983 */ /* 0x000ea40000100800 */
[----:B--2---:R-:W-:-:S04]  /*4ea20*/  @!P1 LOP3.LUT R9, R9, R8, RZ, 0x3c, !PT ;  /* 0x0000000809099212 */ /* 0x004fc800078e3cff */
[----:B------:R-:W-:-:S04]  /*4ea30*/  @!P1 LOP3.LUT R8, R9, R8, RZ, 0x3c, !PT ;  /* 0x0000000809089212 */ /* 0x000fc800078e3cff */
[----:B------:R-:W-:-:S05]  /*4ea40*/  @!P1 LOP3.LUT R9, R9, R8, RZ, 0x3c, !PT ;  /* 0x0000000809099212 */ /* 0x000fca00078e3cff */
[----:B------:R-:W2:Y:S04]  /*4ea50*/  @!P1 LDG.E.U16 R28, [R8.64] ;  /* 0x00000004081c9981 */ /* 0x000ea8000c1e1500 */
[----:B---3--:R0:W-:Y:S04]  /*4ea60*/  STL [R1+0x50], R15 ;  /* 0x0000500f01007387 */ /* 0x0081e80000100800 */
[----:B0-----:R-:W3:Y:S04]  /*4ea70*/  LDL R15, [R1+0x39fc] ;  /* 0x0039fc00010f7983 */ /* 0x001ee80000100800 */
[----:B--2---:R0:W-:Y:S04]  /*4ea80*/  STL [R1+0x4c], R28 ;  /* 0x00004c1c01007387 */ /* 0x0041e80000100800 */
[----:B0-----:R-:W2:Y:S01]  /*4ea90*/  LDL.LU R28, [R1+0x3d78] ;  /* 0x003d7800011c7983 */ /* 0x001ea20000300800 */
[----:B------:R-:W2:Y:S01]  /*4eaa0*/  LDL R9, [R1+0x39d8] ;  /* 0x0039d80001097983 */ /* 0x000ea20000100800 */
[----:B------:R-:W-:Y:S01]  /*4eab0*/  PRMT R3, RZ, 0x7610, R3 ;  /* 0x00007610ff037816 */ /* 0x000fe20000000003 */
[----:B------:R-:W-:-:S02]  /*4eac0*/  @!P0 IMAD.MOV.U32 R8, RZ, RZ, R26 ;  /* 0x000000ffff088224 */ /* 0x000fc400078e001a */
[----:B------:R-:W3:Y:S04]  /*4ead0*/  LDL R26, [R1+0x3a44] ;  /* 0x003a4400011a7983 */ /* 0x000ee80000100800 */
[----:B--2---:R-:W2:Y:S04]  /*4eae0*/  @!P0 LDG.E.U16 R3, [R8.64] ;  /* 0x0000000408038981 */ /* 0x004ea8000c1e1500 */
        /* <DEDUP_REMOVED lines=8> */
[----:B------:R-:W2:Y:S01]  /*4eb70*/  @!P1 LDG.E.U16 R28, [R8.64] ;  /* 0x00000004081c9981 */ /* 0x000ea2000c1e1500 */
[----:B------:R-:W-:-:S03]  /*4eb80*/  PRMT R3, RZ, 0x7610, R3 ;  /* 0x00007610ff037816 */ /* 0x000fc60000000003 */
[----:B--2---:R0:W-:Y:S04]  /*4eb90*/  STL [R1+0x44], R28 ;  /* 0x0000441c01007387 */ /* 0x0041e80000100800 */
[----:B0-----:R-:W2:Y:S01]  /*4eba0*/  LDL.LU R28, [R1+0x3d70] ;  /* 0x003d7000011c7983 */ /* 0x001ea20000300800 */
[----:B------:R-:W2:Y:S02]  /*4ebb0*/  LDL R9, [R1+0x39e8] ;  /* 0x0039e80001097983 */ /* 0x000ea40000100800 */
[----:B----4-:R-:W-:Y:S01]  /*4ebc0*/  @!P0 IMAD.MOV.U32 R8, RZ, RZ, R14 ;  /* 0x000000ffff088224 */ /* 0x010fe200078e000e */
[----:B------:R-:W-:Y:S01]  /*4ebd0*/  PRMT R0, RZ, 0x7610, R0 ;  /* 0x00007610ff007816 */ /* 0x000fe20000000000 */
[----:B------:R-:W4:Y:S04]  /*4ebe0*/  LDL R14, [R1+0x3a54] ;  /* 0x003a5400010e7983 */ /* 0x000f280000100800 */
[----:B--2---:R3:W2:Y:S02]  /*4ebf0*/  @!P0 LDG.E.U16 R3, [R8.64] ;  /* 0x0000000408038981 */ /* 0x0046a4000c1e1500 */
[----:B---3--:R-:W-:-:S02]  /*4ec00*/  @!P1 IMAD.MOV.U32 R8, RZ, RZ, R15 ;  /* 0x000000ffff089224 */ /* 0x008fc400078e000f */
[----:B------:R-:W-:-:S05]  /*4ec10*/  @!P1 IMAD.MOV.U32 R9, RZ, RZ, R27 ;  /* 0x000000ffff099224 */ /* 0x000fca00078e001b */
[----:B------:R0:W3:Y:S04]  /*4ec20*/  @!P1 LDG.E.U16 R0, [R8.64] ;  /* 0x0000000408009981 */ /* 0x0000e8000c1e1500 */
[----:B--2---:R-:W-:Y:S01]  /*4ec30*/  STL [R1+0x3d14], R3 ;  /* 0x003d140301007387 */ /* 0x004fe20000100800 */
[----:B0-----:R-:W2:Y:S01]  /*4ec40*/  LDL R9, [R1+0x3a38] ;  /* 0x003a380001097983 */ /* 0x001ea20000100800 */
[----:B------:R-:W-:Y:S01]  /*4ec50*/  PRMT R10, RZ, 0x7610, R10 ;  /* 0x00007610ff0a7816 */ /* 0x000fe2000000000a */
[----:B------:R-:W-:Y:S01]  /*4ec60*/  @!P0 IMAD.MOV.U32 R8, RZ, RZ, R26 ;  /* 0x000000ffff088224 */ /* 0x000fe200078e001a */
[----:B------:R-:W4:Y:S04]  /*4ec70*/  LDL R27, [R1+0x3a58] ;  /* 0x003a5800011b7983 */ /* 0x000f280000100800 */
[----:B------:R-:W4:Y:S04]  /*4ec80*/  LDL R15, [R1+0x3a64] ;  /* 0x003a6400010f7983 */ /* 0x000f280000100800 */
[----:B---3--:R-:W-:Y:S01]  /*4ec90*/  STL [R1+0x3d18], R0 ;  /* 0x003d180001007387 */ /* 0x008fe20000100800 */
[----:B------:R-:W-:Y:S01]  /*4eca0*/  PRMT R28, RZ, 0x7610, R28 ;  /* 0x00007610ff1c7816 */ /* 0x000fe2000000001c */
[----:B------:R-:W3:Y:S02]  /*4ecb0*/  LDL R26, [R1+0x3a60] ;  /* 0x003a6000011a7983 */ /* 0x000ee40000100800 */
[----:B--2---:R0:W2:Y:S04]  /*4ecc0*/  @!P0 LDG.E.U16 R10, [R8.64] ;  /* 0x00000004080a8981 */ /* 0x0040a8000c1e1500 */
[----:B0-----:R-:W2:Y:S04]  /*4ecd0*/  LDL R8, [R1+0x3a40] ;  /* 0x003a400001087983 */ /* 0x001ea80000100800 */
[----:B------:R-:W2:Y:S02]  /*4ece0*/  LDL R9, [R1+0x3a4c] ;  /* 0x003a4c0001097983 */ /* 0x000ea40000100800 */
[----:B--2---:R-:W-:-:S04]  /*4ecf0*/  @!P1 LOP3.LUT R9, R9, R8, RZ, 0x3c, !PT ;  /* 0x0000000809099212 */ /* 0x004fc800078e3cff */
        /* <DEDUP_REMOVED lines=9> */
[----:B----4-:R-:W-:Y:S01]  /*4ed90*/  @!P0 IMAD.MOV.U32 R8, RZ, RZ, R14 ;  /* 0x000000ffff088224 */ /* 0x010fe200078e000e */
[----:B------:R-:W-:-:S02]  /*4eda0*/  PRMT R2, RZ, 0x7610, R2 ;  /* 0x00007610ff027816 */ /* 0x000fc40000000002 */
[----:B------:R-:W-:Y:S01]  /*4edb0*/  PRMT R0, RZ, 0x7610, R0 ;  /* 0x00007610ff007816 */ /* 0x000fe20000000000 */
[----:B------:R-:W4:Y:S04]  /*4edc0*/  LDL R14, [R1+0x3a68] ;  /* 0x003a6800010e7983 */ /* 0x000f280000100800 */
[----:B--2---:R0:W2:Y:S04]  /*4edd0*/  @!P0 LDG.E.U16 R13, [R8.64] ;  /* 0x00000004080d8981 */ /* 0x0040a8000c1e1500 */
[----:B0-----:R-:W2:Y:S04]  /*4ede0*/  LDL R8, [R1+0x3a50] ;  /* 0x003a500001087983 */ /* 0x001ea80000100800 */
[----:B------:R-:W2:Y:S01]  /*4edf0*/  LDL R9, [R1+0x3a5c] ;  /* 0x003a5c0001097983 */ /* 0x000ea20000100800 */
[----:B------:R-:W-:-:S02]  /*4ee00*/  PRMT R3, RZ, 0x7610, R3 ;  /* 0x00007610ff037816 */ /* 0x000fc40000000003 */
[----:B--2---:R-:W-:-:S04]  /*4ee10*/  @!P1 LOP3.LUT R9, R9, R8, RZ, 0x3c, !PT ;  /* 0x0000000809099212 */ /* 0x004fc800078e3cff */
[----:B------:R-:W-:-:S04]  /*4ee20*/  @!P1 LOP3.LUT R8, R9, R8, RZ, 0x3c, !PT ;  /* 0x0000000809089212 */ /* 0x000fc800078e3cff */
[----:B------:R-:W-:-:S05]  /*4ee30*/  @!P1 LOP3.LUT R9, R9, R8, RZ, 0x3c, !PT ;  /* 0x0000000809099212 */ /* 0x000fca00078e3cff */
[----:B------:R0:W2:Y:S04]  /*4ee40*/  @!P1 LDG.E.U16 R2, [R8.64] ;  /* 0x0000000408029981 */ /* 0x0000a8000c1e1500 */
[----:B------:R1:W-:Y:S01]  /*4ee50*/  STL [R1+0x30], R13 ;  /* 0x0000300d01007387 */ /* 0x0003e20000100800 */
[----:B0-----:R-:W-:Y:S02]  /*4ee60*/  @!P0 IMAD.MOV.U32 R8, RZ, RZ, R15 ;  /* 0x000000ffff088224 */ /* 0x001fe400078e000f */
[----:B------:R-:W-:Y:S01]  /*4ee70*/  @!P0 IMAD.MOV.U32 R9, RZ, RZ, R27 ;  /* 0x000000ffff098224 */ /* 0x000fe200078e001b */
[----:B-1----:R-:W2:Y:S04]  /*4ee80*/  LDL R13, [R1+0x3a74] ;  /* 0x003a7400010d7983 */ /* 0x002ea80000100800 */
[----:B------:R3:W2:Y:S02]  /*4ee90*/  @!P0 LDG.E.U16 R0, [R8.64] ;  /* 0x0000000408008981 */ /* 0x0006a4000c1e1500 */
[----:B---3--:R-:W-:-:S02]  /*4eea0*/  @!P1 IMAD.MOV.U32 R8, RZ, RZ, R10 ;  /* 0x000000ffff089224 */ /* 0x008fc400078e000a */
[----:B------:R-:W-:-:S05]  /*4eeb0*/  @!P1 IMAD.MOV.U32 R9, RZ, RZ, R26 ;  /* 0x000000ffff099224 */ /* 0x000fca00078e001a */
[----:B------:R4:W3:Y:S01]  /*4eec0*/  @!P1 LDG.E.U16 R3, [R8.64] ;  /* 0x0000000408039981 */ /* 0x0008e2000c1e1500 */
[----:B------:R-:W-:Y:S01]  /*4eed0*/  PRMT R28, RZ, 0x7610, R28 ;  /* 0x00007610ff1c7816 */ /* 0x000fe2000000001c */
[----:B----4-:R-:W-:Y:S02]  /*4eee0*/  @!P0 IMAD.MOV.U32 R9, RZ, RZ, R14 ;  /* 0x000000ffff098224 */ /* 0x010fe400078e000e */
[----:B--2---:R-:W-:Y:S01]  /*4eef0*/  STL [R1+0x2c], R2 ;  /* 0x00002c0201007387 */ /* 0x004fe20000100800 */
[----:B------:R-:W2:Y:S02]  /*4ef00*/  LDL R15, [R1+0x3ac4] ;  /* 0x003ac400010f7983 */ /* 0x000ea40000100800 */
[----:B------:R-:W-:Y:S01]  /*4ef10*/  @!P0 IMAD.MOV.U32 R8, RZ, RZ, R13 ;  /* 0x000000ffff088224 */ /* 0x000fe200078e000d */
[----:B------:R-:W-:Y:S01]  /*4ef20*/  STL [R1+0x3d1c], R0 ;  /* 0x003d1c0001007387 */ /* 0x000fe20000100800 */
[----:B------:R-:W4:Y:S02]  /*4ef30*/  LDL R10, [R1+0x3acc] ;  /* 0x003acc00010a7983 */ /* 0x000f240000100800 */
[----:B------:R-:W4:Y:S02]  /*4ef40*/  LDL R27, [R1+0x3ac8] ;  /* 0x003ac800011b7983 */ /* 0x000f240000100800 */
[----:B------:R-:W4:Y:S01]  /*4ef50*/  LDL R26, [R1+0x3ad4] ;  /* 0x003ad400011a7983 */ /* 0x000f220000100800 */
[----:B------:R0:W4:Y:S04]  /*4ef60*/  @!P0 LDG.E.U16 R28, [R8.64] ;  /* 0x00000004081c8981 */ /* 0x000128000c1e1500 */
[----:B---3--:R-:W-:Y:S01]  /*4ef70*/  STL [R1+0x3d20], R3 ;  /* 0x003d200301007387 */ /* 0x008fe20000100800 */
[----:B0-----:R-:W3:Y:S01]  /*4ef80*/  LDL R9, [R1+0x3ab8] ;  /* 0x003ab80001097983 */ /* 0x001ee20000100800 */
[----:B------:R-:W-:Y:S01]  /*4ef90*/  PRMT R11, RZ, 0x7610, R11 ;  /* 0x00007610ff0b7816 */ /* 0x000fe2000000000b */
[----:B------:R-:W3:Y:S01]  /*4efa0*/  LDL R14, [R1+0x3b38] ;  /* 0x003b3800010e7983 */ /* 0x000ee20000100800 */
[----:B------:R-:W3:Y:S01]  /*4efb0*/  LDL R13, [R1+0x3b44] ;  /* 0x003b4400010d7983 */ /* 0x000ee20000100800 */
[----:B--2---:R-:W-:-:S03]  /*4efc0*/  @!P0 IMAD.MOV.U32 R8, RZ, RZ, R15 ;  /* 0x000000ffff088224 */ /* 0x004fc600078e000f */
[----:B----4-:R-:W-:Y:S01]  /*4efd0*/  STL [R1+0x3d24], R28 ;  /* 0x003d241c01007387 */ /* 0x010fe20000100800 */
[----:B------:R-:W-:Y:S02]  /*4efe0*/  PRMT R6, RZ, 0x7610, R6 ;  /* 0x00007610ff067816 */ /* 0x000fe40000000006 */
[----:B------:R-:W-:Y:S01]  /*4eff0*/  PRMT R5, RZ, 0x7610, R5 ;  /* 0x00007610ff057816 */ /* 0x000fe20000000005 */
[----:B------:R-:W2:Y:S01]  /*4f000*/  LDL R15, [R1+0x3b40] ;  /* 0x003b4000010f7983 */ /* 0x000ea20000100800 */
[----:B---3--:R0:W3:Y:S04]  /*4f010*/  @!P0 LDG.E.U16 R11, [R8.64] ;  /* 0x00000004080b8981 */ /* 0x0080e8000c1e1500 */
[----:B0-----:R-:W4:Y:S01]  /*4f020*/  LDL R9, [R1+0x3ac0] ;  /* 0x003ac00001097983 */ /* 0x001f220000100800 */
[----:B------:R-:W-:-:S05]  /*4f030*/  @!P1 IMAD.MOV.U32 R8, RZ, RZ, R10 ;  /* 0x000000ffff089224 */ /* 0x000fca00078e000a */
[----:B----4-:R0:W4:Y:S02]  /*4f040*/  @!P1 LDG.E.U16 R6, [R8.64] ;  /* 0x0000000408069981 */ /* 0x010124000c1e1500 */
[----:B0-----:R-:W-:Y:S02]  /*4f050*/  @!P0 IMAD.MOV.U32 R8, RZ, RZ, R26 ;  /* 0x000000ffff088224 */ /* 0x001fe400078e001a */
[----:B------:R-:W-:-:S05]  /*4f060*/  @!P0 IMAD.MOV.U32 R9, RZ, RZ, R27 ;  /* 0x000000ffff098224 */ /* 0x000fca00078e001b */
[----:B------:R0:W4:Y:S04]  /*4f070*/  @!P0 LDG.E.U16 R5, [R8.64] ;  /* 0x0000000408058981 */ /* 0x000128000c1e1500 */
[----:B---3--:R1:W-:Y:S01]  /*4f080*/  STL [R1+0x1c], R11 ;  /* 0x00001c0b01007387 */ /* 0x0083e20000100800 */
[----:B------:R-:W3:Y:S03]  /*4f090*/  LDL R10, [R1+0x3bb8] ;  /* 0x003bb800010a7983 */ /* 0x000ee60000100800 */
[----:B-1----:R-:W3:Y:S01]  /*4f0a0*/  LDL R11, [R1+0x3b4c] ;  /* 0x003b4c00010b7983 */ /* 0x002ee20000100800 */
[----:B------:R-:W-:Y:S01]  /*4f0b0*/  PRMT R3, RZ, 0x7610, R3 ;  /* 0x00007610ff037816 */ /* 0x000fe20000000003 */
[----:B0-----:R-:W-:-:S02]  /*4f0c0*/  @!P0 IMAD.MOV.U32 R8, RZ, RZ, R13 ;  /* 0x000000ffff088224 */ /* 0x001fc400078e000d */
[----:B------:R-:W-:Y:S01]  /*4f0d0*/  @!P0 IMAD.MOV.U32 R9, RZ, RZ, R14 ;  /* 0x000000ffff098224 */ /* 0x000fe200078e000e */
[----:B------:R-:W-:-:S04]  /*4f0e0*/  PRMT R0, RZ, 0x7610, R0 ;  /* 0x00007610ff007816 */ /* 0x000fc80000000000 */
[----:B------:R2:W3:Y:S02]  /*4f0f0*/  @!P0 LDG.E.U16 R3, [R8.64] ;  /* 0x0000000408038981 */ /* 0x0004e4000c1e1500 */
[----:B--2---:R-:W-:Y:S02]  /*4f100*/  @!P1 IMAD.MOV.U32 R9, RZ, RZ, R15 ;  /* 0x000000ffff099224 */ /* 0x004fe400078e000f */
[----:B----4-:R0:W-:Y:S01]  /*4f110*/  STL [R1+0x18], R6 ;  /* 0x0000180601007387 */ /* 0x0101e20000100800 */
[----:B------:R-:W2:Y:S03]  /*4f120*/  LDL R26, [R1+0x3bc0] ;  /* 0x003bc000011a7983 */ /* 0x000ea60000100800 */
[----:B0-----:R-:W4:Y:S04]  /*4f130*/  LDL R6, [R1+0x3bc4] ;  /* 0x003bc40001067983 */ /* 0x001f280000100800 */
[----:B------:R0:W-:Y:S01]  /*4f140*/  STL [R1+0x14], R5 ;  /* 0x0000140501007387 */ /* 0x0001e20000100800 */
[----:B------:R-:W-:Y:S01]  /*4f150*/  PRMT R7, RZ, 0x7610, R7 ;  /* 0x00007610ff077816 */ /* 0x000fe20000000007 */
[----:B------:R-:W2:Y:S02]  /*4f160*/  LDL R14, [R1+0x3ad0] ;  /* 0x003ad000010e7983 */ /* 0x000ea40000100800 */
[----:B------:R-:W2:Y:S01]  /*4f170*/  LDL R13, [R1+0x3adc] ;  /* 0x003adc00010d7983 */ /* 0x000ea20000100800 */
[----:B0-----:R-:W2:Y:S01]  /*4f180*/  LDL R5, [R1+0x3bcc] ;  /* 0x003bcc0001057983 */ /* 0x001ea20000100800 */
[----:B---3--:R-:W-:-:S05]  /*4f190*/  @!P1 IMAD.MOV.U32 R8, RZ, RZ, R11 ;  /* 0x000000ffff089224 */ /* 0x008fca00078e000b */
[----:B------:R0:W3:Y:S01]  /*4f1a0*/  @!P1 LDG.E.U16 R0, [R8.64] ;  /* 0x0000000408009981 */ /* 0x0000e2000c1e1500 */
[----:B------:R-:W-:Y:S01]  /*4f1b0*/  @!P0 IMAD.MOV.U32 R11, RZ, RZ, R10 ;  /* 0x000000ffff0b8224 */ /* 0x000fe200078e000a */
[----:B0-----:R-:W-:Y:S02]  /*4f1c0*/  PRMT R8, RZ, 0x7610, R8 ;  /* 0x00007610ff087816 */ /* 0x001fe40000000008 */
[----:B------:R-:W-:Y:S01]  /*4f1d0*/  STL [R1+0x3d40], R3 ;  /* 0x003d400301007387 */ /* 0x000fe20000100800 */
[----:B----4-:R-:W-:-:S05]  /*4f1e0*/  @!P0 IMAD.MOV.U32 R10, RZ, RZ, R6 ;  /* 0x000000ffff0a8224 */ /* 0x010fca00078e0006 */
[----:B------:R2:W4:Y:S02]  /*4f1f0*/  @!P0 LDG.E.U16 R7, [R10.64] ;  /* 0x000000040a078981 */ /* 0x000524000c1e1500 */
[----:B--2---:R-:W-:Y:S02]  /*4f200*/  @!P1 IMAD.MOV.U32 R11, RZ, RZ, R26 ;  /* 0x000000ffff0b9224 */ /* 0x004fe400078e001a */
[----:B------:R-:W-:-:S05]  /*4f210*/  @!P1 IMAD.MOV.U32 R10, RZ, RZ, R5 ;  /* 0x000000ffff0a9224 */ /* 0x000fca00078e0005 */
[----:B------:R0:W2:Y:S04]  /*4f220*/  @!P1 LDG.E.U16 R8, [R10.64] ;  /* 0x000000040a089981 */ /* 0x0000a8000c1e1500 */
[----:B---3--:R1:W-:Y:S01]  /*4f230*/  STL [R1+0x3d44], R0 ;  /* 0x003d440001007387 */ /* 0x0083e20000100800 */
[----:B------:R-:W3:Y:S02]  /*4f240*/  LDL R15, [R1+0x3ad8] ;  /* 0x003ad800010f7983 */ /* 0x000ee40000100800 */
[----:B------:R-:W3:Y:S02]  /*4f250*/  LDL R6, [R1+0x3ae4] ;  /* 0x003ae40001067983 */ /* 0x000ee40000100800 */
[----:B0-----:R-:W-:Y:S02]  /*4f260*/  @!P1 IMAD.MOV.U32 R10, RZ, RZ, R13 ;  /* 0x000000ffff0a9224 */ /* 0x001fe400078e000d */
[----:B------:R-:W-:Y:S01]  /*4f270*/  @!P1 IMAD.MOV.U32 R11, RZ, RZ, R14 ;  /* 0x000000ffff0b9224 */ /* 0x000fe200078e000e */
[----:B------:R-:W-:-:S02]  /*4f280*/  PRMT R17, RZ, 0x7610, R17 ;  /* 0x00007610ff117816 */ /* 0x000fc40000000011 */
[----:B------:R-:W-:-:S04]  /*4f290*/  PRMT R4, RZ, 0x7610, R4 ;  /* 0x00007610ff047816 */ /* 0x000fc80000000004 */
[----:B------:R3:W3:Y:S04]  /*4f2a0*/  @!P1 LDG.E.U16 R17, [R10.64] ;  /* 0x000000040a119981 */ /* 0x0006e8000c1e1500 */
[----:B----4-:R0:W-:Y:S01]  /*4f2b0*/  STL [R1+0x3d48], R7 ;  /* 0x003d480701007387 */ /* 0x0101e20000100800 */
[----:B------:R-:W4:Y:S02]  /*4f2c0*/  LDL R5, [R1+0x3b48] ;  /* 0x003b480001057983 */ /* 0x000f240000100800 */
[----:B-1----:R-:W4:Y:S01]  /*4f2d0*/  LDL R0, [R1+0x3b54] ;  /* 0x003b540001007983 */ /* 0x002f220000100800 */
[----:B--2---:R1:W-:Y:S01]  /*4f2e0*/  STL [R1+0x3d54], R8 ;  /* 0x003d540801007387 */ /* 0x0043e20000100800 */
[----:B------:R-:W2:Y:S02]  /*4f2f0*/  LDL R14, [R1+0x3b50] ;  /* 0x003b5000010e7983 */ /* 0x000ea40000100800 */
[----:B------:R-:W2:Y:S02]  /*4f300*/  LDL R13, [R1+0x3b5c] ;  /* 0x003b5c00010d7983 */ /* 0x000ea40000100800 */
[----:B---3--:R-:W-:-:S02]  /*4f310*/  @!P0 IMAD.MOV.U32 R10, RZ, RZ, R6 ;  /* 0x000000ffff0a8224 */ /* 0x008fc400078e0006 */
[----:B------:R-:W-:Y:S01]  /*4f320*/  @!P0 IMAD.MOV.U32 R11, RZ, RZ, R15 ;  /* 0x000000ffff0b8224 */ /* 0x000fe200078e000f */
[----:B------:R-:W3:Y:S01]  /*4f330*/  LDL R3, [R1+0x3bd4] ;  /* 0x003bd40001037983 */ /* 0x000ee20000100800 */
[----:B------:R-:W-:Y:S02]  /*4f340*/  PRMT R28, RZ, 0x7610, R28 ;  /* 0x00007610ff1c7816 */ /* 0x000fe4000000001c */
[----:B------:R-:W-:Y:S01]  /*4f350*/  PRMT R29, RZ, 0x7610, R29 ;  /* 0x00007610ff1d7816 */ /* 0x000fe2000000001d */
[----:B0-----:R-:W3:Y:S04]  /*4f360*/  LDL R7, [R1+0x3bd0] ;  /* 0x003bd00001077983 */ /* 0x001ee80000100800 */
[----:B------:R4:W3:Y:S04]  /*4f370*/  @!P0 LDG.E.U16 R4, [R10.64] ;  /* 0x000000040a048981 */ /* 0x0008e8000c1e1500 */
[----:B-1----:R-:W3:Y:S04]  /*4f380*/  LDL R8, [R1+0x3bc8] ;  /* 0x003bc80001087983 */ /* 0x002ee80000100800 */
[----:B------:R-:W3:Y:S01]  /*4f390*/  LDL R6, [R1+0x3bdc] ;  /* 0x003bdc0001067983 */ /* 0x000ee20000100800 */
[----:B----4-:R-:W-:-:S02]  /*4f3a0*/  @!P0 IMAD.MOV.U32 R11, RZ, RZ, R5 ;  /* 0x000000ffff0b8224 */ /* 0x010fc400078e0005 */
[----:B------:R-:W-:-:S05]  /*4f3b0*/  @!P0 IMAD.MOV.U32 R10, RZ, RZ, R0 ;  /* 0x000000ffff0a8224 */ /* 0x000fca00078e0000 */
[----:B------:R2:W4:Y:S02]  /*4f3c0*/  @!P0 LDG.E.U16 R28, [R10.64] ;  /* 0x000000040a1c8981 */ /* 0x000524000c1e1500 */
[----:B--2---:R-:W-:Y:S02]  /*4f3d0*/  @!P1 IMAD.MOV.U32 R11, RZ, RZ, R14 ;  /* 0x000000ffff0b9224 */ /* 0x004fe400078e000e */
[----:B------:R-:W-:-:S05]  /*4f3e0*/  @!P1 IMAD.MOV.U32 R10, RZ, RZ, R13 ;  /* 0x000000ffff0a9224 */ /* 0x000fca00078e000d */
[----:B------:R0:W2:Y:S04]  /*4f3f0*/  @!P1 LDG.E.U16 R29, [R10.64] ;  /* 0x000000040a1d9981 */ /* 0x0000a8000c1e1500 */
[----:B---3--:R1:W-:Y:S01]  /*4f400*/  STL [R1+0x3d28], R4 ;  /* 0x003d280401007387 */ /* 0x0083e20000100800 */
[----:B------:R-:W3:Y:S02]  /*4f410*/  LDL R5, [R1+0x3ae0] ;  /* 0x003ae00001057983 */ /* 0x000ee40000100800 */
[----:B------:R-:W3:Y:S01]  /*4f420*/  LDL R0, [R1+0x3aec] ;  /* 0x003aec0001007983 */ /* 0x000ee20000100800 */
[----:B------:R-:W-:Y:S01]  /*4f430*/  PRMT R9, RZ, 0x7610, R9 ;  /* 0x00007610ff097816 */ /* 0x000fe20000000009 */
[----:B------:R-:W-:Y:S02]  /*4f440*/  @!P0 IMAD.MOV.U32 R14, RZ, RZ, R3 ;  /* 0x000000ffff0e8224 */ /* 0x000fe400078e0003 */
[----:B------:R-:W-:Y:S01]  /*4f450*/  @!P0 IMAD.MOV.U32 R15, RZ, RZ, R8 ;  /* 0x000000ffff0f8224 */ /* 0x000fe200078e0008 */
[----:B0-----:R-:W-:-:S04]  /*4f460*/  PRMT R10, RZ, 0x7610, R10 ;  /* 0x00007610ff0a7816 */ /* 0x001fc8000000000a */
[----:B------:R0:W3:Y:S02]  /*4f470*/  @!P0 LDG.E.U16 R9, [R14.64] ;  /* 0x000000040e098981 */ /* 0x0000e4000c1e1500 */
[----:B0-----:R-:W-:Y:S02]  /*4f480*/  @!P1 IMAD.MOV.U32 R14, RZ, RZ, R6 ;  /* 0x000000ffff0e9224 */ /* 0x001fe400078e0006 */
[----:B------:R-:W-:-:S05]  /*4f490*/  @!P1 IMAD.MOV.U32 R15, RZ, RZ, R7 ;  /* 0x000000ffff0f9224 */ /* 0x000fca00078e0007 */
[----:B------:R3:W3:Y:S01]  /*4f4a0*/  @!P1 LDG.E.U16 R10, [R14.64] ;  /* 0x000000040e0a9981 */ /* 0x0006e2000c1e1500 */
[----:B------:R-:W-:-:S03]  /*4f4b0*/  PRMT R25, RZ, 0x7610, R25 ;  /* 0x00007610ff197816 */ /* 0x000fc60000000019 */
[----:B----4-:R-:W-:Y:S04]  /*4f4c0*/  STL [R1+0x3d2c], R28 ;  /* 0x003d2c1c01007387 */ /* 0x010fe80000100800 */
[----:B--2---:R-:W-:Y:S01]  /*4f4d0*/  STL [R1+0x3d30], R29 ;  /* 0x003d301d01007387 */ /* 0x004fe20000100800 */
[----:B-1----:R-:W2:Y:S02]  /*4f4e0*/  LDL R4, [R1+0x3b58] ;  /* 0x003b580001047983 */ /* 0x002ea40000100800 */
[----:B------:R-:W4:Y:S02]  /*4f4f0*/  LDL R3, [R1+0x3b64] ;  /* 0x003b640001037983 */ /* 0x000f240000100800 */
[----:B---3--:R-:W-:Y:S02]  /*4f500*/  @!P1 IMAD.MOV.U32 R14, RZ, RZ, R0 ;  /* 0x000000ffff0e9224 */ /* 0x008fe400078e0000 */
[----:B------:R-:W-:-:S05]  /*4f510*/  @!P1 IMAD.MOV.U32 R15, RZ, RZ, R5 ;  /* 0x000000ffff0f9224 */ /* 0x000fca00078e0005 */
[----:B------:R2:W3:Y:S04]  /*4f520*/  @!P1 LDG.E.U16 R25, [R14.64] ;  /* 0x000000040e199981 */ /* 0x0004e8000c1e1500 */
[----:B------:R-:W-:Y:S01]  /*4f530*/  STL [R1+0x3d34], R9 ;  /* 0x003d340901007387 */ /* 0x000fe20000100800 */
[----:B------:R0:W-:Y:S02]  /*4f540*/  STL [R1+0x8], R17 ;  /* 0x0000081101007387 */ /* 0x0001e40000100800 */
[----:B------:R-:W3:Y:S01]  /*4f550*/  LDL R13, [R1+0x3b6c] ;  /* 0x003b6c00010d7983 */ /* 0x000ee20000100800 */
[----:B------:R-:W-:Y:S01]  /*4f560*/  PRMT R21, RZ, 0x7610, R21 ;  /* 0x00007610ff157816 */ /* 0x000fe20000000015 */
[----:B0-----:R-:W3:Y:S04]  /*4f570*/  LDL R17, [R1+0x3b60] ;  /* 0x003b600001117983 */ /* 0x001ee80000100800 */
[----:B------:R0:W-:Y:S01]  /*4f580*/  STL [R1+0x3d38], R10 ;  /* 0x003d380a01007387 */ /* 0x0001e20000100800 */
[----:B------:R-:W3:Y:S02]  /*4f590*/  LDL R9, [R1+0x3bd8] ;  /* 0x003bd80001097983 */ /* 0x000ee40000100800 */
[----:B------:R-:W3:Y:S02]  /*4f5a0*/  LDL R8, [R1+0x3be4] ;  /* 0x003be40001087983 */ /* 0x000ee40000100800 */
[----:B------:R-:W3:Y:S01]  /*4f5b0*/  LDL R7, [R1+0x3be0] ;  /* 0x003be00001077983 */ /* 0x000ee20000100800 */
[----:B------:R-:W3:Y:S04]  /*4f5c0*/  LDL R6, [R1+0x3bec] ;  /* 0x003bec0001067983 */ /* 0x000ee80000100800 */
[----:B------:R-:W3:Y:S04]  /*4f5d0*/  LDL R0, [R1+0x3a7c] ;  /* 0x003a7c0001007983 */ /* 0x000ee80000100800 */
[----:B------:R-:W3:Y:S01]  /*4f5e0*/  LDL R5, [R1+0x3a70] ;  /* 0x003a700001057983 */ /* 0x000ee20000100800 */
[----:B--2---:R-:W-:-:S02]  /*4f5f0*/  @!P0 IMAD.MOV.U32 R15, RZ, RZ, R4 ;  /* 0x000000ffff0f8224 */ /* 0x004fc400078e0004 */
[----:B----4-:R-:W-:-:S05]  /*4f600*/  @!P0 IMAD.MOV.U32 R14, RZ, RZ, R3 ;  /* 0x000000ffff0e8224 */ /* 0x010fca00078e0003 */
[----:B------:R1:W2:Y:S04]  /*4f610*/  @!P0 LDG.E.U16 R21, [R14.64] ;  /* 0x000000040e158981 */ /* 0x0002a8000c1e1500 */
[----:B---3--:R3:W-:Y:S01]  /*4f620*/  STL [R1+0x3d3c], R25 ;  /* 0x003d3c1901007387 */ /* 0x0087e20000100800 */
[----:B------:R-:W4:Y:S01]  /*4f630*/  LDL R4, [R1+0x3ae8] ;  /* 0x003ae80001047983 */ /* 0x000f220000100800 */
[----:B------:R-:W-:Y:S02]  /*4f640*/  PRMT R19, RZ, 0x7610, R19 ;  /* 0x00007610ff137816 */ /* 0x000fe40000000013 */
[----:B------:R-:W-:Y:S01]  /*4f650*/  PRMT R11, RZ, 0x7610, R11 ;  /* 0x00007610ff0b7816 */ /* 0x000fe2000000000b */
[----:B------:R-:W3:Y:S01]  /*4f660*/  LDL R3, [R1+0x3af4] ;  /* 0x003af40001037983 */ /* 0x000ee20000100800 */
[----:B-1----:R-:W-:-:S02]  /*4f670*/  @!P1 IMAD.MOV.U32 R14, RZ, RZ, R13 ;  /* 0x000000ffff0e9224 */ /* 0x002fc400078e000d */
[----:B------:R-:W-:-:S05]  /*4f680*/  @!P1 IMAD.MOV.U32 R15, RZ, RZ, R17 ;  /* 0x000000ffff0f9224 */ /* 0x000fca00078e0011 */
[----:B------:R1:W3:Y:S01]  /*4f690*/  @!P1 LDG.E.U16 R19, [R14.64] ;  /* 0x000000040e139981 */ /* 0x0002e2000c1e1500 */
[----:B------:R-:W-:Y:S01]  /*4f6a0*/  PRMT R12, RZ, 0x7610, R12 ;  /* 0x00007610ff0c7816 */ /* 0x000fe2000000000c */
[----:B-1----:R-:W-:Y:S02]  /*4f6b0*/  @!P0 IMAD.MOV.U32 R14, RZ, RZ, R8 ;  /* 0x000000ffff0e8224 */ /* 0x002fe400078e0008 */
[----:B------:R-:W-:-:S05]  /*4f6c0*/  @!P0 IMAD.MOV.U32 R15, RZ, RZ, R9 ;  /* 0x000000ffff0f8224 */ /* 0x000fca00078e0009 */
[----:B------:R1:W3:Y:S02]  /*4f6d0*/  @!P0 LDG.E.U16 R11, [R14.64] ;  /* 0x000000040e0b8981 */ /* 0x0002e4000c1e1500 */
[----:B-1----:R-:W-:Y:S02]  /*4f6e0*/  @!P1 IMAD.MOV.U32 R14, RZ, RZ, R6 ;  /* 0x000000ffff0e9224 */ /* 0x002fe400078e0006 */
[----:B------:R-:W-:-:S05]  /*4f6f0*/  @!P1 IMAD.MOV.U32 R15, RZ, RZ, R7 ;  /* 0x000000ffff0f9224 */ /* 0x000fca00078e0007 */
[----:B------:R1:W3:Y:S01]  /*4f700*/  @!P1 LDG.E.U16 R12, [R14.64] ;  /* 0x000000040e0c9981 */ /* 0x0002e2000c1e1500 */
[----:B------:R-:W-:Y:S01]  /*4f710*/  PRMT R16, RZ, 0x7610, R16 ;  /* 0x00007610ff107816 */ /* 0x000fe20000000010 */
[----:B-1----:R-:W-:Y:S02]  /*4f720*/  @!P1 IMAD.MOV.U32 R14, RZ, RZ, R0 ;  /* 0x000000ffff0e9224 */ /* 0x002fe400078e0000 */
[----:B------:R-:W-:-:S05]  /*4f730*/  @!P1 IMAD.MOV.U32 R15, RZ, RZ, R5 ;  /* 0x000000ffff0f9224 */ /* 0x000fca00078e0005 */
[----:B------:R4:W3:Y:S04]  /*4f740*/  @!P1 LDG.E.U16 R16, [R14.64] ;  /* 0x000000040e109981 */ /* 0x0008e8000c1e1500 */
[----:B--2---:R1:W-:Y:S01]  /*4f750*/  STL [R1+0x3d68], R21 ;  /* 0x003d681501007387 */ /* 0x0043e20000100800 */
[----:B------:R-:W2:Y:S02]  /*4f760*/  LDL R13, [R1+0x3afc] ;  /* 0x003afc00010d7983 */ /* 0x000ea40000100800 */
[----:B------:R-:W2:Y:S02]  /*4f770*/  LDL R17, [R1+0x3af0] ;  /* 0x003af00001117983 */ /* 0x000ea40000100800 */
[----:B------:R-:W2:Y:S01]  /*4f780*/  LDL.LU R7, [R1+0x50c] ;  /* 0x00050c0001077983 */ /* 0x000ea20000300800 */
[----:B------:R-:W2:Y:S01]  /*4f790*/  LDL.LU R0, [R1+0x504] ;  /* 0x0005040001007983 */ /* 0x000ea20000300800 */
[----:B0-----:R-:W2:Y:S02]  /*4f7a0*/  LDL R10, [R1+0x3b68] ;  /* 0x003b6800010a7983 */ /* 0x001ea40000100800 */
[----:B------:R-:W2:Y:S02]  /*4f7b0*/  LDL R9, [R1+0x3b74] ;  /* 0x003b740001097983 */ /* 0x000ea40000100800 */
[----:B------:R-:W2:Y:S01]  /*4f7c0*/  LDL R28, [R1+0x3b70] ;  /* 0x003b7000011c7983 */ /* 0x000ea20000100800 */
[----:B------:R-:W2:Y:S01]  /*4f7d0*/  LDL R26, [R1+0x3b7c] ;  /* 0x003b7c00011a7983 */ /* 0x000ea20000100800 */
[----:B----4-:R-:W-:-:S03]  /*4f7e0*/  @!P0 IMAD.MOV.U32 R15, RZ, RZ, R4 ;  /* 0x000000ffff0f8224 */ /* 0x010fc600078e0004 */
[----:B------:R-:W4:Y:S01]  /*4f7f0*/  LDL R8, [R1+0x3bf0] ;  /* 0x003bf00001087983 */ /* 0x000f220000100800 */
[----:B------:R-:W4:Y:S03]  /*4f800*/  LDL R4, [R1+0x3bf8] ;  /* 0x003bf80001047983 */ /* 0x000f260000100800 */
[----:B------:R-:W0:Y:S01]  /*4f810*/  S2R R2, SR_TID.X ;  /* 0x0000000000027919 */ /* 0x000e220000002100 */
[----:B------:R-:W-:Y:S01]  /*4f820*/  PRMT R18, RZ, 0x7610, R18 ;  /* 0x00007610ff127816 */ /* 0x000fe20000000012 */
[----:B---3--:R-:W-:Y:S02]  /*4f830*/  @!P0 IMAD.MOV.U32 R14, RZ, RZ, R3 ;  /* 0x000000ffff0e8224 */ /* 0x008fe400078e0003 */
[----:B------:R-:W3:Y:S01]  /*4f840*/  LDL.LU R3, [R1+0x4fc] ;  /* 0x0004fc0001037983 */ /* 0x000ee20000300800 */
[----:B------:R-:W3:Y:S02]  /*4f850*/  LDL.LU R6, [R1+0x4f4] ;  /* 0x0004f40001067983 */ /* 0x000ee40000300800 */
[----:B------:R-:W3:Y:S01]  /*4f860*/  LDL.LU R5, [R1+0x3ac] ;  /* 0x0003ac0001057983 */ /* 0x000ee20000300800 */
[----:B------:R2:W3:Y:S01]  /*4f870*/  @!P0 LDG.E.U16 R18, [R14.64] ;  /* 0x000000040e128981 */ /* 0x0004e2000c1e1500 */
[----:B------:R-:W3:Y:S01]  /*4f880*/  LDL.LU R25, [R1+0x3a4] ;  /* 0x0003a40001197983 */ /* 0x000ee20000300800 */
[----:B------:R-:W-:-:S02]  /*4f890*/  PRMT R20, RZ, 0x7610, R20 ;  /* 0x00007610ff147816 */ /* 0x000fc40000000014 */
[----:B------:R-:W-:Y:S02]  /*4f8a0*/  PRMT R22, RZ, 0x7610, R22 ;  /* 0x00007610ff167816 */ /* 0x000fe40000000016 */
[----:B------:R-:W-:Y:S02]  /*4f8b0*/  PRMT R23, RZ, 0x7610, R23 ;  /* 0x00007610ff177816 */ /* 0x000fe40000000017 */
[----:B------:R-:W-:Y:S02]  /*4f8c0*/  PRMT R24, RZ, 0x7610, R24 ;  /* 0x00007610ff187816 */ /* 0x000fe40000000018 */
[----:B0-----:R-:W-:-:S05]  /*4f8d0*/  LOP3.LUT R2, R2, 0x3f, RZ, 0xc0, !PT ;  /* 0x0000003f02027812 */ /* 0x001fca00078ec0ff */
[----:B------:R-:W-:Y:S02]  /*4f8e0*/  IMAD.SHL.U32 R2, R2, 0x2, RZ ;  /* 0x0000000202027824 */ /* 0x000fe400078e00ff */
[----:B--2---:R-:W-:Y:S02]  /*4f8f0*/  @!P1 IMAD.MOV.U32 R14, RZ, RZ, R13 ;  /* 0x000000ffff0e9224 */ /* 0x004fe400078e000d */
[----:B------:R-:W-:Y:S01]  /*4f900*/  @!P1 IMAD.MOV.U32 R15, RZ, RZ, R17 ;  /* 0x000000ffff0f9224 */ /* 0x000fe200078e0011 */
[----:B------:R-:W2:Y:S01]  /*4f910*/  LDL.LU R13, [R1+0x39c] ;  /* 0x00039c00010d7983 */ /* 0x000ea20000300800 */
[----:B------:R-:W2:Y:S02]  /*4f920*/  LDL.LU R17, [R1+0x394] ;  /* 0x0003940001117983 */ /* 0x000ea40000300800 */
[----:B------:R-:W2:Y:S02]  /*4f930*/  LDL.LU R27, [R1+0x38c] ;  /* 0x00038c00011b7983 */ /* 0x000ea40000300800 */
[----:B-1----:R-:W2:Y:S01]  /*4f940*/  LDL.LU R21, [R1+0x384] ;  /* 0x0003840001157983 */ /* 0x002ea20000300800 */
[----:B------:R0:W2:Y:S02]  /*4f950*/  @!P1 LDG.E.U16 R20, [R14.64] ;  /* 0x000000040e149981 */ /* 0x0000a4000c1e1500 */
[----:B0-----:R-:W-:-:S02]  /*4f960*/  @!P0 IMAD.MOV.U32 R14, RZ, RZ, R9 ;  /* 0x000000ffff0e8224 */ /* 0x001fc400078e0009 */
[----:B------:R-:W-:Y:S02]  /*4f970*/  @!P0 IMAD.MOV.U32 R15, RZ, RZ, R10 ;  /* 0x000000ffff0f8224 */ /* 0x000fe400078e000a */
[----:B------:R-:W2:Y:S04]  /*4f980*/  LDL.LU R10, [R1+0x37c] ;  /* 0x00037c00010a7983 */ /* 0x000ea80000300800 */
[----:B------:R0:W2:Y:S01]  /*4f990*/  @!P0 LDG.E.U16 R22, [R14.64] ;  /* 0x000000040e168981 */ /* 0x0000a2000c1e1500 */
[----:B------:R-:W2:Y:S02]  /*4f9a0*/  LDL.LU R9, [R1+0x374] ;  /* 0x0003740001097983 */ /* 0x000ea40000300800 */
[----:B------:R-:W2:Y:S02]  /*4f9b0*/  LDL.LU R29, [R1+0x2a8] ;  /* 0x0002a800011d7983 */ /* 0x000ea40000300800 */
[----:B0-----:R-:W-:-:S02]  /*4f9c0*/  @!P1 IMAD.MOV.U32 R14, RZ, RZ, R26 ;  /* 0x000000ffff0e9224 */ /* 0x001fc400078e001a */
[----:B------:R-:W-:Y:S02]  /*4f9d0*/  @!P1 IMAD.MOV.U32 R15, RZ, RZ, R28 ;  /* 0x000000ffff0f9224 */ /* 0x000fe400078e001c */
[----:B------:R-:W2:Y:S04]  /*4f9e0*/  LDL.LU R28, [R1+0x2a0] ;  /* 0x0002a000011c7983 */ /* 0x000ea80000300800 */
[----:B------:R4:W2:Y:S02]  /*4f9f0*/  @!P1 LDG.E.U16 R23, [R14.64] ;  /* 0x000000040e179981 */ /* 0x0008a4000c1e1500 */
[----:B----4-:R-:W-:Y:S02]  /*4fa00*/  @!P1 IMAD.MOV.U32 R14, RZ, RZ, R4 ;  /* 0x000000ffff0e9224 */ /* 0x010fe400078e0004 */
[----:B------:R-:W-:-:S02]  /*4fa10*/  @!P1 IMAD.MOV.U32 R15, RZ, RZ, R8 ;  /* 0x000000ffff0f9224 */ /* 0x000fc400078e0008 */
[----:B------:R-:W4:Y:S04]  /*4fa20*/  LDL.LU R8, [R1+0x298] ;  /* 0x0002980001087983 */ /* 0x000f280000300800 */
[----:B------:R0:W4:Y:S01]  /*4fa30*/  @!P1 LDG.E.U16 R24, [R14.64] ;  /* 0x000000040e189981 */ /* 0x000122000c1e1500 */
[----:B------:R-:W4:Y:S02]  /*4fa40*/  LDL.LU R4, [R1+0x28c] ;  /* 0x00028c0001047983 */ /* 0x000f240000300800 */
[----:B------:R-:W4:Y:S01]  /*4fa50*/  LDL.LU R26, [R1+0x280] ;  /* 0x00028000011a7983 */ /* 0x000f220000300800 */
[----:B0-----:R-:W-:-:S05]  /*4fa60*/  LOP3.LUT R15, R2, 0x70, RZ, 0x3c, !PT ;  /* 0x00000070020f7812 */ /* 0x001fca00078e3cff */
[----:B------:R0:W-:Y:S04]  /*4fa70*/  STS.U16 [R15+0x1be00], R7 ;  /* 0x01be00070f007388 */ /* 0x0001e80000000400 */
[----:B0-----:R-:W4:Y:S01]  /*4fa80*/  LDL.LU R7, [R1+0x274] ;  /* 0x0002740001077983 */ /* 0x001f220000300800 */
[----:B------:R0:W-:Y:S03]  /*4fa90*/  STS.U16 [R15+0x1be80], R0 ;  /* 0x01be80000f007388 */ /* 0x0001e60000000400 */
[----:B---3--:R1:W-:Y:S01]  /*4faa0*/  STS.U16 [R15+0x1bf00], R3 ;  /* 0x01bf00030f007388 */ /* 0x0083e20000000400 */
[----:B------:R3:W-:Y:S03]  /*4fab0*/  STS.U16 [R15+0x1bf80], R6 ;  /* 0x01bf80060f007388 */ /* 0x0007e60000000400 */
[----:B------:R3:W-:Y:S01]  /*4fac0*/  STS.U16 [R15+0x1dc00], R5 ;  /* 0x01dc00050f007388 */ /* 0x0007e20000000400 */
[----:B------:R3:W-:Y:S03]  /*4fad0*/  STS.U16 [R15+0x1dc80], R25 ;  /* 0x01dc80190f007388 */ /* 0x0007e60000000400 */
[----:B0-----:R-:W4:Y:S04]  /*4fae0*/  LDL.LU R0, [R1+0x268] ;  /* 0x0002680001007983 */ /* 0x001f280000300800 */
[----:B-1----:R-:W4:Y:S01]  /*4faf0*/  LDL.LU R3, [R1+0x25c] ;  /* 0x00025c0001037983 */ /* 0x002f220000300800 */
[----:B---3--:R-:W4:Y:S02]  /*4fb00*/  LDL.LU R6, [R1+0x19c] ;  /* 0x00019c0001067983 */ /* 0x008f240000300800 */
[----:B------:R-:W4:Y:S01]  /*4fb10*/  LDL.LU R5, [R1+0x1a0] ;  /* 0x0001a00001057983 */ /* 0x000f220000300800 */
[----:B------:R-:W4:Y:S04]  /*4fb20*/  LDL.LU R25, [R1+0x198] ;  /* 0x0001980001197983 */ /* 0x000f280000300800 */
[----:B--2---:R0:W-:Y:S01]  /*4fb30*/  STS.U16 [R15+0x1dd00], R13 ;  /* 0x01dd000d0f007388 */ /* 0x0041e20000000400 */
[----:B------:R1:W-:Y:S02]  /*4fb40*/  STS.U16 [R15+0x1dd80], R17 ;  /* 0x01dd80110f007388 */ /* 0x0003e40000000400 */
[----:B------:R2:W-:Y:S01]  /*4fb50*/  STS.U16 [R15+0x1de00], R27 ;  /* 0x01de001b0f007388 */ /* 0x0005e20000000400 */
[----:B0-----:R-:W3:Y:S01]  /*4fb60*/  LDL.LU R13, [R1+0x194] ;  /* 0x00019400010d7983 */ /* 0x001ee20000300800 */
[----:B-1----:R-:W3:Y:S02]  /*4fb70*/  LDL.LU R17, [R1+0x190] ;  /* 0x0001900001117983 */ /* 0x002ee40000300800 */
[----:B--2---:R-:W2:Y:S02]  /*4fb80*/  LDL.LU R27, [R1+0x18c] ;  /* 0x00018c00011b7983 */ /* 0x004ea40000300800 */
[----:B------:R0:W-:Y:S01]  /*4fb90*/  STS.U16 [R15+0x1de80], R21 ;  /* 0x01de80150f007388 */ /* 0x0001e20000000400 */
[----:B------:R1:W-:Y:S01]  /*4fba0*/  STS.U16 [R15+0x1df00], R10 ;  /* 0x01df000a0f007388 */ /* 0x0003e20000000400 */
[----:B------:R1:W-:Y:S02]  /*4fbb0*/  STS.U16 [R15+0x1df80], R9 ;  /* 0x01df80090f007388 */ /* 0x0003e40000000400 */
[----:B------:R-:W-:Y:S01]  /*4fbc0*/  STS.U16 [R15+0x1fc00], R29 ;  /* 0x01fc001d0f007388 */ /* 0x000fe20000000400 */
[----:B0-----:R-:W3:Y:S01]  /*4fbd0*/  LDL.LU R21, [R1+0x188] ;  /* 0x0001880001157983 */ /* 0x001ee20000300800 */
[----:B------:R-:W3:Y:S03]  /*4fbe0*/  LDL.LU R14, [R1+0x184] ;  /* 0x00018400010e7983 */ /* 0x000ee60000300800 */
[----:B-1----:R-:W3:Y:S01]  /*4fbf0*/  LDL.LU R10, [R1+0x180] ;  /* 0x00018000010a7983 */ /* 0x002ee20000300800 */
[----:B------:R-:W3:Y:S03]  /*4fc00*/  LDL.LU R9, [R1+0x17c] ;  /* 0x00017c0001097983 */ /* 0x000ee60000300800 */
[----:B------:R-:W-:Y:S04]  /*4fc10*/  STS.U16 [R15+0x1fc80], R28 ;  /* 0x01fc801c0f007388 */ /* 0x000fe80000000400 */
[----:B----4-:R0:W-:Y:S01]  /*4fc20*/  STS.U16 [R15+0x1fd00], R8 ;  /* 0x01fd00080f007388 */ /* 0x0101e20000000400 */
[----:B------:R-:W-:Y:S02]  /*4fc30*/  STS.U16 [R15+0x1fd80], R4 ;  /* 0x01fd80040f007388 */ /* 0x000fe40000000400 */
[----:B------:R1:W-:Y:S01]  /*4fc40*/  STS.U16 [R15+0x1fe00], R26 ;  /* 0x01fe001a0f007388 */ /* 0x0003e20000000400 */
[----:B0-----:R-:W4:Y:S01]  /*4fc50*/  LDL.LU R8, [R1+0x150] ;  /* 0x0001500001087983 */ /* 0x001f220000300800 */
[----:B-1----:R-:W4:Y:S02]  /*4fc60*/  LDL.LU R26, [R1+0x14c] ;  /* 0x00014c00011a7983 */ /* 0x002f240000300800 */
[----:B------:R-:W4:Y:S02]  /*4fc70*/  LDL.LU R29, [R1+0x140] ;  /* 0x00014000011d7983 */ /* 0x000f240000300800 */
[----:B------:R-:W4:Y:S01]  /*4fc80*/  LDL.LU R28, [R1+0x13c] ;  /* 0x00013c00011c7983 */ /* 0x000f220000300800 */
[----:B------:R-:W4:Y:S04]  /*4fc90*/  LDL.LU R4, [R1+0xc0] ;  /* 0x0000c00001047983 */ /* 0x000f280000300800 */
[----:B------:R0:W-:Y:S04]  /*4fca0*/  STS.U16 [R15+0x1fe80], R7 ;  /* 0x01fe80070f007388 */ /* 0x0001e80000000400 */
[----:B0-----:R-:W4:Y:S04]  /*4fcb0*/  LDL.LU R7, [R1+0xbc] ;  /* 0x0000bc0001077983 */ /* 0x001f280000300800 */
[----:B------:R0:W-:Y:S01]  /*4fcc0*/  STS.U16 [R15+0x1ff00], R0 ;  /* 0x01ff00000f007388 */ /* 0x0001e20000000400 */
[----:B------:R1:W-:Y:S02]  /*4fcd0*/  STS.U16 [R15+0x1ff80], R3 ;  /* 0x01ff80030f007388 */ /* 0x0003e40000000400 */
[----:B------:R1:W-:Y:S02]  /*4fce0*/  STS.U16 [R2+0x20080], R6 ;  /* 0x0200800602007388 */ /* 0x0003e40000000400 */
[----:B------:R1:W-:Y:S01]  /*4fcf0*/  STS.U16 [R2+0x20000], R5 ;  /* 0x0200000502007388 */ /* 0x0003e20000000400 */
[----:B0-----:R-:W4:Y:S01]  /*4fd00*/  LDL.LU R0, [R1+0x178] ;  /* 0x0001780001007983 */ /* 0x001f220000300800 */
[----:B-1----:R-:W4:Y:S02]  /*4fd10*/  LDL.LU R3, [R1+0x174] ;  /* 0x0001740001037983 */ /* 0x002f240000300800 */
[----:B------:R-:W4:Y:S02]  /*4fd20*/  LDL.LU R6, [R1+0x170] ;  /* 0x0001700001067983 */ /* 0x000f240000300800 */
[----:B------:R-:W4:Y:S01]  /*4fd30*/  LDL.LU R5, [R1+0x16c] ;  /* 0x00016c0001057983 */ /* 0x000f220000300800 */
[----:B------:R-:W-:Y:S04]  /*4fd40*/  STS.U16 [R2+0x20800], R25 ;  /* 0x0208001902007388 */ /* 0x000fe80000000400 */
[----:B--2---:R0:W-:Y:S04]  /*4fd50*/  STS.U16 [R2+0x21080], R27 ;  /* 0x0210801b02007388 */ /* 0x0041e80000000400 */
[----:B0-----:R-:W2:Y:S04]  /*4fd60*/  LDL.LU R27, [R1+0x168] ;  /* 0x00016800011b7983 */ /* 0x001ea80000300800 */
[----:B---3--:R0:W-:Y:S01]  /*4fd70*/  STS.U16 [R2+0x20880], R13 ;  /* 0x0208800d02007388 */ /* 0x0081e20000000400 */
[----:B------:R-:W3:Y:S03]  /*4fd80*/  LDL.LU R25, [R1+0x160] ;  /* 0x0001600001197983 */ /* 0x000ee60000300800 */
[----:B------:R1:W-:Y:S04]  /*4fd90*/  STS.U16 [R2+0x21000], R17 ;  /* 0x0210001102007388 */ /* 0x0003e80000000400 */
[----:B------:R1:W-:Y:S04]  /*4fda0*/  STS.U16 [R2+0x21800], R21 ;  /* 0x0218001502007388 */ /* 0x0003e80000000400 */
[----:B------:R1:W-:Y:S04]  /*4fdb0*/  STS.U16 [R2+0x21880], R14 ;  /* 0x0218800e02007388 */ /* 0x0003e80000000400 */
[----:B------:R1:W-:Y:S04]  /*4fdc0*/  STS.U16 [R2+0x22000], R10 ;  /* 0x0220000a02007388 */ /* 0x0003e80000000400 */
[----:B------:R1:W-:Y:S04]  /*4fdd0*/  STS.U16 [R2+0x22080], R9 ;  /* 0x0220800902007388 */ /* 0x0003e80000000400 */
[----:B0-----:R-:W3:Y:S01]  /*4fde0*/  LDL.LU R13, [R1+0x15c] ;  /* 0x00015c00010d7983 */ /* 0x001ee20000300800 */
[----:B-1----:R-:W3:Y:S02]  /*4fdf0*/  LDL.LU R17, [R1+0x158] ;  /* 0x0001580001117983 */ /* 0x002ee40000300800 */
[----:B------:R-:W3:Y:S01]  /*4fe00*/  LDL.LU R21, [R1+0x3d68] ;  /* 0x003d680001157983 */ /* 0x000ee20000300800 */
[----:B------:R-:W3:Y:S01]  /*4fe10*/  LDL.LU R14, [R1+0x154] ;  /* 0x00015400010e7983 */ /* 0x000ee20000300800 */
[----:B------:R-:W3:Y:S02]  /*4fe20*/  LDL.LU R10, [R1+0x148] ;  /* 0x00014800010a7983 */ /* 0x000ee40000300800 */
[----:B------:R-:W3:Y:S01]  /*4fe30*/  LDL.LU R9, [R1+0x144] ;  /* 0x0001440001097983 */ /* 0x000ee20000300800 */
[----:B----4-:R0:W-:Y:S04]  /*4fe40*/  STS.U16 [R2+0x22800], R8 ;  /* 0x0228000802007388 */ /* 0x0101e80000000400 */
[----:B------:R1:W-:Y:S04]  /*4fe50*/  STS.U16 [R2+0x22880], R26 ;  /* 0x0228801a02007388 */ /* 0x0003e80000000400 */
[----:B------:R4:W-:Y:S04]  /*4fe60*/  STS.U16 [R2+0x23000], R29 ;  /* 0x0230001d02007388 */ /* 0x0009e80000000400 */
[----:B------:R4:W-:Y:S04]  /*4fe70*/  STS.U16 [R2+0x23080], R28 ;  /* 0x0230801c02007388 */ /* 0x0009e80000000400 */
[----:B------:R-:W-:Y:S04]  /*4fe80*/  STS.U16 [R2+0x23800], R4 ;  /* 0x0238000402007388 */ /* 0x000fe80000000400 */
[----:B0-----:R-:W3:Y:S01]  /*4fe90*/  LDL.LU R8, [R1+0x108] ;  /* 0x0001080001087983 */ /* 0x001ee20000300800 */
[----:B-1----:R-:W3:Y:S02]  /*4fea0*/  LDL.LU R26, [R1+0x3d64] ;  /* 0x003d6400011a7983 */ /* 0x002ee40000300800 */
[----:B----4-:R-:W4:Y:S01]  /*4feb0*/  LDL.LU R29, [R1+0x104] ;  /* 0x00010400011d7983 */ /* 0x010f220000300800 */
[----:B------:R-:W-:Y:S01]  /*4fec0*/  LOP3.LUT R28, R2, 0x10, RZ, 0x3c, !PT ;  /* 0x00000010021c7812 */ /* 0x000fe200078e3cff */
[----:B------:R0:W-:Y:S04]  /*4fed0*/  STS.U16 [R2+0x23880], R7 ;  /* 0x0238800702007388 */ /* 0x0001e80000000400 */
[----:B0-----:R-:W3:Y:S01]  /*4fee0*/  LDL.LU R2, [R1+0x164] ;  /* 0x0001640001027983 */ /* 0x001ee20000300800 */
[----:B------:R-:W4:Y:S02]  /*4fef0*/  LDL.LU R4, [R1+0x138] ;  /* 0x0001380001047983 */ /* 0x000f240000300800 */
[----:B------:R-:W4:Y:S01]  /*4ff00*/  LDL.LU R7, [R1+0x134] ;  /* 0x0001340001077983 */ /* 0x000f220000300800 */
        /* <DEDUP_REMOVED lines=8> */
[----:B--2---:R0:W-:Y:S04]  /*4ff90*/  STS.U16 [R28+0x21100], R27 ;  /* 0x0211001b1c007388 */ /* 0x0041e80000000400 */
[----:B0-----:R-:W2:Y:S04]  /*4ffa0*/  LDL.LU R27, [R1+0x3d60] ;  /* 0x003d6000011b7983 */ /* 0x001ea80000300800 */
[----:B---3--:R-:W-:Y:S01]  /*4ffb0*/  STS.U16 [R28+0x21180], R2 ;  /* 0x021180021c007388 */ /* 0x008fe20000000400 */
[----:B------:R-:W-:Y:S02]  /*4ffc0*/  STS.U16 [R28+0x21900], R25 ;  /* 0x021900191c007388 */ /* 0x000fe40000000400 */
[----:B------:R0:W-:Y:S02]  /*4ffd0*/  STS.U16 [R28+0x21980], R13 ;  /* 0x0219800d1c007388 */ /* 0x0001e40000000400 */
[----:B------:R1:W-:Y:S01]  /*4ffe0*/  STS.U16 [R28+0x22100], R17 ;  /* 0x022100111c007388 */ /* 0x0003e20000000400 */
[----:B0-----:R-:W3:Y:S01]  /*4fff0*/  LDL.LU R13, [R1+0x120] ;  /* 0x00012000010d7983 */ /* 0x001ee20000300800 */
[----:B-1----:R-:W3:Y:S03]  /*50000*/  LDL.LU R17, [R1+0x11c] ;  /* 0x00011c0001117983 */ /* 0x002ee60000300800 */
[----:B------:R-:W0:Y:S04]  /*50010*/  S2R R2, SR_TID.X ;  /* 0x0000000000027919 */ /* 0x000e280000002100 */
[----:B------:R1:W-:Y:S01]  /*50020*/  STS.U16 [R28+0x22180], R14 ;  /* 0x0221800e1c007388 */ /* 0x0003e20000000400 */
[----:B------:R4:W-:Y:S02]  /*50030*/  STS.U16 [R28+0x22900], R10 ;  /* 0x0229000a1c007388 */ /* 0x0009e40000000400 */
[----:B------:R-:W3:Y:S02]  /*50040*/  LDL.LU R25, [R1+0x118] ;  /* 0x0001180001197983 */ /* 0x000ee40000300800 */
[----:B------:R-:W-:Y:S01]  /*50050*/  STS.U16 [R28+0x22980], R9 ;  /* 0x022980091c007388 */ /* 0x000fe20000000400 */
[----:B------:R0:W-:Y:S04]  /*50060*/  STS.U16 [R28+0x23100], R8 ;  /* 0x023100081c007388 */ /* 0x0001e80000000400 */
[----:B-1----:R-:W3:Y:S01]  /*50070*/  LDL.LU R14, [R1+0x100] ;  /* 0x00010000010e7983 */ /* 0x002ee20000300800 */
[----:B----4-:R-:W4:Y:S01]  /*50080*/  LDL.LU R10, [R1+0xfc] ;  /* 0x0000fc00010a7983 */ /* 0x010f220000300800 */
[----:B0-----:R-:W-:-:S05]  /*50090*/  LOP3.LUT R2, R2, 0x3f, RZ, 0xc0, !PT ;  /* 0x0000003f02027812 */ /* 0x001fca00078ec0ff */
[----:B------:R-:W-:-:S05]  /*500a0*/  IMAD.SHL.U32 R2, R2, 0x2, RZ ;  /* 0x0000000202027824 */ /* 0x000fca00078e00ff */
[----:B------:R-:W-:Y:S02]  /*500b0*/  LOP3.LUT R8, R2, 0x20, RZ, 0x3c, !PT ;  /* 0x0000002002087812 */ /* 0x000fe400078e3cff */
[----:B------:R-:W4:Y:S04]  /*500c0*/  LDL.LU R2, [R1+0x114] ;  /* 0x0001140001027983 */ /* 0x000f280000300800 */
[----:B------:R-:W-:Y:S04]  /*500d0*/  STS.U16 [R28+0x23180], R29 ;  /* 0x0231801d1c007388 */ /* 0x000fe80000000400 */
[----:B--2---:R0:W-:Y:S01]  /*500e0*/  STS.U16 [R28+0x23900], R27 ;  /* 0x0239001b1c007388 */ /* 0x0041e20000000400 */
[----:B------:R1:W-:Y:S03]  /*500f0*/  STS.U16 [R28+0x23980], R26 ;  /* 0x0239801a1c007388 */ /* 0x0003e60000000400 */
[----:B0-----:R-:W2:Y:S01]  /*50100*/  LDL.LU R27, [R1+0x10c] ;  /* 0x00010c00011b7983 */ /* 0x001ea20000300800 */
[----:B-1----:R-:W2:Y:S02]  /*50110*/  LDL.LU R26, [R1+0x110] ;  /* 0x00011000011a7983 */ /* 0x002ea40000300800 */
[----:B------:R0:W-:Y:S02]  /*50120*/  STS.U16 [R8+0x20200], R4 ;  /* 0x0202000408007388 */ /* 0x0001e40000000400 */
[----:B------:R-:W-:Y:S01]  /*50130*/  STS.U16 [R8+0x20280], R7 ;  /* 0x0202800708007388 */ /* 0x000fe20000000400 */
[----:B------:R-:W2:Y:S01]  /*50140*/  LDL.LU R9, [R1+0xf8] ;  /* 0x0000f80001097983 */ /* 0x000ea20000300800 */
[----:B------:R-:W2:Y:S03]  /*50150*/  LDL.LU R29, [R1+0xf4] ;  /* 0x0000f400011d7983 */ /* 0x000ea60000300800 */
[----:B------:R-:W-:Y:S01]  /*50160*/  STS.U16 [R8+0x20a00], R0 ;  /* 0x020a000008007388 */ /* 0x000fe20000000400 */
[----:B------:R-:W2:Y:S02]  /*50170*/  LDL.LU R28, [R1+0xf0] ;  /* 0x0000f000011c7983 */ /* 0x000ea40000300800 */
[----:B------:R-:W-:Y:S02]  /*50180*/  STS.U16 [R8+0x20a80], R3 ;  /* 0x020a800308007388 */ /* 0x000fe40000000400 */
[----:B------:R1:W-:Y:S01]  /*50190*/  STS.U16 [R8+0x21200], R6 ;  /* 0x0212000608007388 */ /* 0x0003e20000000400 */
[----:B------:R1:W-:Y:S04]  /*501a0*/  STS.U16 [R8+0x21280], R5 ;  /* 0x0212800508007388 */ /* 0x0003e80000000400 */
[----:B0-----:R-:W2:Y:S04]  /*501b0*/  LDL.LU R4, [R1+0xec] ;  /* 0x0000ec0001047983 */ /* 0x001ea80000300800 */
[----:B-1----:R-:W2:Y:S01]  /*501c0*/  LDL.LU R6, [R1+0xe8] ;  /* 0x0000e80001067983 */ /* 0x002ea20000300800 */
[----:B------:R-:W2:Y:S02]  /*501d0*/  LDL.LU R5, [R1+0xe4] ;  /* 0x0000e40001057983 */ /* 0x000ea40000300800 */
[----:B------:R-:W2:Y:S02]  /*501e0*/  LDL.LU R7, [R1+0xe0] ;  /* 0x0000e00001077983 */ /* 0x000ea40000300800 */
[----:B------:R-:W2:Y:S01]  /*501f0*/  LDL.LU R0, [R1+0xdc] ;  /* 0x0000dc0001007983 */ /* 0x000ea20000300800 */
[----:B------:R-:W2:Y:S04]  /*50200*/  LDL.LU R3, [R1+0xd8] ;  /* 0x0000d80001037983 */ /* 0x000ea80000300800 */
[----:B---3--:R0:W-:Y:S01]  /*50210*/  STS.U16 [R8+0x21a00], R13 ;  /* 0x021a000d08007388 */ /* 0x0081e20000000400 */
[----:B------:R1:W-:Y:S03]  /*50220*/  STS.U16 [R8+0x21a80], R17 ;  /* 0x021a801108007388 */ /* 0x0003e60000000400 */
[----:B0-----:R-:W3:Y:S01]  /*50230*/  LDL.LU R13, [R1+0x3d5c] ;  /* 0x003d5c00010d7983 */ /* 0x001ee20000300800 */
[----:B-1----:R-:W3:Y:S03]  /*50240*/  LDL.LU R17, [R1+0x3d58] ;  /* 0x003d580001117983 */ /* 0x002ee60000300800 */
[----:B------:R0:W-:Y:S04]  /*50250*/  STS.U16 [R8+0x22200], R25 ;  /* 0x0222001908007388 */ /* 0x0001e80000000400 */
[----:B0-----:R-:W3:Y:S04]  /*50260*/  LDL.LU R25, [R1+0xc8] ;  /* 0x0000c80001197983 */ /* 0x001ee80000300800 */
[----:B----4-:R0:W-:Y:S04]  /*50270*/  STS.U16 [R8+0x22280], R2 ;  /* 0x0222800208007388 */ /* 0x0101e80000000400 */
[----:B0-----:R-:W0:Y:S02]  /*50280*/  S2R R2, SR_TID.X ;  /* 0x0000000000027919 */ /* 0x001e240000002100 */
[----:B0-----:R-:W-:-:S05]  /*50290*/  LOP3.LUT R2, R2, 0x3f, RZ, 0xc0, !PT ;  /* 0x0000003f02027812 */ /* 0x001fca00078ec0ff */
[----:B------:R-:W-:Y:S01]  /*502a0*/  IMAD.SHL.U32 R2, R2, 0x2, RZ ;  /* 0x0000000202027824 */ /* 0x000fe200078e00ff */
[----:B--2---:R0:W-:Y:S01]  /*502b0*/  STS.U16 [R8+0x22a00], R26 ;  /* 0x022a001a08007388 */ /* 0x0041e20000000400 */
[----:B------:R-:W-:Y:S02]  /*502c0*/  STS.U16 [R8+0x22a80], R27 ;  /* 0x022a801b08007388 */ /* 0x000fe40000000400 */
[----:B------:R1:W-:Y:S01]  /*502d0*/  STS.U16 [R8+0x23200], R14 ;  /* 0x0232000e08007388 */ /* 0x0003e20000000400 */
[----:B0-----:R-:W2:Y:S01]  /*502e0*/  LDL.LU R26, [R1+0xc4] ;  /* 0x0000c400011a7983 */ /* 0x001ea20000300800 */
[----:B-1----:R-:W4:Y:S01]  /*502f0*/  LDL.LU R14, [R1+0xb8] ;  /* 0x0000b800010e7983 */ /* 0x002f220000300800 */
[----:B------:R-:W-:Y:S02]  /*50300*/  LOP3.LUT R27, R2, 0x30, RZ, 0x3c, !PT ;  /* 0x00000030021b7812 */ /* 0x000fe400078e3cff */
[----:B------:R-:W2:Y:S01]  /*50310*/  LDL.LU R2, [R1+0xd4] ;  /* 0x0000d40001027983 */ /* 0x000ea20000300800 */
[----:B------:R0:W-:Y:S03]  /*50320*/  STS.U16 [R8+0x23280], R10 ;  /* 0x0232800a08007388 */ /* 0x0001e60000000400 */
[----:B0-----:R-:W4:Y:S04]  /*50330*/  LDL.LU R10, [R1+0xb4] ;  /* 0x0000b400010a7983 */ /* 0x001f280000300800 */
[----:B---3--:R0:W-:Y:S01]  /*50340*/  STS.U16 [R8+0x23a00], R17 ;  /* 0x023a001108007388 */ /* 0x0081e20000000400 */
[----:B------:R1:W-:Y:S02]  /*50350*/  STS.U16 [R8+0x23a80], R13 ;  /* 0x023a800d08007388 */ /* 0x0003e40000000400 */
[----:B------:R3:W-:Y:S02]  /*50360*/  STS.U16 [R27+0x20300], R9 ;  /* 0x020300091b007388 */ /* 0x0007e40000000400 */
[----:B------:R3:W-:Y:S01]  /*50370*/  STS.U16 [R27+0x20380], R29 ;  /* 0x0203801d1b007388 */ /* 0x0007e20000000400 */
[----:B------:R3:W-:Y:S01]  /*50380*/  STS.U16 [R27+0x20b00], R28 ;  /* 0x020b001c1b007388 */ /* 0x0007e20000000400 */
[----:B------:R3:W-:Y:S03]  /*50390*/  STS.U16 [R27+0x20b80], R4 ;  /* 0x020b80041b007388 */ /* 0x0007e60000000400 */
[----:B0-----:R-:W4:Y:S01]  /*503a0*/  LDL.LU R17, [R1+0xcc] ;  /* 0x0000cc0001117983 */ /* 0x001f220000300800 */
[----:B-1----:R-:W4:Y:S02]  /*503b0*/  LDL.LU R8, [R1+0x3d54] ;  /* 0x003d540001087983 */ /* 0x002f240000300800 */
[----:B------:R-:W4:Y:S02]  /*503c0*/  LDL.LU R13, [R1+0xd0] ;  /* 0x0000d000010d7983 */ /* 0x000f240000300800 */
[----:B---3--:R-:W3:Y:S01]  /*503d0*/  LDL.LU R9, [R1+0xac] ;  /* 0x0000ac0001097983 */ /* 0x008ee20000300800 */
[----:B------:R-:W3:Y:S01]  /*503e0*/  LDL.LU R29, [R1+0x78] ;  /* 0x00007800011d7983 */ /* 0x000ee20000300800 */
[----:B------:R-:W3:Y:S02]  /*503f0*/  LDL.LU R28, [R1+0x74] ;  /* 0x00007400011c7983 */ /* 0x000ee40000300800 */
[----:B------:R-:W3:Y:S01]  /*50400*/  LDL.LU R4, [R1+0x58] ;  /* 0x0000580001047983 */ /* 0x000ee20000300800 */
[----:B------:R0:W-:Y:S01]  /*50410*/  STS.U16 [R27+0x21300], R6 ;  /* 0x021300061b007388 */ /* 0x0001e20000000400 */
[----:B------:R1:W-:Y:S03]  /*50420*/  STS.U16 [R27+0x21380], R5 ;  /* 0x021380051b007388 */ /* 0x0003e60000000400 */
[----:B0-----:R-:W3:Y:S01]  /*50430*/  LDL.LU R6, [R1+0x3d50] ;  /* 0x003d500001067983 */ /* 0x001ee20000300800 */
[----:B-1----:R-:W3:Y:S02]  /*50440*/  LDL.LU R5, [R1+0x3d4c] ;  /* 0x003d4c0001057983 */ /* 0x002ee40000300800 */
[----:B------:R0:W-:Y:S02]  /*50450*/  STS.U16 [R27+0x21b00], R7 ;  /* 0x021b00071b007388 */ /* 0x0001e40000000400 */
[----:B------:R1:W-:Y:S01]  /*50460*/  STS.U16 [R27+0x21b80], R0 ;  /* 0x021b80001b007388 */ /* 0x0003e20000000400 */
[----:B------:R1:W-:Y:S04]  /*50470*/  STS.U16 [R27+0x22300], R3 ;  /* 0x022300031b007388 */ /* 0x0003e80000000400 */
[----:B0-----:R-:W3:Y:S01]  /*50480*/  LDL.LU R7, [R1+0x54] ;  /* 0x0000540001077983 */ /* 0x001ee20000300800 */
[----:B-1----:R-:W3:Y:S02]  /*50490*/  LDL.LU R0, [R1+0x38] ;  /* 0x0000380001007983 */ /* 0x002ee40000300800 */
[----:B------:R-:W3:Y:S01]  /*504a0*/  LDL.LU R3, [R1+0x34] ;  /* 0x0000340001037983 */ /* 0x000ee20000300800 */
[----:B--2---:R0:W-:Y:S04]  /*504b0*/  STS.U16 [R27+0x22380], R2 ;  /* 0x022380021b007388 */ /* 0x0041e80000000400 */
[----:B0-----:R-:W0:Y:S02]  /*504c0*/  S2R R2, SR_TID.X ;  /* 0x0000000000027919 */ /* 0x001e240000002100 */
[----:B0-----:R-:W-:-:S05]  /*504d0*/  LOP3.LUT R2, R2, 0x3f, RZ, 0xc0, !PT ;  /* 0x0000003f02027812 */ /* 0x001fca00078ec0ff */
[----:B------:R-:W-:Y:S01]  /*504e0*/  IMAD.SHL.U32 R2, R2, 0x2, RZ ;  /* 0x0000000202027824 */ /* 0x000fe200078e00ff */
[----:B----4-:R-:W-:Y:S01]  /*504f0*/  STS.U16 [R27+0x22b00], R13 ;  /* 0x022b000d1b007388 */ /* 0x010fe20000000400 */
[----:B------:R-:W-:Y:S02]  /*50500*/  STS.U16 [R27+0x22b80], R17 ;  /* 0x022b80111b007388 */ /* 0x000fe40000000400 */
[----:B------:R0:W-:Y:S02]  /*50510*/  STS.U16 [R27+0x23300], R25 ;  /* 0x023300191b007388 */ /* 0x0001e40000000400 */
[----:B------:R-:W-:Y:S01]  /*50520*/  STS.U16 [R27+0x23380], R26 ;  /* 0x0233801a1b007388 */ /* 0x000fe20000000400 */
[----:B0-----:R-:W-:Y:S02]  /*50530*/  LOP3.LUT R25, R2, 0x40, RZ, 0x3c, !PT ;  /* 0x0000004002197812 */ /* 0x001fe400078e3cff */
[----:B------:R-:W4:Y:S04]  /*50540*/  LDL.LU R2, [R1+0x1c] ;  /* 0x00001c0001027983 */ /* 0x000f280000300800 */
[----:B---3--:R0:W-:Y:S04]  /*50550*/  STS.U16 [R27+0x23b00], R5 ;  /* 0x023b00051b007388 */ /* 0x0081e80000000400 */
[----:B0-----:R-:W3:Y:S01]  /*50560*/  LDL.LU R5, [R1+0xb0] ;  /* 0x0000b00001057983 */ /* 0x001ee20000300800 */
[----:B------:R0:W-:Y:S02]  /*50570*/  STS.U16 [R27+0x23b80], R6 ;  /* 0x023b80061b007388 */ /* 0x0001e40000000400 */
[----:B------:R-:W-:Y:S02]  /*50580*/  STS.U16 [R25+0x20400], R14 ;  /* 0x0204000e19007388 */ /* 0x000fe40000000400 */
[----:B------:R1:W-:Y:S01]  /*50590*/  STS.U16 [R25+0x20480], R10 ;  /* 0x0204800a19007388 */ /* 0x0003e20000000400 */
[----:B0-----:R-:W4:Y:S01]  /*505a0*/  LDL.LU R6, [R1+0x18] ;  /* 0x0000180001067983 */ /* 0x001f220000300800 */
[----:B-1----:R-:W4:Y:S02]  /*505b0*/  LDL.LU R10, [R1+0xa8] ;  /* 0x0000a800010a7983 */ /* 0x002f240000300800 */
[----:B------:R-:W4:Y:S02]  /*505c0*/  LDL.LU R13, [R1+0xa4] ;  /* 0x0000a400010d7983 */ /* 0x000f240000300800 */
[----:B------:R-:W4:Y:S01]  /*505d0*/  LDL.LU R17, [R1+0x90] ;  /* 0x0000900001117983 */ /* 0x000f220000300800 */
[----:B------:R-:W4:Y:S01]  /*505e0*/  LDL.LU R26, [R1+0x8c] ;  /* 0x00008c00011a7983 */ /* 0x000f220000300800 */
[----:B------:R-:W4:Y:S02]  /*505f0*/  LDL.LU R27, [R1+0x70] ;  /* 0x00007000011b7983 */ /* 0x000f240000300800 */
[----:B------:R-:W4:Y:S01]  /*50600*/  LDL.LU R14, [R1+0x6c] ;  /* 0x00006c00010e7983 */ /* 0x000f220000300800 */
[----:B---3--:R-:W-:Y:S01]  /*50610*/  STS.U16 [R25+0x20c00], R5 ;  /* 0x020c000519007388 */ /* 0x008fe20000000400 */
        /* <DEDUP_REMOVED lines=8> */
[----:B---3--:R-:W3:Y:S02]  /*506a0*/  LDL.LU R28, [R1+0x30] ;  /* 0x00003000011c7983 */ /* 0x008ee40000300800 */
[----:B----4-:R-:W4:Y:S01]  /*506b0*/  LDL.LU R4, [R1+0x2c] ;  /* 0x00002c0001047983 */ /* 0x010f220000300800 */
[----:B------:R-:W2:Y:S01]  /*506c0*/  LDL.LU R5, [R1+0x8] ;  /* 0x0000080001057983 */ /* 0x000ea20000300800 */
[----:B------:R-:W2:Y:S02]  /*506d0*/  LDL.LU R7, [R1+0x3d48] ;  /* 0x003d480001077983 */ /* 0x000ea40000300800 */
[----:B------:R-:W2:Y:S01]  /*506e0*/  LDL.LU R0, [R1+0x3d44] ;  /* 0x003d440001007983 */ /* 0x000ea20000300800 */
[----:B------:R0:W-:Y:S04]  /*506f0*/  STS.U16 [R25+0x22480], R3 ;  /* 0x0224800319007388 */ /* 0x0001e80000000400 */
[----:B0-----:R-:W2:Y:S01]  /*50700*/  LDL.LU R3, [R1+0x3d40] ;  /* 0x003d400001037983 */ /* 0x001ea20000300800 */
[----:B------:R0:W-:Y:S03]  /*50710*/  STS.U16 [R25+0x22c00], R2 ;  /* 0x022c000219007388 */ /* 0x0001e60000000400 */
[----:B0-----:R-:W0:Y:S01]  /*50720*/  S2R R2, SR_TID.X ;  /* 0x0000000000027919 */ /* 0x001e220000002100 */
[----:B------:R-:W-:Y:S01]  /*50730*/  STS.U16 [R25+0x22c80], R6 ;  /* 0x022c800619007388 */ /* 0x000fe20000000400 */
[----:B0-----:R-:W-:-:S05]  /*50740*/  LOP3.LUT R2, R2, 0x3f, RZ, 0xc0, !PT ;  /* 0x0000003f02027812 */ /* 0x001fca00078ec0ff */
[----:B------:R-:W-:Y:S01]  /*50750*/  IMAD.SHL.U32 R2, R2, 0x2, RZ ;  /* 0x0000000202027824 */ /* 0x000fe200078e00ff */
[----:B--2---:R0:W-:Y:S01]  /*50760*/  STS.U16 [R25+0x23400], R3 ;  /* 0x0234000319007388 */ /* 0x0041e20000000400 */
[----:B------:R1:W-:Y:S03]  /*50770*/  STS.U16 [R25+0x23480], R0 ;  /* 0x0234800019007388 */ /* 0x0003e60000000400 */
[----:B0-----:R-:W-:Y:S01]  /*50780*/  LOP3.LUT R3, R2, 0x50, RZ, 0x3c, !PT ;  /* 0x0000005002037812 */ /* 0x001fe200078e3cff */
[----:B-1----:R-:W2:Y:S01]  /*50790*/  LDL.LU R0, [R1+0xa0] ;  /* 0x0000a00001007983 */ /* 0x002ea20000300800 */
[----:B------:R-:W2:Y:S02]  /*507a0*/  LDL.LU R6, [R1+0x44] ;  /* 0x0000440001067983 */ /* 0x000ea40000300800 */
[----:B------:R-:W2:Y:S01]  /*507b0*/  LDL.LU R2, [R1+0x14] ;  /* 0x0000140001027983 */ /* 0x000ea20000300800 */
[----:B------:R0:W-:Y:S01]  /*507c0*/  STS.U16 [R25+0x23c00], R7 ;  /* 0x023c000719007388 */ /* 0x0001e20000000400 */
[----:B------:R1:W-:Y:S02]  /*507d0*/  STS.U16 [R25+0x23c80], R8 ;  /* 0x023c800819007388 */ /* 0x0003e40000000400 */
[----:B------:R3:W-:Y:S02]  /*507e0*/  STS.U16 [R3+0x20500], R10 ;  /* 0x0205000a03007388 */ /* 0x0007e40000000400 */
[----:B------:R3:W-:Y:S01]  /*507f0*/  STS.U16 [R3+0x20580], R13 ;  /* 0x0205800d03007388 */ /* 0x0007e20000000400 */
[----:B------:R4:W-:Y:S01]  /*50800*/  STS.U16 [R3+0x20d00], R17 ;  /* 0x020d001103007388 */ /* 0x0009e20000000400 */
[----:B------:R4:W-:Y:S03]  /*50810*/  STS.U16 [R3+0x20d80], R26 ;  /* 0x020d801a03007388 */ /* 0x0009e60000000400 */
[----:B0-----:R-:W2:Y:S01]  /*50820*/  LDL.LU R7, [R1+0x48] ;  /* 0x0000480001077983 */ /* 0x001ea20000300800 */
[----:B-1----:R-:W2:Y:S02]  /*50830*/  LDL.LU R25, [R1+0x3d3c] ;  /* 0x003d3c0001197983 */ /* 0x002ea40000300800 */
[----:B------:R-:W2:Y:S02]  /*50840*/  LDL.LU R8, [R1+0x64] ;  /* 0x0000640001087983 */ /* 0x000ea40000300800 */
[----:B---3--:R-:W3:Y:S01]  /*50850*/  LDL.LU R10, [R1+0x3d38] ;  /* 0x003d3800010a7983 */ /* 0x008ee20000300800 */
[----:B------:R-:W3:Y:S01]  /*50860*/  LDL.LU R13, [R1+0x98] ;  /* 0x00009800010d7983 */ /* 0x000ee20000300800 */
[----:B----4-:R-:W4:Y:S03]  /*50870*/  LDL.LU R17, [R1+0x94] ;  /* 0x0000940001117983 */ /* 0x010f260000300800 */
[----:B------:R0:W-:Y:S01]  /*50880*/  STS.U16 [R3+0x21500], R27 ;  /* 0x0215001b03007388 */ /* 0x0001e20000000400 */
[----:B------:R-:W3:Y:S02]  /*50890*/  LDL.LU R26, [R1+0x80] ;  /* 0x00008000011a7983 */ /* 0x000ee40000300800 */
        /* <DEDUP_REMOVED lines=10> */
[----:B0-----:R-:W4:Y:S04]  /*50940*/  LDL.LU R4, [R1+0x3d28] ;  /* 0x003d280001047983 */ /* 0x001f280000300800 */
[----:B--2---:R0:W-:Y:S04]  /*50950*/  STS.U16 [R3+0x22d00], R2 ;  /* 0x022d000203007388 */ /* 0x0041e80000000400 */
[----:B0-----:R-:W0:Y:S01]  /*50960*/  S2R R2, SR_TID.X ;  /* 0x0000000000027919 */ /* 0x001e220000002100 */
[----:B------:R1:W-:Y:S01]  /*50970*/  STS.U16 [R3+0x22d80], R5 ;  /* 0x022d800503007388 */ /* 0x0003e20000000400 */
[----:B0-----:R-:W-:-:S02]  /*50980*/  LOP3.LUT R2, R2, 0x3f, RZ, 0xc0, !PT ;  /* 0x0000003f02027812 */ /* 0x001fc400078ec0ff */
[----:B---3--:R0:W-:Y:S03]  /*50990*/  STS.U16 [R3+0x23500], R28 ;  /* 0x0235001c03007388 */ /* 0x0081e60000000400 */
[----:B------:R-:W-:Y:S01]  /*509a0*/  IMAD.SHL.U32 R2, R2, 0x2, RZ ;  /* 0x0000000202027824 */ /* 0x000fe200078e00ff */
[----:B------:R2:W-:Y:S01]  /*509b0*/  STS.U16 [R3+0x23580], R29 ;  /* 0x0235801d03007388 */ /* 0x0005e20000000400 */
[----:B------:R3:W-:Y:S03]  /*509c0*/  STS.U16 [R3+0x23d00], R9 ;  /* 0x023d000903007388 */ /* 0x0007e60000000400 */
[----:B-1----:R-:W-:Y:S01]  /*509d0*/  LOP3.LUT R5, R2, 0x60, RZ, 0x3c, !PT ;  /* 0x0000006002057812 */ /* 0x002fe200078e3cff */
[----:B0-----:R-:W4:Y:S01]  /*509e0*/  LDL.LU R28, [R1+0x3d24] ;  /* 0x003d2400011c7983 */ /* 0x001f220000300800 */
[----:B------:R-:W4:Y:S03]  /*509f0*/  LDL.LU R2, [R1+0x9c] ;  /* 0x00009c0001027983 */ /* 0x000f260000300800 */
[----:B------:R0:W-:Y:S04]  /*50a00*/  STS.U16 [R3+0x23d80], R10 ;  /* 0x023d800a03007388 */ /* 0x0001e80000000400 */
[----:B--2---:R-:W2:Y:S01]  /*50a10*/  LDL.LU R29, [R1+0x68] ;  /* 0x00006800011d7983 */ /* 0x004ea20000300800 */
[----:B---3--:R-:W3:Y:S02]  /*50a20*/  LDL.LU R9, [R1+0x84] ;  /* 0x0000840001097983 */ /* 0x008ee40000300800 */
[----:B------:R1:W-:Y:S01]  /*50a30*/  STS.U16 [R5+0x20600], R0 ;  /* 0x0206000005007388 */ /* 0x0003e20000000400 */
[----:B0-----:R-:W2:Y:S01]  /*50a40*/  LDL.LU R3, [R1+0x3d20] ;  /* 0x003d200001037983 */ /* 0x001ea20000300800 */
[----:B------:R-:W2:Y:S03]  /*50a50*/  LDL.LU R10, [R1+0x88] ;  /* 0x00008800010a7983 */ /* 0x000ea60000300800 */
[----:B-1----:R-:W3:Y:S04]  /*50a60*/  LDL.LU R0, [R1+0x3d1c] ;  /* 0x003d1c0001007983 */ /* 0x002ee80000300800 */
[----:B----4-:R-:W-:Y:S04]  /*50a70*/  STS.U16 [R5+0x20680], R2 ;  /* 0x0206800205007388 */ /* 0x010fe80000000400 */
[----:B--2---:R-:W-:Y:S01]  /*50a80*/  STS.U16 [R5+0x20e00], R10 ;  /* 0x020e000a05007388 */ /* 0x004fe20000000400 */
[----:B---3--:R-:W-:Y:S03]  /*50a90*/  STS.U16 [R5+0x20e80], R9 ;  /* 0x020e800905007388 */ /* 0x008fe60000000400 */
[----:B------:R-:W-:Y:S01]  /*50aa0*/  STS.U16 [R5+0x21600], R29 ;  /* 0x0216001d05007388 */ /* 0x000fe20000000400 */
[----:B------:R-:W-:Y:S03]  /*50ab0*/  STS.U16 [R5+0x21680], R8 ;  /* 0x0216800805007388 */ /* 0x000fe60000000400 */
[----:B------:R-:W-:Y:S01]  /*50ac0*/  STS.U16 [R5+0x21e00], R7 ;  /* 0x021e000705007388 */ /* 0x000fe20000000400 */
[----:B------:R-:W-:Y:S02]  /*50ad0*/  STS.U16 [R5+0x21e80], R6 ;  /* 0x021e800605007388 */ /* 0x000fe40000000400 */
[----:B------:R0:W-:Y:S02]  /*50ae0*/  STS.U16 [R5+0x22600], R0 ;  /* 0x0226000005007388 */ /* 0x0001e40000000400 */
[----:B------:R1:W-:Y:S01]  /*50af0*/  STS.U16 [R5+0x22680], R3 ;  /* 0x0226800305007388 */ /* 0x0003e20000000400 */
[----:B------:R2:W-:Y:S04]  /*50b00*/  STS.U16 [R5+0x22e00], R4 ;  /* 0x022e000405007388 */ /* 0x0005e80000000400 */
[----:B0-----:R-:W3:Y:S01]  /*50b10*/  LDL.LU R0, [R1+0x3d18] ;  /* 0x003d180001007983 */ /* 0x001ee20000300800 */
[----:B-1----:R-:W4:Y:S02]  /*50b20*/  LDL.LU R3, [R1+0x3d14] ;  /* 0x003d140001037983 */ /* 0x002f240000300800 */
[----:B--2---:R-:W2:Y:S02]  /*50b30*/  LDL.LU R4, [R1+0x3d10] ;  /* 0x003d100001047983 */ /* 0x004ea40000300800 */
        /* <DEDUP_REMOVED lines=10> */
[----:B--2---:R0:W-:Y:S04]  /*50be0*/  STS.U16 [R15+0x21780], R4 ;  /* 0x021780040f007388 */ /* 0x0041e80000000400 */
[----:B0-----:R-:W2:Y:S01]  /*50bf0*/  LDL.LU R4, [R1+0x3d0c] ;  /* 0x003d0c0001047983 */ /* 0x001ea20000300800 */
[----:B----4-:R0:W-:Y:S02]  /*50c00*/  STS.U16 [R15+0x21f00], R3 ;  /* 0x021f00030f007388 */ /* 0x0101e40000000400 */
[----:B---3--:R1:W-:Y:S01]  /*50c10*/  STS.U16 [R15+0x21f80], R0 ;  /* 0x021f80000f007388 */ /* 0x0083e20000000400 */
[----:B0-----:R0:W5:Y:S01]  /*50c20*/  LDL.LU R3, [R1+0x3d08] ;  /* 0x003d080001037983 */ /* 0x0011620000300800 */
[----:B-1----:R0:W5:Y:S03]  /*50c30*/  LDL.LU R0, [R1+0x3d04] ;  /* 0x003d040001007983 */ /* 0x0021660000300800 */
[----:B------:R-:W1:Y:S01]  /*50c40*/  S2R R2, SR_TID.X ;  /* 0x0000000000027919 */ /* 0x000e620000002100 */
[----:B------:R3:W-:Y:S02]  /*50c50*/  STS.U16 [R15+0x22700], R28 ;  /* 0x0227001c0f007388 */ /* 0x0007e40000000400 */
[----:B------:R0:W-:Y:S02]  /*50c60*/  STS.U16 [R15+0x22780], R16 ;  /* 0x022780100f007388 */ /* 0x0001e40000000400 */
[----:B------:R0:W-:Y:S01]  /*50c70*/  STS.U16 [R15+0x22f00], R18 ;  /* 0x022f00120f007388 */ /* 0x0001e20000000400 */
[----:B------:R0:W-:Y:S01]  /*50c80*/  STS.U16 [R15+0x22f80], R20 ;  /* 0x022f80140f007388 */ /* 0x0001e20000000400 */
[----:B------:R0:W-:Y:S02]  /*50c90*/  STS.U16 [R15+0x23700], R22 ;  /* 0x023700160f007388 */ /* 0x0001e40000000400 */
[----:B------:R0:W-:Y:S02]  /*50ca0*/  STS.U16 [R15+0x23780], R23 ;  /* 0x023780170f007388 */ /* 0x0001e40000000400 */
[----:B---3--:R-:W-:-:S04]  /*50cb0*/  IMAD.MOV.U32 R28, RZ, RZ, c[0x0][0x188] ;  /* 0x00006200ff1c7624 */ /* 0x008fc800078e00ff */
[----:B------:R-:W-:-:S04]  /*50cc0*/  IMAD.SHL.U32 R28, R28, 0x80, RZ ;  /* 0x000000801c1c7824 */ /* 0x000fc800078e00ff */
[----:B------:R-:W-:Y:S01]  /*50cd0*/  IMAD.SHL.U32 R28, R28, 0x2, RZ ;  /* 0x000000021c1c7824 */ /* 0x000fe200078e00ff */
[----:B-1----:R-:W-:-:S05]  /*50ce0*/  LOP3.LUT R2, R2, 0x3f, RZ, 0xc0, !PT ;  /* 0x0000003f02027812 */ /* 0x002fca00078ec0ff */
[----:B------:R-:W-:Y:S01]  /*50cf0*/  IMAD.SHL.U32 R2, R2, 0x2, RZ ;  /* 0x0000000202027824 */ /* 0x000fe200078e00ff */
[----:B--2---:R0:W-:Y:S01]  /*50d00*/  STS.U16 [R15+0x23f00], R4 ;  /* 0x023f00040f007388 */ /* 0x0041e20000000400 */
[----:B------:R0:W-:Y:S03]  /*50d10*/  STS.U16 [R15+0x23f80], R24 ;  /* 0x023f80180f007388 */ /* 0x0001e60000000400 */
[----:B------:R-:W1:Y:S04]  /*50d20*/  S2R R14, SR_TID.X ;  /* 0x00000000000e7919 */ /* 0x000e680000002100 */
[----:B------:R-:W-:Y:S06]  /*50d30*/  BAR.SYNC.DEFER_BLOCKING 0x0 ;  /* 0x0000000000007b1d */ /* 0x000fec0000010000 */
[----:B------:R-:W2:Y:S01]  /*50d40*/  LDL R28, [R1+0x900] ;  /* 0x00090000011c7983 */ /* 0x000ea20000100800 */
[C---:B01----:R-:W-:Y:S01]  /*50d50*/  LOP3.LUT R15, R14.reuse, 0x7, RZ, 0xc0, !PT ;  /* 0x000000070e0f7812 */ /* 0x043fe200078ec0ff */
[----:B------:R-:W-:-:S04]  /*50d60*/  IMAD.SHL.U32 R14, R14, 0x2, RZ ;  /* 0x000000020e0e7824 */ /* 0x000fc800078e00ff */
[----:B------:R-:W-:-:S05]  /*50d70*/  IMAD R15, R15, 0x110, RZ ;  /* 0x000001100f0f7824 */ /* 0x000fca00078e02ff */
[----:B------:R-:W-:-:S05]  /*50d80*/  LOP3.LUT R5, R15, 0x30, R14, 0x78, !PT ;  /* 0x000000300f057812 */ /* 0x000fca00078e780e */
[----:B------:R-:W0:Y:S04]  /*50d90*/  LDSM.16.M88.4 R16, [R5+0x20000] ;  /* 0x020000000510783b */ /* 0x000e280000000200 */
[----:B------:R-:W1:Y:S04]  /*50da0*/  LDSM.16.M88.4 R12, [R5+0x20800] ;  /* 0x02080000050c783b */ /* 0x000e680000000200 */
[----:B-----5:R3:W-:Y:S04]  /*50db0*/  STL [R1+0x3ef8], R0 ;  /* 0x003ef80001007387 */ /* 0x0207e80000100800 */
[----:B------:R-:W-:Y:S04]  /*50dc0*/  STL [R1+0x3dbc], R3 ;  /* 0x003dbc0301007387 */ /* 0x000fe80000100800 */
[----:B------:R-:W4:Y:S04]  /*50dd0*/  LDSM.16.M88.4 R24, [R5+0x21800] ;  /* 0x021800000518783b */ /* 0x000f280000000200 */
[----:B------:R-:W-:Y:S04]  /*50de0*/  LDSM.16.M88.4 R20, [R5+0x23000] ;  /* 0x023000000514783b */ /* 0x000fe80000000200 */
[----:B0-----:R-:W-:Y:S04]  /*50df0*/  STL.64 [R1+0x20], R16 ;  /* 0x0000201001007387 */ /* 0x001fe80000100a00 */
[----:B------:R-:W-:Y:S01]  /*50e00*/  STL.64 [R1+0x28], R18 ;  /* 0x0000281201007387 */ /* 0x000fe20000100a00 */
[----:B-1----:R-:W-:-:S02]  /*50e10*/  IMAD.MOV.U32 R2, RZ, RZ, R12 ;  /* 0x000000ffff027224 */ /* 0x002fc400078e000c */
[----:B---3--:R-:W-:Y:S01]  /*50e20*/  IMAD.MOV.U32 R0, RZ, RZ, R13 ;  /* 0x000000ffff007224 */ /* 0x008fe200078e000d */
[----:B------:R-:W-:Y:S04]  /*50e30*/  STL.64 [R1+0x10], R12 ;  /* 0x0000100c01007387 */ /* 0x000fe80000100a00 */
[----:B------:R-:W-:Y:S04]  /*50e40*/  STL.64 [R1+0x18], R14 ;  /* 0x0000180e01007387 */ /* 0x000fe80000100a00 */
[----:B------:R-:W0:Y:S04]  /*50e50*/  LDSM.16.M88.4 R12, [R5+0x21000] ;  /* 0x02100000050c783b */ /* 0x000e280000000200 */
[----:B----4-:R-:W-:Y:S04]  /*50e60*/  STL [R1+0x75e4], R26 ;  /* 0x0075e41a01007387 */ /* 0x010fe80000100800 */
[----:B------:R-:W-:Y:S04]  /*50e70*/  LDSM.16.M88.4 R16, [R5+0x22800] ;  /* 0x022800000510783b */ /* 0x000fe80000000200 */
[----:B0-----:R-:W-:Y:S04]  /*50e80*/  STL.64 [R1], R12 ;  /* 0x0000000c01007387 */ /* 0x001fe80000100a00 */
[----:B------:R-:W-:Y:S04]  /*50e90*/  STL.64 [R1+0x8], R14 ;  /* 0x0000080e01007387 */ /* 0x000fe80000100a00 */
[----:B------:R-:W-:Y:S04]  /*50ea0*/  STL [R1+0x75e0], R27 ;  /* 0x0075e01b01007387 */ /* 0x000fe80000100800 */
[----:B------:R0:W-:Y:S04]  /*50eb0*/  STL.64 [R1+0x7c30], R24 ;  /* 0x007c301801007387 */ /* 0x0001e80000100a00 */
[----:B------:R-:W-:Y:S04]  /*50ec0*/  LDSM.16.M88.4 R12, [R5+0x22000] ;  /* 0x02200000050c783b */ /* 0x000fe80000000200 */
[----:B------:R-:W1:Y:S04]  /*50ed0*/  LDSM.16.M88.4 R4, [R5+0x23800] ;  /* 0x023800000504783b */ /* 0x000e680000000200 */
[----:B0-----:R-:W3:Y:S04]  /*50ee0*/  LDL.64 R24, [R1] ;  /* 0x0000000001187983 */ /* 0x001ee80000100a00 */
[----:B--2---:R-:W-:Y:S04]  /*50ef0*/  LDSM.16.MT88.4 R8, [R28] ;  /* 0x000000001c08783b */ /* 0x004fe80000004200 */
[----:B---3--:R0:W-:Y:S02]  /*50f00*/  STL.64 [R1+0x7c40], R24 ;  /* 0x007c401801007387 */ /* 0x0081e40000100a00 */
[----:B0-----:R-:W-:-:S02]  /*50f10*/  IMAD.MOV.U32 R24, RZ, RZ, R2 ;  /* 0x000000ffff187224 */ /* 0x001fc400078e0002 */
[----:B------:R-:W-:-:S05]  /*50f20*/  IMAD.MOV.U32 R25, RZ, RZ, R0 ;  /* 0x000000ffff197224 */ /* 0x000fca00078e0000 */
[----:B------:R0:W-:Y:S04]  /*50f30*/  STL.64 [R1+0x7c58], R24 ;  /* 0x007c581801007387 */ /* 0x0001e80000100a00 */
[----:B-1----:R-:W-:Y:S04]  /*50f40*/  STL.64 [R1+0x60], R4 ;  /* 0x0000600401007387 */ /* 0x002fe80000100a00 */
[----:B------:R-:W-:Y:S04]  /*50f50*/  STL.64 [R1+0x68], R6 ;  /* 0x0000680601007387 */ /* 0x000fe80000100a00 */
[----:B0-----:R-:W2:Y:S04]  /*50f60*/  LDL.LU.64 R24, [R1+0xd90] ;  /* 0x000d900001187983 */ /* 0x001ea80000300a00 */
[----:B------:R-:W2:Y:S04]  /*50f70*/  LDL.LU.64 R26, [R1+0xd98] ;  /* 0x000d9800011a7983 */ /* 0x000ea80000300a00 */
[----:B------:R-:W-:Y:S04]  /*50f80*/  STL.64 [R1+0x50], R12 ;  /* 0x0000500c01007387 */ /* 0x000fe80000100a00 */
[----:B------:R-:W-:Y:S04]  /*50f90*/  STL.64 [R1+0x58], R14 ;  /* 0x0000580e01007387 */ /* 0x000fe80000100a00 */
[----:B------:R0:W-:Y:S04]  /*50fa0*/  STL.64 [R1+0x7c38], R12 ;  /* 0x007c380c01007387 */ /* 0x0001e80000100a00 */
[----:B0-----:R-:W3:Y:S04]  /*50fb0*/  LDL.LU.64 R12, [R1+0xd70] ;  /* 0x000d7000010c7983 */ /* 0x001ee80000300a00 */
[----:B------:R-:W4:Y:S01]  /*50fc0*/  LDL.LU.64 R14, [R1+0xd78] ;  /* 0x000d7800010e7983 */ /* 0x000f220000300a00 */
[----:B------:R-:W-:-:S03]  /*50fd0*/  IMAD.MOV.U32 R29, RZ, RZ, R5 ;  /* 0x000000ffff1d7224 */ /* 0x000fc600078e0005 */
[----:B------:R-:W0:Y:S04]  /*50fe0*/  LDSM.16.MT88.4 R4, [R28+0x80] ;  /* 0x000080001c04783b */ /* 0x000e280000004200 */
[----:B----4-:R-:W-:Y:S04]  /*50ff0*/  STL.64 [R1+0x7c50], R14 ;  /* 0x007c500e01007387 */ /* 0x010fe80000100a00 */
[----:B---3--:R1:W-:Y:S04]  /*51000*/  STL.64 [R1+0x7c48], R12 ;  /* 0x007c480c01007387 */ /* 0x0083e80000100a00 */
[----:B-1----:R-:W3:Y:S04]  /*51010*/  LDL.LU.64 R12, [R1+0xd80] ;  /* 0x000d8000010c7983 */ /* 0x002ee80000300a00 */
[----:B------:R-:W3:Y:S04]  /*51020*/  LDL.LU.64 R14, [R1+0xd88] ;  /* 0x000d8800010e7983 */ /* 0x000ee80000300a00 */
[----:B0-----:R-:W-:Y:S04]  /*51030*/  STL.64 [R1+0x7c10], R6 ;  /* 0x007c100601007387 */ /* 0x001fe80000100a00 */
[----:B------:R0:W-:Y:S04]  /*51040*/  STL.64 [R1+0x7c08], R4 ;  /* 0x007c080401007387 */ /* 0x0001e80000100a00 */
[----:B0-----:R-:W4:Y:S04]  /*51050*/  LDL.LU.64 R4, [R1+0xd20] ;  /* 0x000d200001047983 */ /* 0x001f280000300a00 */
[----:B------:R-:W4:Y:S04]  /*51060*/  LDL.LU.64 R6, [R1+0xd28] ;  /* 0x000d280001067983 */ /* 0x000f280000300a00 */
[----:B------:R-:W-:Y:S04]  /*51070*/  STL.64 [R1+0x40], R16 ;  /* 0x0000401001007387 */ /* 0x000fe80000100a00 */
[----:B------:R-:W-:Y:S04]  /*51080*/  STL.64 [R1+0x48], R18 ;  /* 0x0000481201007387 */ /* 0x000fe80000100a00 */
[----:B------:R0:W-:Y:S04]  /*51090*/  STL.64 [R1+0x7c28], R16 ;  /* 0x007c281001007387 */ /* 0x0001e80000100a00 */
[----:B0-----:R-:W2:Y:S02]  /*510a0*/  LDL.64 R16, [R1+0x20] ;  /* 0x0000200001107983 */ /* 0x001ea40000100a00 */
[----:B--2---:R-:W-:Y:S11]  /*510b0*/  HMMA.16816.F32.BF16 R24, R8, R16, R24 ;  /* 0x000000100818723c */ /* 0x004ff60000041818 */
[----:B------:R-:W-:Y:S11]  /*510c0*/  @!UPT UIADD3 URZ, URZ, URZ, URZ ;  /* 0x0000003f3f3ff290 */ /* 0x000ff6000fffe03f */
[----:B------:R-:W-:Y:S01]  /*510d0*/  @!UPT UIADD3 URZ, URZ, URZ, URZ ;  /* 0x0000003f3f3ff290 */ /* 0x000fe2000fffe03f */
[----:B------:R0:W-:Y:S04]  /*510e0*/  STL.64 [R1+0x140], R24 ;  /* 0x0001401801007387 */ /* 0x0001e80000100a00 */
[----:B------:R3:W-:Y:S04]  /*510f0*/  STL.64 [R1+0x148], R26 ;  /* 0x0001481a01007387 */ /* 0x0007e80000100a00 */
[----:B0-----:R-:W3:Y:S01]  /*51100*/  LDL.LU.64 R24, [R1+0x7c58] ;  /* 0x007c580001187983 */ /* 0x001ee20000300a00 */
[----:B------:R-:W-:Y:S02]  /*51110*/  IMAD.MOV.U32 R2, RZ, RZ, R16 ;  /* 0x000000ffff027224 */ /* 0x000fe400078e0010 */
[----:B------:R-:W-:-:S02]  /*51120*/  IMAD.MOV.U32 R0, RZ, RZ, R17 ;  /* 0x000000ffff007224 */ /* 0x000fc400078e0011 */
[----:B------:R-:W2:Y:S04]  /*51130*/  LDL.LU.64 R16, [R1+0x780] ;  /* 0x0007800001107983 */ /* 0x000ea80000300a00 */
[----:B------:R-:W2:Y:S04]  /*51140*/  LDL.LU.64 R18, [R1+0x788] ;  /* 0x0007880001127983 */ /* 0x000ea80000300a00 */
[----:B------:R-:W-:Y:S04]  /*51150*/  STL.64 [R1+0x30], R20 ;  /* 0x0000301401007387 */ /* 0x000fe80000100a00 */
[----:B------:R-:W-:Y:S01]  /*51160*/  STL.64 [R1+0x38], R22 ;  /* 0x0000381601007387 */ /* 0x000fe20000100a00 */
[C---:B---3--:R-:W-:Y:S03]  /*51170*/  HMMA.16816.F32.BF16 R24, R8.reuse, R24, R12 ;  /* 0x000000180818723c */ /* 0x048fe6000004180c */
[----:B------:R-:W3:Y:S04]  /*51180*/  LDL.LU.64 R14, [R1+0x7c50] ;  /* 0x007c5000010e7983 */ /* 0x000ee80000300a00 */
[----:B------:R-:W3:Y:S11]  /*51190*/  LDL.LU.64 R12, [R1+0x7c48] ;  /* 0x007c4800010c7983 */ /* 0x000ef60000300a00 */
[----:B------:R-:W-:Y:S05]  /*511a0*/  @!UPT UIADD3 URZ, URZ, URZ, URZ ;  /* 0x0000003f3f3ff290 */ /* 0x000fea000fffe03f */
[----:B------:R0:W-:Y:S04]  /*511b0*/  STL.64 [R1+0x130], R24 ;  /* 0x0001301801007387 */ /* 0x0001e80000100a00 */
[----:B------:R-:W-:Y:S04]  /*511c0*/  STL.64 [R1+0x138], R26 ;  /* 0x0001381a01007387 */ /* 0x000fe80000100a00 */
[----:B0-----:R-:W3:Y:S02]  /*511d0*/  LDL.LU.64 R24, [R1+0x7c40] ;  /* 0x007c400001187983 */ /* 0x001ee40000300a00 */
[----:B---3--:R-:W-:Y:S01]  /*511e0*/  HMMA.16816.F32.BF16 R12, R8, R24, R12 ;  /* 0x00000018080c723c */ /* 0x008fe2000004180c */
[----:B------:R-:W-:Y:S11]  /*511f0*/  IMAD.MOV.U32 R3, RZ, RZ, R25 ;  /* 0x000000ffff037224 */ /* 0x000ff600078e0019 */
[----:B------:R-:W-:Y:S11]  /*51200*/  @!UPT UIADD3 URZ, URZ, URZ, URZ ;  /* 0x0000003f3f3ff290 */ /* 0x000ff6000fffe03f */
[----:B------:R0:W-:Y:S04]  /*51210*/  STL.64 [R1+0x120], R12 ;  /* 0x0001200c01007387 */ /* 0x0001e80000100a00 */
[----:B------:R1:W-:Y:S04]  /*51220*/  STL.64 [R1+0x128], R14 ;  /* 0x0001280e01007387 */ /* 0x0003e80000100a00 */
[----:B0-----:R-:W2:Y:S01]  /*51230*/  LDL.LU.64 R12, [R1+0x7c38] ;  /* 0x007c3800010c7983 */ /* 0x001ea20000300a00 */
[----:B-1----:R-:W-:-:S03]  /*51240*/  IMAD.MOV.U32 R14, RZ, RZ, R24 ;  /* 0x000000ffff0e7224 */ /* 0x002fc600078e0018 */
[----:B------:R-:W4:Y:S02]  /*51250*/  LDL.LU.64 R24, [R1+0x7c30] ;  /* 0x007c300001187983 */ /* 0x000f240000300a00 */
[C---:B----4-:R-:W-:Y:S11]  /*51260*/  HMMA.16816.F32.BF16 R4, R8.reuse, R24, R4 ;  /* 0x000000180804723c */ /* 0x050ff60000041804 */
[----:B------:R-:W-:Y:S11]  /*51270*/  @!UPT UIADD3 URZ, URZ, URZ, URZ ;  /* 0x0000003f3f3ff290 */ /* 0x000ff6000fffe03f */
[----:B------:R-:W-:Y:S01]  /*51280*/  @!UPT UIADD3 URZ, URZ, URZ, URZ ;  /* 0x0000003f3f3ff290 */ /* 0x000fe2000fffe03f */
[----:B------:R0:W-:Y:S04]  /*51290*/  STL.64 [R1+0x110], R4 ;  /* 0x0001100401007387 */ /* 0x0001e80000100a00 */
[----:B0-----:R-:W3:Y:S01]  /*512a0*/  LDL R4, [R1+0x60] ;  /* 0x0000600001047983 */ /* 0x001ee20000100800 */
[----:B--2---:R-:W-:Y:S01]  /*512b0*/  HMMA.16816.F32.BF16 R16, R8, R12, R16 ;  /* 0x0000000c0810723c */ /* 0x004fe20000041810 */
[----:B------:R-:W-:Y:S02]  /*512c0*/  IMAD.MOV.U32 R5, RZ, RZ, R29 ;  /* 0x000000ffff057224 */ /* 0x000fe400078e001d */
[----:B------:R-:W-:Y:S02]  /*512d0*/  IMAD.MOV.U32 R27, RZ, RZ, R7 ;  /* 0x000000ffff1b7224 */ /* 0x000fe400078e0007 */
[----:B------:R-:W-:Y:S01]  /*512e0*/  IMAD.MOV.U32 R26, RZ, RZ, R6 ;  /* 0x000000ffff1a7224 */ /* 0x000fe200078e0006 */
[----:B---3--:R0:W-:Y:S04]  /*512f0*/  STL.64 [R1+0x7c20], R4 ;  /* 0x007c200401007387 */ /* 0x0081e80000100a00 */
[----:B0-----:R-:W2:Y:S04]  /*51300*/  LDL.LU.64 R4, [R1+0x760] ;  /* 0x0007600001047983 */ /* 0x001ea80000300a00 */
[----:B------:R-:W2:Y:S04]  /*51310*/  LDL.LU.64 R6, [R1+0x768] ;  /* 0x0007680001067983 */ /* 0x000ea80000300a00 */
[----:B------:R-:W-:Y:S04]  /*51320*/  STL [R1+0x7624], R27 ;  /* 0x0076241b01007387 */ /* 0x000fe80000100800 */
[----:B------:R-:W-:Y:S04]  /*51330*/  STL [R1+0x7620], R26 ;  /* 0x0076201a01007387 */ /* 0x000fe80000100800 */
[----:B------:R0:W-:Y:S04]  /*51340*/  STL.64 [R1+0x2b0], R16 ;  /* 0x0002b01001007387 */ /* 0x0001e80000100a00 */
[----:B------:R-:W-:Y:S04]  /*51350*/  STL.64 [R1+0x2b8], R18 ;  /* 0x0002b81201007387 */ /* 0x000fe80000100a00 */
[----:B0-----:R-:W2:Y:S04]  /*51360*/  LDL.LU.64 R16, [R1+0x7c28] ;  /* 0x007c280001107983 */ /* 0x001ea80000300a00 */
[----:B------:R0:W-:Y:S02]  /*51370*/  STL.64 [R1+0x7bc0], R12 ;  /* 0x007bc00c01007387 */ /* 0x0001e40000100a00 */
[----:B0-----:R-:W-:-:S02]  /*51380*/  IMAD.MOV.U32 R12, RZ, RZ, R14 ;  /* 0x000000ffff0c7224 */ /* 0x001fc400078e000e */
[----:B------:R-:W-:-:S05]  /*51390*/  IMAD.MOV.U32 R13, RZ, RZ, R3 ;  /* 0x000000ffff0d7224 */ /* 0x000fca00078e0003 */
[----:B------:R0:W-:Y:S04]  /*513a0*/  STL.64 [R1+0x7bd8], R12 ;  /* 0x007bd80c01007387 */ /* 0x0001e80000100a00 */
[----:B0-----:R-:W3:Y:S01]  /*513b0*/  LDL.64 R12, [R1+0x10] ;  /* 0x00001000010c7983 */ /* 0x001ee20000100a00 */
[----:B--2---:R-:W-:Y:S11]  /*513c0*/  HMMA.16816.F32.BF16 R4, R8, R16, R4 ;  /* 0x000000100804723c */ /* 0x004ff60000041804 */
[----:B------:R-:W-:Y:S11]  /*513d0*/  @!UPT UIADD3 URZ, URZ, URZ, URZ ;  /* 0x0000003f3f3ff290 */ /* 0x000ff6000fffe03f */
[----:B------:R-:W-:Y:S02]  /*513e0*/  @!UPT UIADD3 URZ, URZ, URZ, URZ ;  /* 0x0000003f3f3ff290 */ /* 0x000fe4000fffe03f */
[----:B------:R-:W-:Y:S02]  /*513f0*/  IMAD.MOV.U32 R27, RZ, RZ, R6 ;  /* 0x000000ffff1b7224 */ /* 0x000fe400078e0006 */
[----:B------:R-:W-:Y:S01]  /*51400*/  IMAD.MOV.U32 R26, RZ, RZ, R7 ;  /* 0x000000ffff1a7224 */ /* 0x000fe200078e0007 */
[----:B---3--:R0:W-:Y:S02]  /*51410*/  STL.64 [R1+0x7bf0], R12 ;  /* 0x007bf00c01007387 */ /* 0x0081e40000100a00 */
[----:B0-----:R-:W-:Y:S02]  /*51420*/  IMAD.MOV.U32 R12, RZ, RZ, R2 ;  /* 0x000000ffff0c7224 */ /* 0x001fe400078e0002 */
[----:B------:R-:W-:-:S05]  /*51430*/  IMAD.MOV.U32 R13, RZ, RZ, R0 ;  /* 0x000000ffff0d7224 */ /* 0x000fca00078e0000 */
[----:B------:R-:W-:Y:S04]  /*51440*/  STL.64 [R1+0x7c18], R12 ;  /* 0x007c180c01007387 */ /* 0x000fe80000100a00 */
[----:B------:R0:W-:Y:S04]  /*51450*/  STL.64 [R1+0x460], R4 ;  /* 0x0004600401007387 */ /* 0x0001e80000100a00 */
[----:B0-----:R-:W2:Y:S04]  /*51460*/  LDL.LU.64 R4, [R1+0x640] ;  /* 0x0006400001047983 */ /* 0x001ea80000300a00 */
[----:B------:R-:W2:Y:S04]  /*51470*/  LDL.LU.64 R6, [R1+0x648] ;  /* 0x0006480001067983 */ /* 0x000ea80000300a00 */
[----:B------:R-:W3:Y:S04]  /*51480*/  LDL.LU.64 R12, [R1+0x740] ;  /* 0x00074000010c7983 */ /* 0x000ee80000300a00 */
[----:B------:R-:W3:Y:S04]  /*51490*/  LDL.LU.64 R14, [R1+0x748] ;  /* 0x00074800010e7983 */ /* 0x000ee80000300a00 */
[----:B------:R-:W-:Y:S04]  /*514a0*/  STL.64 [R1+0x7bd0], R26 ;  /* 0x007bd01a01007387 */ /* 0x000fe80000100a00 */
[----:B------:R0:W-:Y:S04]  /*514b0*/  STL.64 [R1+0x7bc8], R24 ;  /* 0x007bc81801007387 */ /* 0x0001e80000100a00 */
[----:B0-----:R-:W4:Y:S04]  /*514c0*/  LDL.LU.64 R24, [R1+0xca0] ;  /* 0x000ca00001187983 */ /* 0x001f280000300a00 */
[----:B------:R-:W2:Y:S04]  /*514d0*/  LDL.LU.64 R26, [R1+0xca8] ;  /* 0x000ca800011a7983 */ /* 0x000ea80000300a00 */
[----:B--2---:R-:W-:Y:S04]  /*514e0*/  STL.64 [R1+0x7be8], R26 ;  /* 0x007be81a01007387 */ /* 0x004fe80000100a00 */
[----:B----4-:R0:W-:Y:S04]  /*514f0*/  STL.64 [R1+0x7be0], R24 ;  /* 0x007be01801007387 */ /* 0x0101e80000100a00 */
[----:B0-----:R-:W2:Y:S04]  /*51500*/  LDL.LU.64 R24, [R1+0xcb0] ;  /* 0x000cb00001187983 */ /* 0x001ea80000300a00 */
[----:B------:R-:W4:Y:S01]  /*51510*/  LDL.LU.64 R26, [R1+0xcb8] ;  /* 0x000cb800011a7983 */ /* 0x000f220000300a00 */
[C---:B------:R-:W-:Y:S03]  /*51520*/  HMMA.16816.F32.BF16 R4, R8.reuse, R20, R4 ;  /* 0x000000140804723c */ /* 0x040fe60000041804 */
[----:B----4-:R-:W-:Y:S04]  /*51530*/  STL.64 [R1+0x7c00], R26 ;  /* 0x007c001a01007387 */ /* 0x010fe80000100a00 */
[----:B--2---:R0:W-:Y:S04]  /*51540*/  STL.64 [R1+0x7bf8], R24 ;  /* 0x007bf81801007387 */ /* 0x0041e80000100a00 */
[----:B0-----:R-:W2:Y:S04]  /*51550*/  LDL.LU.64 R24, [R1+0xce0] ;  /* 0x000ce00001187983 */ /* 0x001ea80000300a00 */
[----:B------:R-:W2:Y:S04]  /*51560*/  LDL.LU.64 R26, [R1+0xce8] ;  /* 0x000ce800011a7983 */ /* 0x000ea80000300a00 */
[----:B------:R0:W-:Y:S04]  /*51570*/  STL.64 [R1+0x7bb8], R16 ;  /* 0x007bb81001007387 */ /* 0x0001e80000100a00 */
[----:B0-----:R-:W4:Y:S04]  /*51580*/  LDL.LU.64 R16, [R1+0x610] ;  /* 0x0006100001107983 */ /* 0x001f280000300a00 */
[----:B------:R-:W4:Y:S04]  /*51590*/  LDL.LU.64 R18, [R1+0x618] ;  /* 0x0006180001127983 */ /* 0x000f280000300a00 */
[----:B------:R0:W-:Y:S04]  /*515a0*/  STL.64 [R1+0x640], R4 ;  /* 0x0006400401007387 */ /* 0x0001e80000100a00 */
[----:B------:R1:W-:Y:S04]  /*515b0*/  STL.64 [R1+0x648], R6 ;  /* 0x0006480601007387 */ /* 0x0003e80000100a00 */
[----:B0-----:R-:W3:Y:S02]  /*515c0*/  LDL.LU.64 R4, [R1+0x7c20] ;  /* 0x007c200001047983 */ /* 0x001ee40000300a00 */
[----:B---3--:R-:W-:Y:S02]  /*515d0*/  HMMA.16816.F32.BF16 R8, R8, R4, R12 ;  /* 0x000000040808723c */ /* 0x008fe4000004180c */
[----:B------:R-:W2:Y:S04]  /*515e0*/  LDL.LU.64 R12, [R1+0x7c18] ;  /* 0x007c1800010c7983 */ /* 0x000ea80000300a00 */
[----:B-1----:R-:W2:Y:S04]  /*515f0*/  LDL.LU.64 R6, [R1+0x7c10] ;  /* 0x007c100001067983 */ /* 0x002ea80000300a00 */
[----:B------:R-:W2:Y:S11]  /*51600*/  LDL.LU.64 R4, [R1+0x7c08] ;  /* 0x007c080001047983 */ /* 0x000eb60000300a00 */
[----:B------:R-:W-:Y:S02]  /*51610*/  @!UPT UIADD3 URZ, URZ, URZ, URZ ;  /* 0x0000003f3f3ff290 */ /* 0x000fe4000fffe03f */
[----:B------:R0:W-:Y:S04]  /*51620*/  STL.64 [R1+0x630], R8 ;  /* 0x0006300801007387 */ /* 0x0001e80000100a00 */
[----:B------:R1:W-:Y:S04]  /*51630*/  STL.64 [R1+0x638], R10 ;  /* 0x0006380a01007387 */ /* 0x0003e80000100a00 */
[----:B0-----:R-:W3:Y:S04]  /*51640*/  LDL.LU.64 R8, [R1+0xc90] ;  /* 0x000c900001087983 */ /* 0x001ee80000300a00 */
[----:B-1----:R-:W3:Y:S01]  /*51650*/  LDL.LU.64 R10, [R1+0xc98] ;  /* 0x000c9800010a7983 */ /* 0x002ee20000300a00 */
[C---:B--2---:R-:W-:Y:S03]  /*51660*/  HMMA.16816.F32.BF16 R12, R4.reuse, R12, R24 ;  /* 0x0000000c040c723c */ /* 0x044fe60000041818 */
[----:B------:R-:W2:Y:S04]  /*51670*/  LDL.LU.64 R26, [R1+0x7c00] ;  /* 0x007c0000011a7983 */ /* 0x000ea80000300a00 */
[----:B------:R-:W2:Y:S11]  /*51680*/  LDL.LU.64 R24, [R1+0x7bf8] ;  /* 0x007bf80001187983 */ /* 0x000eb60000300a00 */
[----:B------:R-:W-:Y:S05]  /*51690*/  @!UPT UIADD3 URZ, URZ, URZ, URZ ;  /* 0x0000003f3f3ff290 */ /* 0x000fea000fffe03f */
[----:B------:R0:W-:Y:S04]  /*516a0*/  STL.64 [R1+0x790], R12 ;  /* 0x0007900c01007387 */ /* 0x0001e80000100a00 */
[----:B------:R-:W-:Y:S04]  /*516b0*/  STL.64 [R1+0x798], R14 ;  /* 0x0007980e01007387 */ /* 0x000fe80000100a00 */
[----:B0-----:R-:W2:Y:S02]  /*516c0*/  LDL.LU.64 R12, [R1+0x7bf0] ;  /* 0x007bf000010c7983 */ /* 0x001ea40000300a00 */
[----:B--2---:R-:W-:Y:S01]  /*516d0*/  HMMA.16816.F32.BF16 R24, R4, R12, R24 ;  /* 0x0000000c0418723c */ /* 0x004fe20000041818 */
[----:B------:R-:W-:-:S02]  /*516e0*/  IMAD.MOV.U32 R29, RZ, RZ, R12 ;  /* 0x000000ffff1d7224 */ /* 0x000fc400078e000c */
[----:B------:R-:W-:Y:S11]  /*516f0*/  IMAD.MOV.U32 R3, RZ, RZ, R13 ;  /* 0x000000ffff037224 */ /* 0x000ff600078e000d */
[----:B------:R-:W-:Y:S09]  /*51700*/  @!UPT UIADD3 URZ, URZ, URZ, URZ ;  /* 0x0000003f3f3ff290 */ /* 0x000ff2000fffe03f */
[----:B------:R-:W-:Y:S04]  /*51710*/  STL.64 [R1+0x780], R24 ;  /* 0x0007801801007387 */ /* 0x000fe80000100a00 */
[----:B------:R0:W-:Y:S04]  /*51720*/  STL.64 [R1+0x788], R26 ;  /* 0x0007881a01007387 */ /* 0x0001e80000100a00 */
[----:B0-----:R-:W2:Y:S04]  /*51730*/  LDL.LU.64 R26, [R1+0x7be8] ;  /* 0x007be800011a7983 */ /* 0x001ea80000300a00 */
[----:B------:R-:W2:Y:S04]  /*51740*/  LDL.LU.64 R24, [R1+0x7be0] ;  /* 0x007be00001187983 */ /* 0x000ea80000300a00 */
[----:B------:R-:W2:Y:S02]  /*51750*/  LDL.LU.64 R12, [R1+0x7bd8] ;  /* 0x007bd800010c7983 */ /* 0x000ea40000300a00 */
[C---:B--2---:R-:W-:Y:S02]  /*51760*/  HMMA.16816.F32.BF16 R12, R4.reuse, R12, R24 ;  /* 0x0000000c040c723c */ /* 0x044fe40000041818 */
[----:B------:R-:W2:Y:S04]  /*51770*/  LDL.LU.64 R26, [R1+0x7bd0] ;  /* 0x007bd000011a7983 */ /* 0x000ea80000300a00 */
[----:B------:R-:W3:Y:S11]  /*51780*/  LDL.LU.64 R24, [R1+0x7bc8] ;  /* 0x007bc80001187983 */ /* 0x000ef60000300a00 */
[----:B------:R-:W-:Y:S06]  /*51790*/  @!UPT UIADD3 URZ, URZ, URZ, URZ ;  /* 0x0000003f3f3ff290 */ /* 0x000fec000fffe03f */
[----:B------:R0:W-:Y:S04]  /*517a0*/  STL.64 [R1+0x770], R12 ;  /* 0x0007700c01007387 */ /* 0x0001e80000100a00 */
[----:B------:R-:W-:Y:S04]  /*517b0*/  STL.64 [R1+0x778], R14 ;  /* 0x0007780e01007387 */ /* 0x000fe80000100a00 */
[----:B0-----:R-:W4:Y:S01]  /*517c0*/  LDL.LU.64 R12, [R1+0x7bc0] ;  /* 0x007bc000010c7983 */ /* 0x001f220000300a00 */
[C---:B---3--:R-:W-:Y:S03]  /*517d0*/  HMMA.16816.F32.BF16 R8, R4.reuse, R24, R8 ;  /* 0x000000180408723c */ /* 0x048fe60000041808 */
[----:B--2---:R-:W-:Y:S04]  /*517e0*/  STL.64 [R1+0x7b98], R26 ;  /* 0x007b981a01007387 */ /* 0x004fe80000100a00 */
[----:B------:R0:W-:Y:S11]  /*517f0*/  STL.64 [R1+0x7b90], R24 ;  /* 0x007b901801007387 */ /* 0x0001f60000100a00 */
[----:B------:R-:W-:Y:S05]  /*51800*/  @!UPT UIADD3 URZ, URZ, URZ, URZ ;  /* 0x0000003f3f3ff290 */ /* 0x000fea000fffe03f */
[----:B------:R-:W-:Y:S04]  /*51810*/  STL.64 [R1+0x760], R8 ;  /* 0x0007600801007387 */ /* 0x000fe80000100a00 */
[----:B------:R-:W-:Y:S04]  /*51820*/  STL.64 [R1+0x768], R10 ;  /* 0x0007680a01007387 */ /* 0x000fe80000100a00 */
[----:B0-----:R-:W2:Y:S01]  /*51830*/  LDL.64 R24, [R1+0x60] ;  /* 0x0000600001187983 */ /* 0x001ea20000100a00 */
[----:B----4-:R-:W-:Y:S01]  /*51840*/  HMMA.16816.F32.BF16 R16, R4, R12, R16 ;  /* 0x0000000c0410723c */ /* 0x010fe20000041810 */
[----:B------:R-:W-:-:S02]  /*51850*/  IMAD.MOV.U32 R2, RZ, RZ, R12 ;  /* 0x000000ffff027224 */ /* 0x000fc400078e000c */
[----:B------:R-:W-:Y:S01]  /*51860*/  IMAD.MOV.U32 R0, RZ, RZ, R13 ;  /* 0x000000ffff007224 */ /* 0x000fe200078e000d */
[----:B------:R-:W-:Y:S04]  /*51870*/  LDSM.16.MT88.4 R8, [R28+0x100] ;  /* 0x000100001c08783b */ /* 0x000fe80000004200 */
[----:B------:R-:W0:Y:S04]  /*51880*/  LDSM.16.MT88.4 R12, [R28+0x180] ;  /* 0x000180001c0c783b */ /* 0x000e280000004200 */
[----:B--2---:R1:W-:Y:S04]  /*51890*/  STL.64 [R1+0x7bb0], R24 ;  /* 0x007bb01801007387 */ /* 0x0043e80000100a00 */
[----:B-1----:R-:W2:Y:S04]  /*518a0*/  LDL.LU.64 R24, [R1+0x950] ;  /* 0x0009500001187983 */ /* 0x002ea80000300a00 */
[----:B------:R-:W2:Y:S04]  /*518b0*/  LDL.LU.64 R26, [R1+0x958] ;  /* 0x00095800011a7983 */ /* 0x000ea80000300a00 */
[----:B------:R1:W-:Y:S04]  /*518c0*/  STL.64 [R1+0x750], R16 ;  /* 0x0007501001007387 */ /* 0x0003e80000100a00 */
[----:B------:R-:W-:Y:S04]  /*518d0*/  STL.64 [R1+0x758], R18 ;  /* 0x0007581201007387 */ /* 0x000fe80000100a00 */
[----:B-1----:R-:W3:Y:S04]  /*518e0*/  LDL.LU.64 R16, [R1+0x7bb8] ;  /* 0x007bb80001107983 */ /* 0x002ee80000300a00 */
[----:B0-----:R-:W-:Y:S04]  /*518f0*/  STL.64 [R1+0x7b70], R14 ;  /* 0x007b700e01007387 */ /* 0x001fe80000100a00 */
[----:B------:R0:W-:Y:S04]  /*51900*/  STL.64 [R1+0x7b68], R12 ;  /* 0x007b680c01007387 */ /* 0x0001e80000100a00 */
[----:B0-----:R-:W3:Y:S04]  /*51910*/  LDL.LU.64 R12, [R1+0x600] ;  /* 0x00060000010c7983 */ /* 0x001ee80000300a00 */
[----:B------:R-:W3:Y:S02]  /*51920*/  LDL.LU.64 R14, [R1+0x608] ;  /* 0x00060800010e7983 */ /* 0x000ee40000300a00 */
[C---:B---3--:R-:W-:Y:S02]  /*51930*/  HMMA.16816.F32.BF16 R16, R4.reuse, R16, R12 ;  /* 0x000000100410723c */ /* 0x048fe4000004180c */
[----:B------:R-:W3:Y:S04]  /*51940*/  LDL.LU.64 R12, [R1+0x940] ;  /* 0x00094000010c7983 */ /* 0x000ee80000300a00 */
[----:B------:R-:W3:Y:S11]  /*51950*/  LDL.LU.64 R14, [R1+0x948] ;  /* 0x00094800010e7983 */ /* 0x000ef60000300a00 */
[----:B------:R-:W-:Y:S06]  /*51960*/  @!UPT UIADD3 URZ, URZ, URZ, URZ ;  /* 0x0000003f3f3ff290 */ /* 0x000fec000fffe03f */
[----:B------:R-:W-:Y:S04]  /*51970*/  STL.64 [R1+0x740], R16 ;  /* 0x0007401001007387 */ /* 0x000fe80000100a00 */
[----:B------:R-:W-:Y:S04]  /*51980*/  STL.64 [R1+0x748], R18 ;  /* 0x0007481201007387 */ /* 0x000fe80000100a00 */
[----:B------:R-:W0:Y:S01]  /*51990*/  LDSM.16.MT88.4 R16, [R28+0x200] ;  /* 0x000200001c10783b */ /* 0x000e220000004200 */
[----:B--2---:R-:W-:Y:S03]  /*519a0*/  HMMA.16816.F32.BF16 R24, R4, R20, R24 ;  /* 0x000000140418723c */ /* 0x004fe60000041818 */
[----:B0-----:R-:W-:Y:S04]  /*519b0*/  STL.64 [R1+0x7b18], R18 ;  /* 0x007b181201007387 */ /* 0x001fe80000100a00 */
[----:B------:R0:W-:Y:S02]  /*519c0*/  STL.64 [R1+0x7b10], R16 ;  /* 0x007b101001007387 */ /* 0x0001e40000100a00 */
[----:B0-----:R-:W-:-:S02]  /*519d0*/  IMAD.MOV.U32 R16, RZ, RZ, R2 ;  /* 0x000000ffff107224 */ /* 0x001fc400078e0002 */
[----:B------:R-:W-:-:S05]  /*519e0*/  IMAD.MOV.U32 R17, RZ, RZ, R0 ;  /* 0x000000ffff117224 */ /* 0x000fca00078e0000 */
[----:B------:R0:W-:Y:S01]  /*519f0*/  STL.64 [R1+0x7ba0], R16 ;  /* 0x007ba01001007387 */ /* 0x0001e20000100a00 */
[----:B------:R-:W-:-:S03]  /*51a00*/  IMAD.MOV.U32 R2, RZ, RZ, R20 ;  /* 0x000000ffff027224 */ /* 0x000fc600078e0014 */
[----:B0-----:R-:W2:Y:S04]  /*51a10*/  LDL.64 R16, [R1+0x20] ;  /* 0x0000200001107983 */ /* 0x001ea80000100a00 */
[----:B------:R0:W-:Y:S04]  /*51a20*/  STL.64 [R1+0x730], R24 ;  /* 0x0007301801007387 */ /* 0x0001e80000100a00 */
[----:B------:R-:W-:Y:S04]  /*51a30*/  STL.64 [R1+0x738], R26 ;  /* 0x0007381a01007387 */ /* 0x000fe80000100a00 */
[----:B0-----:R-:W3:Y:S01]  /*51a40*/  LDL.LU.64 R24, [R1+0x7bb0] ;  /* 0x007bb00001187983 */ /* 0x001ee20000300a00 */
[----:B------:R-:W-:-:S03]  /*51a50*/  IMAD.MOV.U32 R0, RZ, RZ, R21 ;  /* 0x000000ffff007224 */ /* 0x000fc600078e0015 */
[----:B------:R-:W0:Y:S04]  /*51a60*/  LDSM.16.MT88.4 R20, [R28+0x280] ;  /* 0x000280001c14783b */ /* 0x000e280000004200 */
[----:B0-----:R-:W-:Y:S04]  /*51a70*/  STL.64 [R1+0x7aa0], R22 ;  /* 0x007aa01601007387 */ /* 0x001fe80000100a00 */
[----:B------:R0:W-:Y:S02]  /*51a80*/  STL.64 [R1+0x7a98], R20 ;  /* 0x007a981401007387 */ /* 0x0001e40000100a00 */
[----:B0-----:R-:W-:-:S02]  /*51a90*/  IMAD.MOV.U32 R20, RZ, RZ, R29 ;  /* 0x000000ffff147224 */ /* 0x001fc400078e001d */
[----:B------:R-:W-:-:S05]  /*51aa0*/  IMAD.MOV.U32 R21, RZ, RZ, R3 ;  /* 0x000000ffff157224 */ /* 0x000fca00078e0003 */
[----:B------:R0:W-:Y:S04]  /*51ab0*/  STL.64 [R1+0x7ba8], R20 ;  /* 0x007ba81401007387 */ /* 0x0001e80000100a00 */
[----:B0-----:R-:W2:Y:S04]  /*51ac0*/  LDL.LU.64 R20, [R1+0xcc0] ;  /* 0x000cc00001147983 */ /* 0x001ea80000300a00 */
[----:B------:R-:W2:Y:S01]  /*51ad0*/  LDL.LU.64 R22, [R1+0xcc8] ;  /* 0x000cc80001167983 */ /* 0x000ea20000300a00 */
[----:B---3--:R-:W-:Y:S11]  /*51ae0*/  HMMA.16816.F32.BF16 R4, R4, R24, R12 ;  /* 0x000000180404723c */ /* 0x008ff6000004180c */
[----:B------:R-:W-:Y:S11]  /*51af0*/  @!UPT UIADD3 URZ, URZ, URZ, URZ ;  /* 0x0000003f3f3ff290 */ /* 0x000ff6000fffe03f */
[----:B------:R-:W-:Y:S01]  /*51b00*/  @!UPT UIADD3 URZ, URZ, URZ, URZ ;  /* 0x0000003f3f3ff290 */ /* 0x000fe2000fffe03f */
[----:B------:R-:W-:Y:S04]  /*51b10*/  STL.64 [R1+0x620], R4 ;  /* 0x0006200401007387 */ /* 0x000fe80000100a00 */
[----:B------:R-:W-:Y:S04]  /*51b20*/  STL.64 [R1+0x628], R6 ;  /* 0x0006280601007387 */ /* 0x000fe80000100a00 */
[----:B------:R-:W0:Y:S01]  /*51b30*/  LDSM.16.MT88.4 R4, [R28+0x300] ;  /* 0x000300001c04783b */ /* 0x000e220000004200 */
[----:B------:R-:W-:Y:S02]  /*51b40*/  IMAD.MOV.U32 R18, RZ, RZ, R24 ;  /* 0x000000ffff127224 */ /* 0x000fe400078e0018 */
[----:B------:R-:W-:-:S02]  /*51b50*/  IMAD.MOV.U32 R3, RZ, RZ, R25 ;  /* 0x000000ffff037224 */ /* 0x000fc400078e0019 */
[----:B------:R-:W3:Y:S04]  /*51b60*/  LDL.LU.64 R24, [R1+0xc40] ;  /* 0x000c400001187983 */ /* 0x000ee80000300a00 */
[----:B------:R-:W3:Y:S04]  /*51b70*/  LDL.LU.64 R26, [R1+0xc48] ;  /* 0x000c4800011a7983 */ /* 0x000ee80000300a00 */
[----:B------:R-:W4:Y:S04]  /*51b80*/  LDL.LU.64 R12, [R1+0xc30] ;  /* 0x000c3000010c7983 */ /* 0x000f280000300a00 */
[----:B------:R-:W4:Y:S04]  /*51b90*/  LDL.LU.64 R14, [R1+0xc38] ;  /* 0x000c3800010e7983 */ /* 0x000f280000300a00 */
[----:B0-----:R-:W-:Y:S04]  /*51ba0*/  STL.64 [R1+0x7a38], R6 ;  /* 0x007a380601007387 */ /* 0x001fe80000100a00 */
[----:B------:R0:W-:Y:S01]  /*51bb0*/  STL.64 [R1+0x7a30], R4 ;  /* 0x007a300401007387 */ /* 0x0001e20000100a00 */
[----:B--2---:R-:W-:Y:S01]  /*51bc0*/  HMMA.16816.F32.BF16 R20, R8, R16, R20 ;  /* 0x000000100814723c */ /* 0x004fe20000041814 */
[----:B0-----:R-:W-:-:S02]  /*51bd0*/  IMAD.MOV.U32 R4, RZ, RZ, R18 ;  /* 0x000000ffff047224 */ /* 0x001fc400078e0012 */
[----:B------:R-:W-:-:S05]  /*51be0*/  IMAD.MOV.U32 R5, RZ, RZ, R3 ;  /* 0x000000ffff057224 */ /* 0x000fca00078e0003 */
[----:B------:R0:W-:Y:S02]  /*51bf0*/  STL.64 [R1+0x7b78], R4 ;  /* 0x007b780401007387 */ /* 0x0001e40000100a00 */
[----:B0-----:R-:W-:Y:S02]  /*51c00*/  IMAD.MOV.U32 R4, RZ, RZ, R2 ;  /* 0x000000ffff047224 */ /* 0x001fe400078e0002 */
[----:B------:R-:W-:-:S05]  /*51c10*/  IMAD.MOV.U32 R5, RZ, RZ, R0 ;  /* 0x000000ffff057224 */ /* 0x000fca00078e0000 */
[----:B------:R0:W-:Y:S04]  /*51c20*/  STL.64 [R1+0x7b88], R4 ;  /* 0x007b880401007387 */ /* 0x0001e80000100a00 */
[----:B0-----:R-:W2:Y:S04]  /*51c30*/  LDL.LU.64 R4, [R1+0xc50] ;  /* 0x000c500001047983 */ /* 0x001ea80000300a00 */
[----:B------:R-:W2:Y:S04]  /*51c40*/  LDL.LU.64 R6, [R1+0xc58] ;  /* 0x000c580001067983 */ /* 0x000ea80000300a00 */
[----:B------:R0:W-:Y:S04]  /*51c50*/  STL.64 [R1+0x610], R20 ;  /* 0x0006101401007387 */ /* 0x0001e80000100a00 */
[----:B------:R-:W-:Y:S04]  /*51c60*/  STL.64 [R1+0x618], R22 ;  /* 0x0006181601007387 */ /* 0x000fe80000100a00 */
[----:B0-----:R-:W2:Y:S01]  /*51c70*/  LDL.LU.64 R20, [R1+0x7ba8] ;  /* 0x007ba80001147983 */ /* 0x001ea20000300a00 */
[----:B------:R-:W-:-:S02]  /*51c80*/  IMAD.MOV.U32 R2, RZ, RZ, R16 ;  /* 0x000000ffff027224 */ /* 0x000fc400078e0010 */
[----:B------:R-:W-:Y:S02]  /*51c90*/  IMAD.MOV.U32 R0, RZ, RZ, R17 ;  /* 0x000000ffff007224 */ /* 0x000fe400078e0011 */
[----:B------:R-:W3:Y:S01]  /*51ca0*/  LDL.LU.64 R16, [R1+0x7ba0] ;  /* 0x007ba00001107983 */ /* 0x000ee20000300a00 */
[----:B--2---:R-:W-:Y:S11]  /*51cb0*/  HMMA.16816.F32.BF16 R4, R8, R20, R4 ;  /* 0x000000140804723c */ /* 0x004ff60000041804 */
[----:B------:R-:W-:Y:S11]  /*51cc0*/  @!UPT UIADD3 URZ, URZ, URZ, URZ ;  /* 0x0000003f3f3ff290 */ /* 0x000ff6000fffe03f */
[----:B------:R-:W-:Y:S01]  /*51cd0*/  @!UPT UIADD3 URZ, URZ, URZ, URZ ;  /* 0x0000003f3f3ff290 */ /* 0x000fe2000fffe03f */
[----:B------:R0:W-:Y:S04]  /*51ce0*/  STL.64 [R1+0x600], R4 ;  /* 0x0006000401007387 */ /* 0x0001e80000100a00 */
[----:B------:R1:W-:Y:S04]  /*51cf0*/  STL.64 [R1+0x608], R6 ;  /* 0x0006080601007387 */ /* 0x0003e80000100a00 */
[----:B0-----:R-:W2:Y:S04]  /*51d00*/  LDL.LU.64 R4, [R1+0x5d0] ;  /* 0x0005d00001047983 */ /* 0x001ea80000300a00 */
[----:B-1----:R-:W2:Y:S04]  /*51d10*/  LDL.LU.64 R6, [R1+0x5d8] ;  /* 0x0005d80001067983 */ /* 0x002ea80000300a00 */
[----:B------:R0:W-:Y:S02]  /*51d20*/  STL.64 [R1+0x7b58], R20 ;  /* 0x007b581401007387 */ /* 0x0001e40000100a00 */
[----:B0-----:R-:W-:-:S02]  /*51d30*/  IMAD.MOV.U32 R20, RZ, RZ, R2 ;  /* 0x000000ffff147224 */ /* 0x001fc400078e0002 */
[----:B------:R-:W-:-:S05]  /*51d40*/  IMAD.MOV.U32 R21, RZ, RZ, R0 ;  /* 0x000000ffff157224 */ /* 0x000fca00078e0000 */
[----:B------:R0:W-:Y:S04]  /*51d50*/  STL.64 [R1+0x7b80], R20 ;  /* 0x007b801401007387 */ /* 0x0001e80000100a00 */
[----:B0-----:R-:W3:Y:S02]  /*51d60*/  LDL.64 R20, [R1] ;  /* 0x0000000001147983 */ /* 0x001ee40000100a00 */
[C---:B---3--:R-:W-:Y:S11]  /*51d70*/  HMMA.16816.F32.BF16 R24, R8.reuse, R20, R24 ;  /* 0x000000140818723c */ /* 0x048ff60000041818 */
[----:B------:R-:W-:Y:S11]  /*51d80*/  @!UPT UIADD3 URZ, URZ, URZ, URZ ;  /* 0x0000003f3f3ff290 */ /* 0x000ff6000fffe03f */
[----:B------:R-:W-:Y:S01]  /*51d90*/  @!UPT UIADD3 URZ, URZ, URZ, URZ ;  /* 0x0000003f3f3ff290 */ /* 0x000fe2000fffe03f */
[----:B------:R-:W-:Y:S04]  /*51da0*/  STL.64 [R1+0x5f0], R24 ;  /* 0x0005f01801007387 */ /* 0x000fe80000100a00 */
[----:B------:R0:W-:Y:S04]  /*51db0*/  STL.64 [R1+0x5f8], R26 ;  /* 0x0005f81a01007387 */ /* 0x0001e80000100a00 */
[----:B0-----:R-:W3:Y:S04]  /*51dc0*/  LDL.LU.64 R26, [R1+0x7b98] ;  /* 0x007b9800011a7983 */ /* 0x001ee80000300a00 */
[----:B------:R-:W4:Y:S01]  /*51dd0*/  LDL.LU.64 R24, [R1+0x7b90] ;  /* 0x007b900001187983 */ /* 0x000f220000300a00 */
[----:B--2---:R-:W-:Y:S01]  /*51de0*/  HMMA.16816.F32.BF16 R4, R8, R16, R4 ;  /* 0x000000100804723c */ /* 0x004fe20000041804 */
[----:B------:R-:W-:-:S02]  /*51df0*/  IMAD.MOV.U32 R2, RZ, RZ, R20 ;  /* 0x000000ffff027224 */ /* 0x000fc400078e0014 */
[----:B------:R-:W-:-:S05]  /*51e00*/  IMAD.MOV.U32 R0, RZ, RZ, R21 ;  /* 0x000000ffff007224 */ /* 0x000fca00078e0015 */
[----:B----4-:R-:W-:Y:S01]  /*51e10*/  HMMA.16816.F32.BF16 R12, R8, R24, R12 ;  /* 0x00000018080c723c */ /* 0x010fe2000004180c */
[----:B---3--:R-:W-:Y:S04]  /*51e20*/  STL.64 [R1+0x7b40], R26 ;  /* 0x007b401a01007387 */ /* 0x008fe80000100a00 */
[----:B------:R0:W-:Y:S02]  /*51e30*/  STL.64 [R1+0x7b38], R24 ;  /* 0x007b381801007387 */ /* 0x0001e40000100a00 */
[----:B0-----:R-:W-:Y:S02]  /*51e40*/  IMAD.MOV.U32 R24, RZ, RZ, R2 ;  /* 0x000000ffff187224 */ /* 0x001fe400078e0002 */
[----:B------:R-:W-:Y:S11]  /*51e50*/  IMAD.MOV.U32 R25, RZ, RZ, R0 ;  /* 0x000000ffff197224 */ /* 0x000ff600078e0000 */
[----:B------:R-:W-:Y:S03]  /*51e60*/  @!UPT UIADD3 URZ, URZ, URZ, URZ ;  /* 0x0000003f3f3ff290 */ /* 0x000fe6000fffe03f */
[----:B------:R0:W-:Y:S04]  /*51e70*/  STL.64 [R1+0x5e0], R12 ;  /* 0x0005e00c01007387 */ /* 0x0001e80000100a00 */
[----:B------:R1:W-:Y:S04]  /*51e80*/  STL.64 [R1+0x5e8], R14 ;  /* 0x0005e80e01007387 */ /* 0x0003e80000100a00 */
[----:B------:R-:W2:Y:S04]  /*51e90*/  LDL.LU.64 R20, [R1+0x8d0] ;  /* 0x0008d00001147983 */ /* 0x000ea80000300a00 */
[----:B------:R-:W2:Y:S04]  /*51ea0*/  LDL.LU.64 R22, [R1+0x8d8] ;  /* 0x0008d80001167983 */ /* 0x000ea80000300a00 */
[----:B0-----:R-:W3:Y:S04]  /*51eb0*/  LDL.LU.64 R12, [R1+0x8b0] ;  /* 0x0008b000010c7983 */ /* 0x001ee80000300a00 */
[----:B-1----:R-:W3:Y:S04]  /*51ec0*/  LDL.LU.64 R14, [R1+0x8b8] ;  /* 0x0008b800010e7983 */ /* 0x002ee80000300a00 */
[----:B------:R0:W-:Y:S04]  /*51ed0*/  STL.64 [R1+0x7b60], R24 ;  /* 0x007b601801007387 */ /* 0x0001e80000100a00 */
[----:B0-----:R-:W4:Y:S04]  /*51ee0*/  LDL.64 R24, [R1+0x40] ;  /* 0x0000400001187983 */ /* 0x001f280000100a00 */
[----:B------:R0:W-:Y:S04]  /*51ef0*/  STL.64 [R1+0x5d0], R4 ;  /* 0x0005d00401007387 */ /* 0x0001e80000100a00 */
[----:B------:R-:W-:Y:S04]  /*51f00*/  STL.64 [R1+0x5d8], R6 ;  /* 0x0005d80601007387 */ /* 0x000fe80000100a00 */
[----:B0-----:R-:W2:Y:S04]  /*51f10*/  LDL.LU.64 R4, [R1+0x7b88] ;  /* 0x007b880001047983 */ /* 0x001ea80000300a00 */
[----:B------:R0:W-:Y:S04]  /*51f20*/  STL.64 [R1+0x7b30], R16 ;  /* 0x007b301001007387 */ /* 0x0001e80000100a00 */
[----:B0-----:R-:W2:Y:S04]  /*51f30*/  LDL.LU.64 R16, [R1+0x8e0] ;  /* 0x0008e00001107983 */ /* 0x001ea80000300a00 */
[----:B------:R-:W2:Y:S01]  /*51f40*/  LDL.LU.64 R18, [R1+0x8e8] ;  /* 0x0008e80001127983 */ /* 0x000ea20000300a00 */
[----:B----4-:R-:W-:-:S02]  /*51f50*/  IMAD.MOV.U32 R2, RZ, RZ, R24 ;  /* 0x000000ffff027224 */ /* 0x010fc400078e0018 */
[----:B------:R-:W-:Y:S01]  /*51f60*/  IMAD.MOV.U32 R0, RZ, RZ, R25 ;  /* 0x000000ffff007224 */ /* 0x000fe200078e0019 */
[C---:B--2---:R-:W-:Y:S11]  /*51f70*/  HMMA.16816.F32.BF16 R16, R8.reuse, R24, R16 ;  /* 0x000000180810723c */ /* 0x044ff60000041810 */
[----:B------:R-:W-:Y:S11]  /*51f80*/  @!UPT UIADD3 URZ, URZ, URZ, URZ ;  /* 0x0000003f3f3ff290 */ /* 0x000ff6000fffe03f */
[----:B------:R-:W-:Y:S01]  /*51f90*/  @!UPT UIADD3 URZ, URZ, URZ, URZ ;  /* 0x0000003f3f3ff290 */ /* 0x000fe2000fffe03f */
[----:B------:R0:W-:Y:S04]  /*51fa0*/  STL.64 [R1+0x5c0], R16 ;  /* 0x0005c01001007387 */ /* 0x0001e80000100a00 */
[----:B------:R1:W-:Y:S04]  /*51fb0*/  STL.64 [R1+0x5c8], R18 ;  /* 0x0005c81201007387 */ /* 0x0003e80000100a00 */
[----:B------:R-:W2:Y:S04]  /*51fc0*/  LDL.LU.64 R24, [R1+0xc10] ;  /* 0x000c100001187983 */ /* 0x000ea80000300a00 */
[----:B------:R-:W2:Y:S04]  /*51fd0*/  LDL.LU.64 R26, [R1+0xc18] ;  /* 0x000c1800011a7983 */ /* 0x000ea80000300a00 */
[----:B0-----:R-:W4:Y:S04]  /*51fe0*/  LDL.LU.64 R16, [R1+0xbb0] ;  /* 0x000bb00001107983 */ /* 0x001f280000300a00 */
[----:B-1----:R-:W2:Y:S01]  /*51ff0*/  LDL.LU.64 R18, [R1+0xbb8] ;  /* 0x000bb80001127983 */ /* 0x002ea20000300a00 */
[----:B------:R-:W-:Y:S03]  /*52000*/  HMMA.16816.F32.BF16 R4, R8, R4, R20 ;  /* 0x000000040804723c */ /* 0x000fe60000041814 */
[----:B--2---:R-:W-:Y:S04]  /*52010*/  STL.64 [R1+0x7b50], R18 ;  /* 0x007b501201007387 */ /* 0x004fe80000100a00 */
[----:B----4-:R0:W-:Y:S04]  /*52020*/  STL.64 [R1+0x7b48], R16 ;  /* 0x007b481001007387 */ /* 0x0101e80000100a00 */
[----:B0-----:R-:W2:Y:S04]  /*52030*/  LDL.LU.64 R16, [R1+0xbc0] ;  /* 0x000bc00001107983 */ /* 0x001ea80000300a00 */
[----:B------:R-:W2:Y:S04]  /*52040*/  LDL.LU.64 R18, [R1+0xbc8] ;  /* 0x000bc80001127983 */ /* 0x000ea80000300a00 */
[----:B------:R-:W4:Y:S04]  /*52050*/  LDL.LU.64 R20, [R1+0x7b80] ;  /* 0x007b800001147983 */ /* 0x000f280000300a00 */
[----:B------:R0:W-:Y:S04]  /*52060*/  STL.64 [R1+0x5b0], R4 ;  /* 0x0005b00401007387 */ /* 0x0001e80000100a00 */
[----:B------:R-:W-:Y:S04]  /*52070*/  STL [R1+0x5b8], R6 ;  /* 0x0005b80601007387 */ /* 0x000fe80000100800 */
[----:B0-----:R-:W3:Y:S01]  /*52080*/  LDL.LU.64 R4, [R1+0x7b78] ;  /* 0x007b780001047983 */ /* 0x001ee20000300a00 */
[----:B------:R-:W-:-:S05]  /*52090*/  IMAD.MOV.U32 R29, RZ, RZ, R7 ;  /* 0x000000ffff1d7224 */ /* 0x000fca00078e0007 */
[----:B------:R-:W-:Y:S01]  /*520a0*/  STL [R1+0x7560], R29 ;  /* 0x0075601d01007387 */ /* 0x000fe20000100800 */
[----:B---3--:R-:W-:Y:S03]  /*520b0*/  HMMA.16816.F32.BF16 R8, R8, R4, R12 ;  /* 0x000000040808723c */ /* 0x008fe6000004180c */
[----:B------:R-:W4:Y:S04]  /*520c0*/  LDL.LU.64 R14, [R1+0x7b70] ;  /* 0x007b7000010e7983 */ /* 0x000f280000300a00 */
[----:B------:R-:W4:Y:S04]  /*520d0*/  LDL.LU.64 R12, [R1+0x7b68] ;  /* 0x007b6800010c7983 */ /* 0x000f280000300a00 */
[----:B------:R-:W-:Y:S11]  /*520e0*/  STL.64 [R1+0x7b20], R4 ;  /* 0x007b200401007387 */ /* 0x000ff60000100a00 */
[----:B------:R-:W-:Y:S01]  /*520f0*/  @!UPT UIADD3 URZ, URZ, URZ, URZ ;  /* 0x0000003f3f3ff290 */ /* 0x000fe2000fffe03f */
[----:B------:R0:W-:Y:S04]  /*52100*/  STL.64 [R1+0x3e0], R8 ;  /* 0x0003e00801007387 */ /* 0x0001e80000100a00 */
[----:B------:R-:W-:Y:S04]  /*52110*/  STL.64 [R1+0x3e8], R10 ;  /* 0x0003e80a01007387 */ /* 0x000fe80000100a00 */
[----:B0-----:R-:W3:Y:S01]  /*52120*/  LDL.64 R8, [R1+0x30] ;  /* 0x0000300001087983 */ /* 0x001ee20000100a00 */
[C---:B----4-:R-:W-:Y:S03]  /*52130*/  HMMA.16816.F32.BF16 R20, R12.reuse, R20, R24 ;  /* 0x000000140c14723c */ /* 0x050fe60000041818 */
[----:B---3--:R0:W-:Y:S04]  /*52140*/  STL.64 [R1+0x7b28], R8 ;  /* 0x007b280801007387 */ /* 0x0081e80000100a00 */
[----:B0-----:R-:W3:Y:S04]  /*52150*/  LDL.LU.64 R8, [R1+0xbd0] ;  /* 0x000bd00001087983 */ /* 0x001ee80000300a00 */
[----:B------:R-:W3:Y:S04]  /*52160*/  LDL.LU.64 R10, [R1+0xbd8] ;  /* 0x000bd800010a7983 */ /* 0x000ee80000300a00 */
[----:B------:R-:W2:Y:S08]  /*52170*/  LDL.LU.64 R24, [R1+0x7b60] ;  /* 0x007b600001187983 */ /* 0x000eb00000300a00 */
[----:B------:R0:W-:Y:S04]  /*52180*/  STL.64 [R1+0x3c0], R20 ;  /* 0x0003c01401007387 */ /* 0x0001e80000100a00 */
[----:B------:R3:W-:Y:S04]  /*52190*/  STL.64 [R1+0x3c8], R22 ;  /* 0x0003c81601007387 */ /* 0x0007e80000100a00 */
[----:B0-----:R-:W3:Y:S01]  /*521a0*/  LDL.LU.64 R20, [R1+0x7b58] ;  /* 0x007b580001147983 */ /* 0x001ee20000300a00 */
[C---:B--2---:R-:W-:Y:S08]  /*521b0*/  HMMA.16816.F32.BF16 R24, R12.reuse, R24, R16 ;  /* 0x000000180c18723c */ /* 0x044ff00000041810 */
[C---:B---3--:R-:W-:Y:S01]  /*521c0*/  HMMA.16816.F32.BF16 R20, R12.reuse, R20, R8 ;  /* 0x000000140c14723c */ /* 0x048fe20000041808 */
[----:B------:R-:W2:Y:S04]  /*521d0*/  LDL.LU.64 R8, [R1+0x710] ;  /* 0x0007100001087983 */ /* 0x000ea80000300a00 */
[----:B------:R-:W2:Y:S11]  /*521e0*/  LDL.LU.64 R10, [R1+0x718] ;  /* 0x00071800010a7983 */ /* 0x000eb60000300a00 */
[----:B------:R-:W-:Y:S07]  /*521f0*/  @!UPT UIADD3 URZ, URZ, URZ, URZ ;  /* 0x0000003f3f3ff290 */ /* 0x000fee000fffe03f */
[----:B------:R0:W-:Y:S04]  /*52200*/  STL.64 [R1+0x3b0], R20 ;  /* 0x0003b01401007387 */ /* 0x0001e80000100a00 */
[----:B------:R1:W-:Y:S04]  /*52210*/  STL.64 [R1+0x3b8], R22 ;  /* 0x0003b81601007387 */ /* 0x0003e80000100a00 */
[----:B0-----:R-:W3:Y:S04]  /*52220*/  LDL.LU.64 R20, [R1+0x6f0] ;  /* 0x0006f00001147983 */ /* 0x001ee80000300a00 */
[----:B-1----:R-:W3:Y:S04]  /*52230*/  LDL.LU.64 R22, [R1+0x6f8] ;  /* 0x0006f80001167983 */ /* 0x002ee80000300a00 */
[----:B------:R-:W4:Y:S04]  /*52240*/  LDL.LU.64 R18, [R1+0x7b50] ;  /* 0x007b500001127983 */ /* 0x000f280000300a00 */
[----:B------:R-:W4:Y:S04]  /*52250*/  LDL.LU.64 R16, [R1+0x7b48] ;  /* 0x007b480001107983 */ /* 0x000f280000300a00 */
[----:B------:R-:W-:Y:S04]  /*52260*/  STL.64 [R1+0x3a0], R24 ;  /* 0x0003a01801007387 */ /* 0x000fe80000100a00 */
[----:B------:R0:W-:Y:S04]  /*52270*/  STL.64 [R1+0x3a8], R26 ;  /* 0x0003a81a01007387 */ /* 0x0001e80000100a00 */
[----:B0-----:R-:W2:Y:S04]  /*52280*/  LDL.LU.64 R26, [R1+0x7b40] ;  /* 0x007b4000011a7983 */ /* 0x001ea80000300a00 */
[----:B------:R-:W4:Y:S02]  /*52290*/  LDL.LU.64 R24, [R1+0x7b38] ;  /* 0x007b380001187983 */ /* 0x000f240000300a00 */
[C---:B----4-:R-:W-:Y:S11]  /*522a0*/  HMMA.16816.F32.BF16 R16, R12.reuse, R24, R16 ;  /* 0x000000180c10723c */ /* 0x050ff60000041810 */
[----:B------:R-:W-:Y:S11]  /*522b0*/  @!UPT UIADD3 URZ, URZ, URZ, URZ ;  /* 0x0000003f3f3ff290 */ /* 0x000ff6000fffe03f */
[----:B------:R-:W-:Y:S01]  /*522c0*/  @!UPT UIADD3 URZ, URZ, URZ, URZ ;  /* 0x0000003f3f3ff290 */ /* 0x000fe2000fffe03f */
[----:B------:R0:W-:Y:S04]  /*522d0*/  STL.64 [R1+0x390], R16 ;  /* 0x0003901001007387 */ /* 0x0001e80000100a00 */
[----:B------:R-:W-:Y:S04]  /*522e0*/  STL.64 [R1+0x398], R18 ;  /* 0x0003981201007387 */ /* 0x000fe80000100a00 */
[----:B0-----:R-:W4:Y:S04]  /*522f0*/  LDL.LU.64 R16, [R1+0x7b30] ;  /* 0x007b300001107983 */ /* 0x001f280000300a00 */
[----:B--2---:R-:W-:Y:S04]  /*52300*/  STL.64 [R1+0x7ae0], R26 ;  /* 0x007ae01a01007387 */ /* 0x004fe80000100a00 */
[----:B------:R0:W-:Y:S04]  /*52310*/  STL.64 [R1+0x7ad8], R24 ;  /* 0x007ad81801007387 */ /* 0x0001e80000100a00 */
[----:B0-----:R-:W4:Y:S04]  /*52320*/  LDL.LU.64 R24, [R1+0x720] ;  /* 0x0007200001187983 */ /* 0x001f280000300a00 */
[----:B------:R-:W4:Y:S02]  /*52330*/  LDL.LU.64 R26, [R1+0x728] ;  /* 0x00072800011a7983 */ /* 0x000f240000300a00 */
[----:B----4-:R-:W-:Y:S02]  /*52340*/  HMMA.16816.F32.BF16 R24, R12, R16, R24 ;  /* 0x000000100c18723c */ /* 0x010fe40000041818 */
[----:B------:R-:W2:Y:S04]  /*52350*/  LDL.LU.64 R16, [R1+0x6a0] ;  /* 0x0006a00001107983 */ /* 0x000ea80000300a00 */
[----:B------:R-:W2:Y:S11]  /*52360*/  LDL.LU.64 R18, [R1+0x6a8] ;  /* 0x0006a80001127983 */ /* 0x000eb60000300a00 */
[----:B------:R-:W-:Y:S06]  /*52370*/  @!UPT UIADD3 URZ, URZ, URZ, URZ ;  /* 0x0000003f3f3ff290 */ /* 0x000fec000fffe03f */
[----:B------:R0:W-:Y:S04]  /*52380*/  STL.64 [R1+0x380], R24 ;  /* 0x0003801801007387 */ /* 0x0001e80000100a00 */
[----:B------:R1:W-:Y:S04]  /*52390*/  STL.64 [R1+0x388], R26 ;  /* 0x0003881a01007387 */ /* 0x0003e80000100a00 */
[----:B0-----:R-:W4:Y:S04]  /*523a0*/  LDL.LU.64 R24, [R1+0xb30] ;  /* 0x000b300001187983 */ /* 0x001f280000300a00 */
[----:B-1----:R-:W2:Y:S01]  /*523b0*/  LDL.LU.64 R26, [R1+0xb38] ;  /* 0x000b3800011a7983 */ /* 0x002ea20000300a00 */
[----:B------:R-:W-:-:S02]  /*523c0*/  IMAD.MOV.U32 R4, RZ, RZ, R2 ;  /* 0x000000ffff047224 */ /* 0x000fc400078e0002 */
[----:B------:R-:W-:Y:S01]  /*523d0*/  IMAD.MOV.U32 R5, RZ, RZ, R0 ;  /* 0x000000ffff057224 */ /* 0x000fe200078e0000 */
[----:B--2---:R-:W-:Y:S04]  /*523e0*/  STL.64 [R1+0x7af0], R26 ;  /* 0x007af01a01007387 */ /* 0x004fe80000100a00 */
[----:B----4-:R0:W-:Y:S04]  /*523f0*/  STL.64 [R1+0x7ae8], R24 ;  /* 0x007ae81801007387 */ /* 0x0101e80000100a00 */
[----:B0-----:R-:W2:Y:S01]  /*52400*/  LDL.64 R24, [R1+0x10] ;  /* 0x0000100001187983 */ /* 0x001ea20000100a00 */
[C---:B------:R-:W-:Y:S03]  /*52410*/  HMMA.16816.F32.BF16 R4, R12.reuse, R4, R8 ;  /* 0x000000040c04723c */ /* 0x040fe60000041808 */
[----:B--2---:R0:W-:Y:S04]  /*52420*/  STL.64 [R1+0x7b08], R24 ;  /* 0x007b081801007387 */ /* 0x0041e80000100a00 */
[----:B0-----:R-:W2:Y:S04]  /*52430*/  LDL.LU.64 R24, [R1+0xb90] ;  /* 0x000b900001187983 */ /* 0x001ea80000300a00 */
[----:B------:R-:W2:Y:S04]  /*52440*/  LDL.LU.64 R26, [R1+0xb98] ;  /* 0x000b9800011a7983 */ /* 0x000ea80000300a00 */
[----:B------:R-:W3:Y:S08]  /*52450*/  LDL.LU.64 R8, [R1+0x7b28] ;  /* 0x007b280001087983 */ /* 0x000ef00000300a00 */
[----:B------:R0:W-:Y:S04]  /*52460*/  STL.64 [R1+0x370], R4 ;  /* 0x0003700401007387 */ /* 0x0001e80000100a00 */
[----:B------:R-:W-:Y:S04]  /*52470*/  STL.64 [R1+0x378], R6 ;  /* 0x0003780601007387 */ /* 0x000fe80000100a00 */
[----:B0-----:R-:W4:Y:S01]  /*52480*/  LDL.LU.64 R4, [R1+0x7b20] ;  /* 0x007b200001047983 */ /* 0x001f220000300a00 */
[C---:B---3--:R-:W-:Y:S11]  /*52490*/  HMMA.16816.F32.BF16 R20, R12.reuse, R8, R20 ;  /* 0x000000080c14723c */ /* 0x048ff60000041814 */
[----:B------:R-:W-:Y:S11]  /*524a0*/  @!UPT UIADD3 URZ, URZ, URZ, URZ ;  /* 0x0000003f3f3ff290 */ /* 0x000ff6000fffe03f */
[----:B------:R-:W-:Y:S01]  /*524b0*/  @!UPT UIADD3 URZ, URZ, URZ, URZ ;  /* 0x0000003f3f3ff290 */ /* 0x000fe2000fffe03f */
[----:B------:R0:W-:Y:S04]  /*524c0*/  STL.64 [R1+0x360], R20 ;  /* 0x0003601401007387 */ /* 0x0001e80000100a00 */
[----:B------:R1:W-:Y:S04]  /*524d0*/  STL.64 [R1+0x368], R22 ;  /* 0x0003681601007387 */ /* 0x0003e80000100a00 */
[----:B0-----:R-:W3:Y:S04]  /*524e0*/  LDL.LU.64 R20, [R1+0xb20] ;  /* 0x000b200001147983 */ /* 0x001ee80000300a00 */
[----:B-1----:R-:W2:Y:S01]  /*524f0*/  LDL.LU.64 R22, [R1+0xb28] ;  /* 0x000b280001167983 */ /* 0x002ea20000300a00 */
[----:B----4-:R-:W-:Y:S03]  /*52500*/  HMMA.16816.F32.BF16 R12, R12, R4, R16 ;  /* 0x000000040c0c723c */ /* 0x010fe60000041810 */
[----:B--2---:R-:W-:Y:S04]  /*52510*/  STL.64 [R1+0x7b00], R22 ;  /* 0x007b001601007387 */ /* 0x004fe80000100a00 */
[----:B---3--:R0:W-:Y:S04]  /*52520*/  STL.64 [R1+0x7af8], R20 ;  /* 0x007af81401007387 */ /* 0x0081e80000100a00 */
[----:B0-----:R-:W2:Y:S04]  /*52530*/  LDL.LU.64 R20, [R1+0xb40] ;  /* 0x000b400001147983 */ /* 0x001ea80000300a00 */
[----:B------:R-:W2:Y:S04]  /*52540*/  LDL.LU.64 R22, [R1+0xb48] ;  /* 0x000b480001167983 */ /* 0x000ea80000300a00 */
[----:B------:R0:W-:Y:S04]  /*52550*/  STL.64 [R1+0x7ab8], R8 ;  /* 0x007ab80801007387 */ /* 0x0001e80000100a00 */
[----:B0-----:R-:W3:Y:S04]  /*52560*/  LDL.64 R8, [R1+0x20] ;  /* 0x0000200001087983 */ /* 0x001ee80000100a00 */
[----:B------:R-:W3:Y:S04]  /*52570*/  LDL.LU.64 R18, [R1+0x7b18] ;  /* 0x007b180001127983 */ /* 0x000ee80000300a00 */
[----:B------:R-:W3:Y:S04]  /*52580*/  LDL.LU.64 R16, [R1+0x7b10] ;  /* 0x007b100001107983 */ /* 0x000ee80000300a00 */
[----:B------:R0:W-:Y:S04]  /*52590*/  STL.64 [R1+0x210], R12 ;  /* 0x0002100c01007387 */ /* 0x0001e80000100a00 */
[----:B------:R-:W-:Y:S04]  /*525a0*/  STL.64 [R1+0x218], R14 ;  /* 0x0002180e01007387 */ /* 0x000fe80000100a00 */
[----:B0-----:R-:W4:Y:S01]  /*525b0*/  LDL.64 R12, [R1+0x50] ;  /* 0x00005000010c7983 */ /* 0x001f220000100a00 */
[----:B---3--:R-:W-:Y:S01]  /*525c0*/  HMMA.16816.F32.BF16 R24, R16, R8, R24 ;  /* 0x000000081018723c */ /* 0x008fe20000041818 */
[----:B------:R-:W-:Y:S11]  /*525d0*/  IMAD.MOV.U32 R2, RZ, RZ, R8 ;  /* 0x000000ffff027224 */ /* 0x000ff600078e0008 */
[----:B------:R-:W-:Y:S11]  /*525e0*/  @!UPT UIADD3 URZ, URZ, URZ, URZ ;  /* 0x0000003f3f3ff290 */ /* 0x000ff6000fffe03f */
[----:B------:R0:W-:Y:S04]  /*525f0*/  STL.64 [R1+0x200], R24 ;  /* 0x0002001801007387 */ /* 0x0001e80000100a00 */
[----:B------:R-:W-:Y:S04]  /*52600*/  STL.64 [R1+0x208], R26 ;  /* 0x0002081a01007387 */ /* 0x000fe80000100a00 */
[----:B0-----:R-:W2:Y:S01]  /*52610*/  LDL.LU.64 R24, [R1+0x7b08] ;  /* 0x007b080001187983 */ /* 0x001ea20000300a00 */
[----:B------:R-:W-:-:S03]  /*52620*/  IMAD.MOV.U32 R0, RZ, RZ, R9 ;  /* 0x000000ffff007224 */ /* 0x000fc600078e0009 */
[----:B------:R-:W3:Y:S01]  /*52630*/  LDL.64 R8, [R1+0x40] ;  /* 0x0000400001087983 */ /* 0x000ee20000100a00 */
[C---:B--2---:R-:W-:Y:S03]  /*52640*/  HMMA.16816.F32.BF16 R20, R16.reuse, R24, R20 ;  /* 0x000000181014723c */ /* 0x044fe60000041814 */
[----:B---3--:R0:W-:Y:S01]  /*52650*/  STL.64 [R1+0x7ad0], R8 ;  /* 0x007ad00801007387 */ /* 0x0081e20000100a00 */
[----:B------:R-:W-:Y:S02]  /*52660*/  IMAD.MOV.U32 R14, RZ, RZ, R24 ;  /* 0x000000ffff0e7224 */ /* 0x000fe400078e0018 */
[----:B------:R-:W-:Y:S01]  /*52670*/  IMAD.MOV.U32 R3, RZ, RZ, R25 ;  /* 0x000000ffff037224 */ /* 0x000fe200078e0019 */
[----:B0-----:R-:W2:Y:S11]  /*52680*/  LDL.64 R8, [R1] ;  /* 0x0000000001087983 */ /* 0x001eb60000100a00 */
[----:B------:R-:W-:Y:S05]  /*52690*/  @!UPT UIADD3 URZ, URZ, URZ, URZ ;  /* 0x0000003f3f3ff290 */ /* 0x000fea000fffe03f */
[----:B------:R-:W-:Y:S04]  /*526a0*/  STL.64 [R1+0x1f0], R20 ;  /* 0x0001f01401007387 */ /* 0x000fe80000100a00 */
[----:B------:R0:W-:Y:S04]  /*526b0*/  STL.64 [R1+0x1f8], R22 ;  /* 0x0001f81601007387 */ /* 0x0001e80000100a00 */
[----:B0-----:R-:W3:Y:S04]  /*526c0*/  LDL.LU.64 R22, [R1+0x7b00] ;  /* 0x007b000001167983 */ /* 0x001ee80000300a00 */
[----:B------:R-:W3:Y:S04]  /*526d0*/  LDL.LU.64 R20, [R1+0x7af8] ;  /* 0x007af80001147983 */ /* 0x000ee80000300a00 */
[----:B------:R-:W2:Y:S04]  /*526e0*/  LDL.LU.64 R26, [R1+0x7af0] ;  /* 0x007af000011a7983 */ /* 0x000ea80000300a00 */
[----:B------:R-:W2:Y:S02]  /*526f0*/  LDL.LU.64 R24, [R1+0x7ae8] ;  /* 0x007ae80001187983 */ /* 0x000ea40000300a00 */
[----:B--2---:R-:W-:Y:S11]  /*52700*/  HMMA.16816.F32.BF16 R24, R16, R8, R24 ;  /* 0x000000081018723c */ /* 0x004ff60000041818 */
[----:B------:R-:W-:Y:S11]  /*52710*/  @!UPT UIADD3 URZ, URZ, URZ, URZ ;  /* 0x0000003f3f3ff290 */ /* 0x000ff6000fffe03f */
[----:B------:R-:W-:Y:S01]  /*52720*/  @!UPT UIADD3 URZ, URZ, URZ, URZ ;  /* 0x0000003f3f3ff290 */ /* 0x000fe2000fffe03f */
[----:B------:R-:W-:Y:S04]  /*52730*/  STL.64 [R1+0x1e0], R24 ;  /* 0x0001e01801007387 */ /* 0x000fe80000100a00 */
[----:B------:R0:W-:Y:S04]  /*52740*/  STL.64 [R1+0x1e8], R26 ;  /* 0x0001e81a01007387 */ /* 0x0001e80000100a00 */
[----:B0-----:R-:W2:Y:S04]  /*52750*/  LDL.LU.64 R26, [R1+0x7ae0] ;  /* 0x007ae000011a7983 */ /* 0x001ea80000300a00 */
[----:B------:R-:W3:Y:S01]  /*52760*/  LDL.LU.64 R24, [R1+0x7ad8] ;  /* 0x007ad80001187983 */ /* 0x000ee20000300a00 */
[----:B------:R-:W-:-:S02]  /*52770*/  IMAD.MOV.U32 R7, RZ, RZ, R8 ;  /* 0x000000ffff077224 */ /* 0x000fc400078e0008 */
[----:B------:R-:W-:-:S05]  /*52780*/  IMAD.MOV.U32 R6, RZ, RZ, R9 ;  /* 0x000000ffff067224 */ /* 0x000fca00078e0009 */
[----:B------:R-:W-:Y:S04]  /*52790*/  STL.64 [R1+0x7ab0], R6 ;  /* 0x007ab00601007387 */ /* 0x000fe80000100a00 */
[----:B------:R3:W-:Y:S04]  /*527a0*/  STL.64 [R1+0x7aa8], R4 ;  /* 0x007aa80401007387 */ /* 0x0007e80000100a00 */
[----:B------:R-:W4:Y:S04]  /*527b0*/  LDL.LU.64 R8, [R1+0x690] ;  /* 0x0006900001087983 */ /* 0x000f280000300a00 */
[----:B------:R-:W4:Y:S01]  /*527c0*/  LDL.LU.64 R10, [R1+0x698] ;  /* 0x00069800010a7983 */ /* 0x000f220000300a00 */
[C---:B---3--:R-:W-:Y:S11]  /*527d0*/  HMMA.16816.F32.BF16 R4, R16.reuse, R24, R20 ;  /* 0x000000181004723c */ /* 0x048ff60000041814 */
[----:B------:R-:W-:Y:S11]  /*527e0*/  @!UPT UIADD3 URZ, URZ, URZ, URZ ;  /* 0x0000003f3f3ff290 */ /* 0x000ff6000fffe03f */
[----:B------:R-:W-:Y:S01]  /*527f0*/  @!UPT UIADD3 URZ, URZ, URZ, URZ ;  /* 0x0000003f3f3ff290 */ /* 0x000fe2000fffe03f */
[----:B------:R-:W-:Y:S04]  /*52800*/  STL.64 [R1+0x1d0], R4 ;  /* 0x0001d00401007387 */ /* 0x000fe80000100a00 */
[----:B------:R-:W-:Y:S04]  /*52810*/  STL.64 [R1+0x1d8], R6 ;  /* 0x0001d80601007387 */ /* 0x000fe80000100a00 */
[----:B--2---:R-:W-:Y:S04]  /*52820*/  STL.64 [R1+0x7a60], R26 ;  /* 0x007a601a01007387 */ /* 0x004fe80000100a00 */
[----:B------:R0:W-:Y:S04]  /*52830*/  STL.64 [R1+0x7a58], R24 ;  /* 0x007a581801007387 */ /* 0x0001e80000100a00 */
[----:B0-----:R-:W2:Y:S04]  /*52840*/  LDL.LU.64 R24, [R1+0xab0] ;  /* 0x000ab00001187983 */ /* 0x001ea80000300a00 */
[----:B------:R-:W3:Y:S01]  /*52850*/  LDL.LU.64 R26, [R1+0xab8] ;  /* 0x000ab800011a7983 */ /* 0x000ee20000300a00 */
[----:B----4-:R-:W-:Y:S03]  /*52860*/  HMMA.16816.F32.BF16 R8, R16, R12, R8 ;  /* 0x0000000c1008723c */ /* 0x010fe60000041808 */
[----:B---3--:R-:W-:Y:S04]  /*52870*/  STL.64 [R1+0x7a70], R26 ;  /* 0x007a701a01007387 */ /* 0x008fe80000100a00 */
[----:B--2---:R0:W-:Y:S04]  /*52880*/  STL.64 [R1+0x7a68], R24 ;  /* 0x007a681801007387 */ /* 0x0041e80000100a00 */
[----:B------:R-:W2:Y:S04]  /*52890*/  LDL.LU.64 R4, [R1+0x670] ;  /* 0x0006700001047983 */ /* 0x000ea80000300a00 */
[----:B------:R-:W3:Y:S01]  /*528a0*/  LDL.LU.64 R6, [R1+0x678] ;  /* 0x0006780001067983 */ /* 0x000ee20000300a00 */
[----:B0-----:R-:W-:-:S02]  /*528b0*/  IMAD.MOV.U32 R24, RZ, RZ, R14 ;  /* 0x000000ffff187224 */ /* 0x001fc400078e000e */
[----:B------:R-:W-:Y:S01]  /*528c0*/  IMAD.MOV.U32 R25, RZ, RZ, R3 ;  /* 0x000000ffff197224 */ /* 0x000fe200078e0003 */
[----:B---3--:R-:W-:Y:S04]  /*528d0*/  STL.64 [R1+0x7ac8], R6 ;  /* 0x007ac80601007387 */ /* 0x008fe80000100a00 */
[----:B--2---:R0:W-:Y:S04]  /*528e0*/  STL.64 [R1+0x7ac0], R4 ;  /* 0x007ac00401007387 */ /* 0x0041e80000100a00 */
[----:B0-----:R-:W2:Y:S04]  /*528f0*/  LDL.LU.64 R4, [R1+0x680] ;  /* 0x0006800001047983 */ /* 0x001ea80000300a00 */
[----:B------:R-:W2:Y:S04]  /*52900*/  LDL.LU.64 R6, [R1+0x688] ;  /* 0x0006880001067983 */ /* 0x000ea80000300a00 */
[----:B------:R-:W-:Y:S04]  /*52910*/  STL.64 [R1+0x7a80], R24 ;  /* 0x007a801801007387 */ /* 0x000fe80000100a00 */
[----:B------:R-:W3:Y:S04]  /*52920*/  LDL.LU.64 R20, [R1+0x660] ;  /* 0x0006600001147983 */ /* 0x000ee80000300a00 */
[----:B------:R-:W3:Y:S04]  /*52930*/  LDL.LU.64 R22, [R1+0x668] ;  /* 0x0006680001167983 */ /* 0x000ee80000300a00 */
[----:B------:R0:W-:Y:S04]  /*52940*/  STL.64 [R1+0x1c0], R8 ;  /* 0x0001c00801007387 */ /* 0x0001e80000100a00 */
[----:B------:R-:W-:Y:S04]  /*52950*/  STL.64 [R1+0x1c8], R10 ;  /* 0x0001c80a01007387 */ /* 0x000fe80000100a00 */
[----:B0-----:R-:W2:Y:S04]  /*52960*/  LDL.LU.64 R8, [R1+0x7ad0] ;  /* 0x007ad00001087983 */ /* 0x001ea80000300a00 */
[----:B------:R0:W-:Y:S04]  /*52970*/  STL.64 [R1+0x7a78], R12 ;  /* 0x007a780c01007387 */ /* 0x0001e80000100a00 */
[----:B0-----:R-:W4:Y:S04]  /*52980*/  LDL.LU.64 R12, [R1+0xac0] ;  /* 0x000ac000010c7983 */ /* 0x001f280000300a00 */
[----:B------:R-:W3:Y:S01]  /*52990*/  LDL.LU.64 R14, [R1+0xac8] ;  /* 0x000ac800010e7983 */ /* 0x000ee20000300a00 */
[----:B------:R-:W-:Y:S01]  /*529a0*/  IMAD.MOV.U32 R24, RZ, RZ, R2 ;  /* 0x000000ffff187224 */ /* 0x000fe200078e0002 */
[----:B--2---:R-:W-:Y:S01]  /*529b0*/  HMMA.16816.F32.BF16 R4, R16, R8, R4 ;  /* 0x000000081004723c */ /* 0x004fe20000041804 */
[----:B------:R-:W-:-:S02]  /*529c0*/  IMAD.MOV.U32 R3, RZ, RZ, R8 ;  /* 0x000000ffff037224 */ /* 0x000fc400078e0008 */
[----:B------:R-:W-:Y:S01]  /*529d0*/  IMAD.MOV.U32 R2, RZ, RZ, R9 ;  /* 0x000000ffff027224 */ /* 0x000fe200078e0009 */
[----:B---3--:R-:W-:Y:S04]  /*529e0*/  STL.64 [R1+0x7a90], R14 ;  /* 0x007a900e01007387 */ /* 0x008fe80000100a00 */
[----:B----4-:R0:W-:Y:S04]  /*529f0*/  STL.64 [R1+0x7a88], R12 ;  /* 0x007a880c01007387 */ /* 0x0101e80000100a00 */
[----:B0-----:R-:W2:Y:S04]  /*52a00*/  LDL.LU.64 R12, [R1+0xae0] ;  /* 0x000ae000010c7983 */ /* 0x001ea80000300a00 */
[----:B------:R-:W2:Y:S07]  /*52a10*/  LDL.LU.64 R14, [R1+0xae8] ;  /* 0x000ae800010e7983 */ /* 0x000eae0000300a00 */
[----:B------:R-:W-:Y:S04]  /*52a20*/  STL.64 [R1+0x1b0], R4 ;  /* 0x0001b00401007387 */ /* 0x000fe80000100a00 */
[----:B------:R0:W-:Y:S04]  /*52a30*/  STL.64 [R1+0x1b8], R6 ;  /* 0x0001b80601007387 */ /* 0x0001e80000100a00 */
[----:B0-----:R-:W3:Y:S04]  /*52a40*/  LDL.LU.64 R6, [R1+0x7ac8] ;  /* 0x007ac80001067983 */ /* 0x001ee80000300a00 */
[----:B------:R-:W3:Y:S04]  /*52a50*/  LDL.LU.64 R4, [R1+0x7ac0] ;  /* 0x007ac00001047983 */ /* 0x000ee80000300a00 */
[----:B------:R-:W3:Y:S02]  /*52a60*/  LDL.LU.64 R8, [R1+0x7ab8] ;  /* 0x007ab80001087983 */ /* 0x000ee40000300a00 */
[----:B---3--:R-:W-:Y:S11]  /*52a70*/  HMMA.16816.F32.BF16 R4, R16, R8, R4 ;  /* 0x000000081004723c */ /* 0x008ff60000041804 */
[----:B------:R-:W-:Y:S11]  /*52a80*/  @!UPT UIADD3 URZ, URZ, URZ, URZ ;  /* 0x0000003f3f3ff290 */ /* 0x000ff6000fffe03f */
[----:B------:R-:W-:Y:S01]  /*52a90*/  @!UPT UIADD3 URZ, URZ, URZ, URZ ;  /* 0x0000003f3f3ff290 */ /* 0x000fe2000fffe03f */
[----:B------:R-:W-:Y:S04]  /*52aa0*/  STL.64 [R1+0x1a0], R4 ;  /* 0x0001a00401007387 */ /* 0x000fe80000100a00 */
[----:B------:R0:W-:Y:S04]  /*52ab0*/  STL.64 [R1+0x1a8], R6 ;  /* 0x0001a80601007387 */ /* 0x0001e80000100a00 */
[----:B0-----:R-:W3:Y:S04]  /*52ac0*/  LDL.LU.64 R6, [R1+0x7ab0] ;  /* 0x007ab00001067983 */ /* 0x001ee80000300a00 */
[----:B------:R-:W4:Y:S01]  /*52ad0*/  LDL.LU.64 R4, [R1+0x7aa8] ;  /* 0x007aa80001047983 */ /* 0x000f220000300a00 */
[----:B------:R-:W-:-:S03]  /*52ae0*/  IMAD.MOV.U32 R25, RZ, RZ, R0 ;  /* 0x000000ffff197224 */ /* 0x000fc600078e0000 */
[----:B------:R0:W-:Y:S04]  /*52af0*/  STL.64 [R1+0x7a50], R8 ;  /* 0x007a500801007387 */ /* 0x0001e80000100a00 */
[----:B0-----:R-:W2:Y:S04]  /*52b00*/  LDL.LU.64 R8, [R1+0xaa0] ;  /* 0x000aa00001087983 */ /* 0x001ea80000300a00 */
[----:B------:R-:W2:Y:S04]  /*52b10*/  LDL.LU.64 R10, [R1+0xaa8] ;  /* 0x000aa800010a7983 */ /* 0x000ea80000300a00 */
[----:B------:R-:W2:Y:S01]  /*52b20*/  LDL R0, [R1+0x904] ;  /* 0x0009040001007983 */ /* 0x000ea20000100800 */
[----:B----4-:R-:W-:Y:S03]  /*52b30*/  HMMA.16816.F32.BF16 R16, R16, R4, R20 ;  /* 0x000000041010723c */ /* 0x010fe60000041814 */
[----:B------:R-:W2:Y:S04]  /*52b40*/  LDL.LU.64 R22, [R1+0x7aa0] ;  /* 0x007aa00001167983 */ /* 0x000ea80000300a00 */
[----:B------:R-:W2:Y:S04]  /*52b50*/  LDL.LU.64 R20, [R1+0x7a98] ;  /* 0x007a980001147983 */ /* 0x000ea80000300a00 */
[----:B------:R-:W-:Y:S11]  /*52b60*/  STL.64 [R1+0x7a48], R4 ;  /* 0x007a480401007387 */ /* 0x000ff60000100a00 */
[----:B------:R-:W-:Y:S01]  /*52b70*/  @!UPT UIADD3 URZ, URZ, URZ, URZ ;  /* 0x0000003f3f3ff290 */ /* 0x000fe2000fffe03f */
[----:B------:R-:W-:Y:S04]  /*52b80*/  STL.64 [R1+0xb0], R16 ;  /* 0x0000b01001007387 */ /* 0x000fe80000100a00 */
[----:B------:R-:W-:Y:S01]  /*52b90*/  STL.64 [R1+0xb8], R18 ;  /* 0x0000b81201007387 */ /* 0x000fe20000100a00 */
[C---:B--2---:R-:W-:Y:S03]  /*52ba0*/  HMMA.16816.F32.BF16 R24, R20.reuse, R24, R12 ;  /* 0x000000181418723c */ /* 0x044fe6000004180c */
[----:B------:R-:W2:Y:S04]  /*52bb0*/  LDL.LU.64 R14, [R1+0x7a90] ;  /* 0x007a9000010e7983 */ /* 0x000ea80000300a00 */
[----:B------:R-:W2:Y:S11]  /*52bc0*/  LDL.LU.64 R12, [R1+0x7a88] ;  /* 0x007a8800010c7983 */ /* 0x000eb60000300a00 */
[----:B------:R-:W-:Y:S05]  /*52bd0*/  @!UPT UIADD3 URZ, URZ, URZ, URZ ;  /* 0x0000003f3f3ff290 */ /* 0x000fea000fffe03f */
[----:B------:R0:W-:Y:S04]  /*52be0*/  STL.64 [R1+0xa0], R24 ;  /* 0x0000a01801007387 */ /* 0x0001e80000100a00 */
[----:B------:R2:W-:Y:S04]  /*52bf0*/  STL.64 [R1+0xa8], R26 ;  /* 0x0000a81a01007387 */ /* 0x0005e80000100a00 */
[----:B0-----:R-:W2:Y:S02]  /*52c00*/  LDL.LU.64 R24, [R1+0x7a80] ;  /* 0x007a800001187983 */ /* 0x001ea40000300a00 */
[----:B--2---:R-:W-:Y:S02]  /*52c10*/  HMMA.16816.F32.BF16 R24, R20, R24, R12 ;  /* 0x000000181418723c */ /* 0x004fe4000004180c */
[----:B------:R-:W2:Y:S11]  /*52c20*/  LDL.LU.64 R12, [R1+0x7a78] ;  /* 0x007a7800010c7983 */ /* 0x000eb60000300a00 */
[----:B------:R-:W-:Y:S10]  /*52c30*/  @!UPT UIADD3 URZ, URZ, URZ, URZ ;  /* 0x0000003f3f3ff290 */ /* 0x000ff4000fffe03f */
[----:B------:R-:W-:Y:S04]  /*52c40*/  STL.64 [R1+0x90], R24 ;  /* 0x0000901801007387 */ /* 0x000fe80000100a00 */
[----:B------:R0:W-:Y:S04]  /*52c50*/  STL.64 [R1+0x98], R26 ;  /* 0x0000981a01007387 */ /* 0x0001e80000100a00 */
[----:B0-----:R-:W4:Y:S04]  /*52c60*/  LDL.LU.64 R26, [R1+0x7a70] ;  /* 0x007a7000011a7983 */ /* 0x001f280000300a00 */
[----:B------:R-:W4:Y:S01]  /*52c70*/  LDL.LU.64 R24, [R1+0x7a68] ;  /* 0x007a680001187983 */ /* 0x000f220000300a00 */
[----:B---3--:R-:W-:-:S02]  /*52c80*/  IMAD.MOV.U32 R4, RZ, RZ, R7 ;  /* 0x000000ffff047224 */ /* 0x008fc400078e0007 */
[----:B------:R-:W-:-:S07]  /*52c90*/  IMAD.MOV.U32 R5, RZ, RZ, R6 ;  /* 0x000000ffff057224 */ /* 0x000fce00078e0006 */
[C---:B----4-:R-:W-:Y:S01]  /*52ca0*/  HMMA.16816.F32.BF16 R4, R20.reuse, R4, R24 ;  /* 0x000000041404723c */ /* 0x050fe20000041818 */
[----:B------:R-:W3:Y:S04]  /*52cb0*/  LDL.LU.64 R26, [R1+0x7a60] ;  /* 0x007a6000011a7983 */ /* 0x000ee80000300a00 */
[----:B------:R-:W4:Y:S11]  /*52cc0*/  LDL.LU.64 R24, [R1+0x7a58] ;  /* 0x007a580001187983 */ /* 0x000f360000300a00 */
[----:B------:R-:W-:Y:S07]  /*52cd0*/  @!UPT UIADD3 URZ, URZ, URZ, URZ ;  /* 0x0000003f3f3ff290 */ /* 0x000fee000fffe03f */
[----:B------:R-:W-:Y:S04]  /*52ce0*/  STL.64 [R1+0x80], R4 ;  /* 0x0000800401007387 */ /* 0x000fe80000100a00 */
[----:B------:R4:W-:Y:S02]  /*52cf0*/  STL.64 [R1+0x88], R6 ;  /* 0x0000880601007387 */ /* 0x0009e40000100a00 */
[C---:B----4-:R-:W-:Y:S02]  /*52d00*/  HMMA.16816.F32.BF16 R4, R20.reuse, R24, R8 ;  /* 0x000000181404723c */ /* 0x050fe40000041808 */
[----:B------:R-:W4:Y:S04]  /*52d10*/  LDL.LU.64 R8, [R1+0x5a0] ;  /* 0x0005a00001087983 */ /* 0x000f280000300a00 */
[----:B------:R-:W4:Y:S11]  /*52d20*/  LDL.LU.64 R10, [R1+0x5a8] ;  /* 0x0005a800010a7983 */ /* 0x000f360000300a00 */
[----:B------:R-:W-:Y:S06]  /*52d30*/  @!UPT UIADD3 URZ, URZ, URZ, URZ ;  /* 0x0000003f3f3ff290 */ /* 0x000fec000fffe03f */
[----:B------:R0:W-:Y:S04]  /*52d40*/  STL.64 [R1+0x70], R4 ;  /* 0x0000700401007387 */ /* 0x0001e80000100a00 */
[----:B------:R1:W-:Y:S04]  /*52d50*/  STL.64 [R1+0x78], R6 ;  /* 0x0000780601007387 */ /* 0x0003e80000100a00 */
[----:B0-----:R-:W2:Y:S04]  /*52d60*/  LDL.LU.64 R4, [R1+0x590] ;  /* 0x0005900001047983 */ /* 0x001ea80000300a00 */
[----:B-1----:R-:W2:Y:S04]  /*52d70*/  LDL.LU.64 R6, [R1+0x598] ;  /* 0x0005980001067983 */ /* 0x002ea80000300a00 */
[----:B---3--:R-:W-:Y:S04]  /*52d80*/  STL.64 [R1+0x7a08], R26 ;  /* 0x007a081a01007387 */ /* 0x008fe80000100a00 */
[----:B------:R0:W-:Y:S04]  /*52d90*/  STL.64 [R1+0x7a00], R24 ;  /* 0x007a001801007387 */ /* 0x0001e80000100a00 */
[----:B0-----:R-:W3:Y:S04]  /*52da0*/  LDL.64 R24, [R1] ;  /* 0x0000000001187983 */ /* 0x001ee80000100a00 */
[----:B---3--:R0:W-:Y:S04]  /*52db0*/  STL.64 [R1+0x7a18], R24 ;  /* 0x007a181801007387 */ /* 0x0081e80000100a00 */
[----:B0-----:R-:W2:Y:S04]  /*52dc0*/  LDL.LU.64 R24, [R1+0x650] ;  /* 0x0006500001187983 */ /* 0x001ea80000300a00 */
[----:B------:R-:W2:Y:S02]  /*52dd0*/  LDL.LU.64 R26, [R1+0x658] ;  /* 0x00065800011a7983 */ /* 0x000ea40000300a00 */
[----:B--2---:R-:W-:Y:S11]  /*52de0*/  HMMA.16816.F32.BF16 R24, R20, R12, R24 ;  /* 0x0000000c1418723c */ /* 0x004ff60000041818 */
[----:B------:R-:W-:Y:S11]  /*52df0*/  @!UPT UIADD3 URZ, URZ, URZ, URZ ;  /* 0x0000003f3f3ff290 */ /* 0x000ff6000fffe03f */
[----:B------:R-:W-:Y:S01]  /*52e00*/  @!UPT UIADD3 URZ, URZ, URZ, URZ ;  /* 0x0000003f3f3ff290 */ /* 0x000fe2000fffe03f */
[----:B------:R0:W-:Y:S04]  /*52e10*/  STL.64 [R1+0x190], R24 ;  /* 0x0001901801007387 */ /* 0x0001e80000100a00 */
[----:B------:R1:W-:Y:S04]  /*52e20*/  STL.64 [R1+0x198], R26 ;  /* 0x0001981a01007387 */ /* 0x0003e80000100a00 */
[----:B0-----:R-:W2:Y:S04]  /*52e30*/  LDL.LU.64 R24, [R1+0xa40] ;  /* 0x000a400001187983 */ /* 0x001ea80000300a00 */
[----:B-1----:R-:W3:Y:S01]  /*52e40*/  LDL.LU.64 R26, [R1+0xa48] ;  /* 0x000a4800011a7983 */ /* 0x002ee20000300a00 */
[----:B------:R-:W-:-:S02]  /*52e50*/  IMAD.MOV.U32 R16, RZ, RZ, R3 ;  /* 0x000000ffff107224 */ /* 0x000fc400078e0003 */
[----:B------:R-:W-:-:S07]  /*52e60*/  IMAD.MOV.U32 R17, RZ, RZ, R2 ;  /* 0x000000ffff117224 */ /* 0x000fce00078e0002 */
[C---:B----4-:R-:W-:Y:S01]  /*52e70*/  HMMA.16816.F32.BF16 R8, R20.reuse, R16, R8 ;  /* 0x000000101408723c */ /* 0x050fe20000041808 */
[----:B---3--:R-:W-:Y:S04]  /*52e80*/  STL.64 [R1+0x7a28], R26 ;  /* 0x007a281a01007387 */ /* 0x008fe80000100a00 */
[----:B--2---:R0:W-:Y:S04]  /*52e90*/  STL.64 [R1+0x7a20], R24 ;  /* 0x007a201801007387 */ /* 0x0041e80000100a00 */
[----:B0-----:R-:W2:Y:S04]  /*52ea0*/  LDL.64 R24, [R1+0x20] ;  /* 0x0000200001187983 */ /* 0x001ea80000100a00 */
[----:B--2---:R0:W-:Y:S04]  /*52eb0*/  STL.64 [R1+0x7a40], R24 ;  /* 0x007a401801007387 */ /* 0x0041e80000100a00 */
[----:B0-----:R-:W2:Y:S04]  /*52ec0*/  LDL.LU.64 R24, [R1+0x580] ;  /* 0x0005800001187983 */ /* 0x001ea80000300a00 */
[----:B------:R-:W2:Y:S04]  /*52ed0*/  LDL.LU.64 R26, [R1+0x588] ;  /* 0x00058800011a7983 */ /* 0x000ea80000300a00 */
[----:B------:R0:W-:Y:S04]  /*52ee0*/  STL.64 [R1+0x7a10], R12 ;  /* 0x007a100c01007387 */ /* 0x0001e80000100a00 */
[----:B0-----:R-:W3:Y:S04]  /*52ef0*/  LDL.LU.64 R12, [R1+0xa30] ;  /* 0x000a3000010c7983 */ /* 0x001ee80000300a00 */
[----:B------:R-:W3:Y:S04]  /*52f00*/  LDL.LU.64 R14, [R1+0xa38] ;  /* 0x000a3800010e7983 */ /* 0x000ee80000300a00 */
[----:B------:R0:W-:Y:S04]  /*52f10*/  STL.64 [R1+0x340], R8 ;  /* 0x0003400801007387 */ /* 0x0001e80000100a00 */
[----:B------:R-:W-:Y:S04]  /*52f20*/  STL.64 [R1+0x348], R10 ;  /* 0x0003480a01007387 */ /* 0x000fe80000100a00 */
[----:B0-----:R-:W4:Y:S02]  /*52f30*/  LDL.LU.64 R8, [R1+0x7a50] ;  /* 0x007a500001087983 */ /* 0x001f240000300a00 */
[----:B----4-:R-:W-:Y:S11]  /*52f40*/  HMMA.16816.F32.BF16 R4, R20, R8, R4 ;  /* 0x000000081404723c */ /* 0x010ff60000041804 */
[----:B------:R-:W-:Y:S11]  /*52f50*/  @!UPT UIADD3 URZ, URZ, URZ, URZ ;  /* 0x0000003f3f3ff290 */ /* 0x000ff6000fffe03f */
[----:B------:R-:W-:Y:S01]  /*52f60*/  @!UPT UIADD3 URZ, URZ, URZ, URZ ;  /* 0x0000003f3f3ff290 */ /* 0x000fe2000fffe03f */
[----:B------:R0:W-:Y:S04]  /*52f70*/  STL.64 [R1+0x500], R4 ;  /* 0x0005000401007387 */ /* 0x0001e80000100a00 */
[----:B------:R-:W-:Y:S04]  /*52f80*/  STL.64 [R1+0x508], R6 ;  /* 0x0005080601007387 */ /* 0x000fe80000100a00 */
[----:B0-----:R-:W2:Y:S01]  /*52f90*/  LDL.LU.64 R4, [R1+0x7a48] ;  /* 0x007a480001047983 */ /* 0x001ea20000300a00 */
[----:B------:R-:W-:Y:S02]  /*52fa0*/  IMAD.MOV.U32 R19, RZ, RZ, R8 ;  /* 0x000000ffff137224 */ /* 0x000fe400078e0008 */
[----:B------:R-:W-:-:S02]  /*52fb0*/  IMAD.MOV.U32 R18, RZ, RZ, R9 ;  /* 0x000000ffff127224 */ /* 0x000fc400078e0009 */
[----:B------:R-:W4:Y:S04]  /*52fc0*/  LDL.LU.64 R8, [R1+0xa20] ;  /* 0x000a200001087983 */ /* 0x000f280000300a00 */
[----:B------:R-:W4:Y:S04]  /*52fd0*/  LDL.LU.64 R10, [R1+0xa28] ;  /* 0x000a2800010a7983 */ /* 0x000f280000300a00 */
[----:B------:R-:W-:Y:S04]  /*52fe0*/  STL.64 [R1+0x79f8], R18 ;  /* 0x0079f81201007387 */ /* 0x000fe80000100a00 */
[----:B------:R0:W-:Y:S04]  /*52ff0*/  STL.64 [R1+0x79f0], R16 ;  /* 0x0079f01001007387 */ /* 0x0001e80000100a00 */
[----:B0-----:R-:W3:Y:S01]  /*53000*/  LDL.64 R16, [R1+0x10] ;  /* 0x0000100001107983 */ /* 0x001ee20000100a00 */
[----:B--2---:R-:W-:Y:S03]  /*53010*/  HMMA.16816.F32.BF16 R20, R20, R4, R24 ;  /* 0x000000041414723c */ /* 0x004fe60000041818 */
[----:B------:R-:W2:Y:S04]  /*53020*/  LDL.LU.64 R24, [R1+0x7a40] ;  /* 0x007a400001187983 */ /* 0x000ea80000300a00 */
[----:B------:R-:W2:Y:S04]  /*53030*/  LDL.LU.64 R6, [R1+0x7a38] ;  /* 0x007a380001067983 */ /* 0x000ea80000300a00 */
[----:B------:R-:W2:Y:S11]  /*53040*/  LDL.LU.64 R4, [R1+0x7a30] ;  /* 0x007a300001047983 */ /* 0x000eb60000300a00 */
[----:B------:R-:W-:Y:S01]  /*53050*/  @!UPT UIADD3 URZ, URZ, URZ, URZ ;  /* 0x0000003f3f3ff290 */ /* 0x000fe2000fffe03f */
[----:B------:R0:W-:Y:S04]  /*53060*/  STL.64 [R1+0x4f0], R20 ;  /* 0x0004f01401007387 */ /* 0x0001e80000100a00 */
[----:B------:R1:W-:Y:S04]  /*53070*/  STL.64 [R1+0x4f8], R22 ;  /* 0x0004f81601007387 */ /* 0x0003e80000100a00 */
[----:B0-----:R-:W2:Y:S04]  /*53080*/  LDL.LU.64 R20, [R1+0x6b0] ;  /* 0x0006b00001147983 */ /* 0x001ea80000300a00 */
[----:B-1----:R-:W2:Y:S02]  /*53090*/  LDL.LU.64 R22, [R1+0x6b8] ;  /* 0x0006b80001167983 */ /* 0x002ea40000300a00 */
[----:B--2---:R-:W-:Y:S11]  /*530a0*/  HMMA.16816.F32.BF16 R20, R4, R24, R20 ;  /* 0x000000180414723c */ /* 0x004ff60000041814 */
[----:B------:R-:W-:Y:S11]  /*530b0*/  @!UPT UIADD3 URZ, URZ, URZ, URZ ;  /* 0x0000003f3f3ff290 */ /* 0x000ff6000fffe03f */
[----:B------:R-:W-:Y:S01]  /*530c0*/  @!UPT UIADD3 URZ, URZ, URZ, URZ ;  /* 0x0000003f3f3ff290 */ /* 0x000fe2000fffe03f */
[----:B------:R0:W-:Y:S04]  /*530d0*/  STL.64 [R1+0x6b0], R20 ;  /* 0x0006b01401007387 */ /* 0x0001e80000100a00 */
[----:B------:R-:W-:Y:S04]  /*530e0*/  STL.64 [R1+0x6b8], R22 ;  /* 0x0006b81601007387 */ /* 0x000fe80000100a00 */
[----:B------:R-:W3:Y:S01]  /*530f0*/  LDL.LU.64 R26, [R1+0x7a28] ;  /* 0x007a2800011a7983 */ /* 0x000ee20000300a00 */
[----:B0-----:R-:W-:Y:S02]  /*53100*/  IMAD.MOV.U32 R21, RZ, RZ, R24 ;  /* 0x000000ffff157224 */ /* 0x001fe400078e0018 */
[----:B------:R-:W-:-:S02]  /*53110*/  IMAD.MOV.U32 R20, RZ, RZ, R25 ;  /* 0x000000ffff147224 */ /* 0x000fc400078e0019 */
[----:B------:R-:W3:Y:S02]  /*53120*/  LDL.LU.64 R24, [R1+0x7a20] ;  /* 0x007a200001187983 */ /* 0x000ee40000300a00 */
[----:B---3--:R-:W-:Y:S11]  /*53130*/  HMMA.16816.F32.BF16 R24, R4, R16, R24 ;  /* 0x000000100418723c */ /* 0x008ff60000041818 */
[----:B------:R-:W-:Y:S11]  /*53140*/  @!UPT UIADD3 URZ, URZ, URZ, URZ ;  /* 0x0000003f3f3ff290 */ /* 0x000ff6000fffe03f */
[----:B------:R-:W-:Y:S01]  /*53150*/  @!UPT UIADD3 URZ, URZ, URZ, URZ ;  /* 0x0000003f3f3ff290 */ /* 0x000fe2000fffe03f */
[----:B------:R0:W-:Y:S04]  /*53160*/  STL.64 [R1+0x6a0], R24 ;  /* 0x0006a01801007387 */ /* 0x0001e80000100a00 */
[----:B------:R-:W-:Y:S04]  /*53170*/  STL.64 [R1+0x6a8], R26 ;  /* 0x0006a81a01007387 */ /* 0x000fe80000100a00 */
[----:B0-----:R-:W2:Y:S01]  /*53180*/  LDL.LU.64 R24, [R1+0x7a18] ;  /* 0x007a180001187983 */ /* 0x001ea20000300a00 */
[----:B------:R-:W-:-:S03]  /*53190*/  IMAD.MOV.U32 R29, RZ, RZ, R17 ;  /* 0x000000ffff1d7224 */ /* 0x000fc600078e0011 */
[----:B------:R-:W3:Y:S04]  /*531a0*/  LDL.LU.64 R16, [R1+0x530] ;  /* 0x0005300001107983 */ /* 0x000ee80000300a00 */
[----:B------:R-:W3:Y:S01]  /*531b0*/  LDL.LU.64 R18, [R1+0x538] ;  /* 0x0005380001127983 */ /* 0x000ee20000300a00 */
[C---:B--2---:R-:W-:Y:S01]  /*531c0*/  HMMA.16816.F32.BF16 R12, R4.reuse, R24, R12 ;  /* 0x00000018040c723c */ /* 0x044fe2000004180c */
[----:B------:R-:W-:Y:S02]  /*531d0*/  IMAD.MOV.U32 R23, RZ, RZ, R24 ;  /* 0x000000ffff177224 */ /* 0x000fe400078e0018 */
[----:B------:R-:W-:Y:S11]  /*531e0*/  IMAD.MOV.U32 R22, RZ, RZ, R25 ;  /* 0x000000ffff167224 */ /* 0x000ff600078e0019 */
[----:B------:R-:W-:Y:S09]  /*531f0*/  @!UPT UIADD3 URZ, URZ, URZ, URZ ;  /* 0x0000003f3f3ff290 */ /* 0x000ff2000fffe03f */
[----:B------:R0:W-:Y:S04]  /*53200*/  STL.64 [R1+0x690], R12 ;  /* 0x0006900c01007387 */ /* 0x0001e80000100a00 */
[----:B------:R-:W-:Y:S04]  /*53210*/  STL.64 [R1+0x698], R14 ;  /* 0x0006980e01007387 */ /* 0x000fe80000100a00 */
[----:B0-----:R-:W3:Y:S04]  /*53220*/  LDL.LU.64 R12, [R1+0x7a10] ;  /* 0x007a1000010c7983 */ /* 0x001ee80000300a00 */
[----:B------:R-:W2:Y:S04]  /*53230*/  LDL.LU.64 R26, [R1+0x7a08] ;  /* 0x007a0800011a7983 */ /* 0x000ea80000300a00 */
[----:B------:R-:W4:Y:S04]  /*53240*/  LDL.LU.64 R24, [R1+0x7a00] ;  /* 0x007a000001187983 */ /* 0x000f280000300a00 */
[----:B------:R-:W-:Y:S04]  /*53250*/  STL.64 [R1+0x79d8], R22 ;  /* 0x0079d81601007387 */ /* 0x000fe80000100a00 */
[----:B------:R0:W-:Y:S04]  /*53260*/  STL.64 [R1+0x79d0], R20 ;  /* 0x0079d01401007387 */ /* 0x0001e80000100a00 */
[----:B0-----:R-:W2:Y:S04]  /*53270*/  LDL.LU.64 R20, [R1+0x540] ;  /* 0x0005400001147983 */ /* 0x001ea80000300a00 */
[----:B------:R-:W2:Y:S01]  /*53280*/  LDL.LU.64 R22, [R1+0x548] ;  /* 0x0005480001167983 */ /* 0x000ea20000300a00 */
[C---:B----4-:R-:W-:Y:S08]  /*53290*/  HMMA.16816.F32.BF16 R8, R4.reuse, R24, R8 ;  /* 0x000000180408723c */ /* 0x050ff00000041808 */
[----:B---3--:R-:W-:Y:S11]  /*532a0*/  HMMA.16816.F32.BF16 R16, R4, R12, R16 ;  /* 0x0000000c0410723c */ /* 0x008ff60000041810 */
[----:B------:R-:W-:Y:S04]  /*532b0*/  @!UPT UIADD3 URZ, URZ, URZ, URZ ;  /* 0x0000003f3f3ff290 */ /* 0x000fe8000fffe03f */
[----:B------:R-:W-:Y:S04]  /*532c0*/  STL.64 [R1+0x680], R8 ;  /* 0x0006800801007387 */ /* 0x000fe80000100a00 */
[----:B------:R-:W-:Y:S04]  /*532d0*/  STL.64 [R1+0x688], R10 ;  /* 0x0006880a01007387 */ /* 0x000fe80000100a00 */
[----:B--2---:R-:W-:Y:S04]  /*532e0*/  STL.64 [R1+0x79e8], R22 ;  /* 0x0079e81601007387 */ /* 0x004fe80000100a00 */
[----:B------:R0:W-:Y:S01]  /*532f0*/  STL.64 [R1+0x79e0], R20 ;  /* 0x0079e01401007387 */ /* 0x0001e20000100a00 */
[----:B------:R-:W-:-:S02]  /*53300*/  IMAD.MOV.U32 R3, RZ, RZ, R12 ;  /* 0x000000ffff037224 */ /* 0x000fc400078e000c */
[----:B------:R-:W-:Y:S01]  /*53310*/  IMAD.MOV.U32 R2, RZ, RZ, R13 ;  /* 0x000000ffff027224 */ /* 0x000fe200078e000d */
[----:B------:R-:W-:Y:S04]  /*53320*/  LDSM.16.MT88.4 R8, [R28+0x380] ;  /* 0x000380001c08783b */ /* 0x000fe80000004200 */
[----:B------:R-:W1:Y:S04]  /*53330*/  LDSM.16.MT88.4 R12, [R0] ;  /* 0x00000000000c783b */ /* 0x000e680000004200 */
[----:B0-----:R-:W2:Y:S04]  /*53340*/  LDL.LU.64 R20, [R1+0x4e0] ;  /* 0x0004e00001147983 */ /* 0x001ea80000300a00 */
[----:B------:R-:W2:Y:S04]  /*53350*/  LDL.LU.64 R22, [R1+0x4e8] ;  /* 0x0004e80001167983 */ /* 0x000ea80000300a00 */
[----:B------:R-:W-:Y:S04]  /*53360*/  STL.64 [R1+0x79b8], R26 ;  /* 0x0079b81a01007387 */ /* 0x000fe80000100a00 */
[----:B------:R0:W-:Y:S04]  /*53370*/  STL.64 [R1+0x79b0], R24 ;  /* 0x0079b01801007387 */ /* 0x0001e80000100a00 */
[----:B0-----:R-:W3:Y:S04]  /*53380*/  LDL.64 R24, [R1+0x60] ;  /* 0x0000600001187983 */ /* 0x001ee80000100a00 */
[----:B------:R-:W-:Y:S04]  /*53390*/  STL.64 [R1+0x670], R16 ;  /* 0x0006701001007387 */ /* 0x000fe80000100a00 */
[----:B------:R0:W-:Y:S04]  /*533a0*/  STL.64 [R1+0x678], R18 ;  /* 0x0006781201007387 */ /* 0x0001e80000100a00 */
[----:B0-----:R-:W4:Y:S04]  /*533b0*/  LDL.LU.64 R18, [R1+0x79f8] ;  /* 0x0079f80001127983 */ /* 0x001f280000300a00 */
[----:B------:R-:W2:Y:S04]  /*533c0*/  LDL.LU.64 R16, [R1+0x79f0] ;  /* 0x0079f00001107983 */ /* 0x000ea80000300a00 */
[----:B-1----:R-:W-:Y:S04]  /*533d0*/  STL.64 [R1+0x7970], R14 ;  /* 0x0079700e01007387 */ /* 0x002fe80000100a00 */
[----:B------:R4:W-:Y:S02]  /*533e0*/  STL.64 [R1+0x7968], R12 ;  /* 0x0079680c01007387 */ /* 0x0009e40000100a00 */
[----:B----4-:R-:W-:-:S02]  /*533f0*/  IMAD.MOV.U32 R12, RZ, RZ, R19 ;  /* 0x000000ffff0c7224 */ /* 0x010fc400078e0013 */
[----:B------:R-:W-:Y:S02]  /*53400*/  IMAD.MOV.U32 R13, RZ, RZ, R18 ;  /* 0x000000ffff0d7224 */ /* 0x000fe400078e0012 */
[C---:B--2---:R-:W-:Y:S01]  /*53410*/  HMMA.16816.F32.BF16 R16, R4.reuse, R16, R20 ;  /* 0x000000100410723c */ /* 0x044fe20000041814 */
[----:B------:R-:W2:Y:S04]  /*53420*/  LDL.LU.64 R22, [R1+0x79e8] ;  /* 0x0079e80001167983 */ /* 0x000ea80000300a00 */
[----:B------:R-:W2:Y:S11]  /*53430*/  LDL.LU.64 R20, [R1+0x79e0] ;  /* 0x0079e00001147983 */ /* 0x000eb60000300a00 */
[----:B------:R-:W-:Y:S07]  /*53440*/  @!UPT UIADD3 URZ, URZ, URZ, URZ ;  /* 0x0000003f3f3ff290 */ /* 0x000fee000fffe03f */
[----:B------:R-:W-:Y:S04]  /*53450*/  STL.64 [R1+0x660], R16 ;  /* 0x0006601001007387 */ /* 0x000fe80000100a00 */
[----:B------:R-:W-:Y:S04]  /*53460*/  STL.64 [R1+0x668], R18 ;  /* 0x0006681201007387 */ /* 0x000fe80000100a00 */
[----:B------:R-:W0:Y:S04]  /*53470*/  LDSM.16.MT88.4 R16, [R0+0x80] ;  /* 0x000080000010783b */ /* 0x000e280000004200 */
[----:B0-----:R-:W-:Y:S04]  /*53480*/  STL.64 [R1+0x78e8], R18 ;  /* 0x0078e81201007387 */ /* 0x001fe80000100a00 */
[----:B------:R0:W-:Y:S04]  /*53490*/  STL.64 [R1+0x78e0], R16 ;  /* 0x0078e01001007387 */ /* 0x0001e80000100a00 */
[----:B0-----:R-:W3:Y:S04]  /*534a0*/  LDL.LU.64 R16, [R1+0x520] ;  /* 0x0005200001107983 */ /* 0x001ee80000300a00 */
[----:B------:R-:W3:Y:S01]  /*534b0*/  LDL.LU.64 R18, [R1+0x528] ;  /* 0x0005280001127983 */ /* 0x000ee20000300a00 */
[----:B--2---:R-:W-:Y:S03]  /*534c0*/  HMMA.16816.F32.BF16 R12, R4, R12, R20 ;  /* 0x0000000c040c723c */ /* 0x004fe60000041814 */
[----:B------:R-:W2:Y:S04]  /*534d0*/  LDL.LU.64 R22, [R1+0x79d8] ;  /* 0x0079d80001167983 */ /* 0x000ea80000300a00 */
[----:B------:R-:W4:Y:S11]  /*534e0*/  LDL.LU.64 R20, [R1+0x79d0] ;  /* 0x0079d00001147983 */ /* 0x000f360000300a00 */
[----:B------:R-:W-:Y:S05]  /*534f0*/  @!UPT UIADD3 URZ, URZ, URZ, URZ ;  /* 0x0000003f3f3ff290 */ /* 0x000fea000fffe03f */
[----:B------:R2:W-:Y:S04]  /*53500*/  STL.64 [R1+0x650], R12 ;  /* 0x0006500c01007387 */ /* 0x0005e80000100a00 */
[----:B------:R-:W-:Y:S01]  /*53510*/  STL.64 [R1+0x658], R14 ;  /* 0x0006580e01007387 */ /* 0x000fe20000100a00 */
[----:B--2---:R-:W-:Y:S02]  /*53520*/  IMAD.MOV.U32 R12, RZ, RZ, R23 ;  /* 0x000000ffff0c7224 */ /* 0x004fe400078e0017 */
[----:B------:R-:W-:-:S05]  /*53530*/  IMAD.MOV.U32 R13, RZ, RZ, R22 ;  /* 0x000000ffff0d7224 */ /* 0x000fca00078e0016 */
[----:B------:R4:W-:Y:S02]  /*53540*/  STL.64 [R1+0x79c0], R12 ;  /* 0x0079c00c01007387 */ /* 0x0009e40000100a00 */
[----:B----4-:R-:W-:Y:S02]  /*53550*/  IMAD.MOV.U32 R12, RZ, RZ, R21 ;  /* 0x000000ffff0c7224 */ /* 0x010fe400078e0015 */
[----:B------:R-:W-:Y:S02]  /*53560*/  IMAD.MOV.U32 R13, RZ, RZ, R20 ;  /* 0x000000ffff0d7224 */ /* 0x000fe400078e0014 */
[----:B------:R-:W0:Y:S04]  /*53570*/  LDSM.16.MT88.4 R20, [R0+0x100] ;  /* 0x000100000014783b */ /* 0x000e280000004200 */
[----:B0-----:R-:W-:Y:S04]  /*53580*/  STL.64 [R1+0x7878], R22 ;  /* 0x0078781601007387 */ /* 0x001fe80000100a00 */
[----:B------:R0:W-:Y:S04]  /*53590*/  STL.64 [R1+0x7870], R20 ;  /* 0x0078701401007387 */ /* 0x0001e80000100a00 */
[----:B0-----:R-:W2:Y:S01]  /*535a0*/  LDL R20, [R1+0x10] ;  /* 0x0000100001147983 */ /* 0x001ea20000100800 */
[----:B---3--:R-:W-:Y:S01]  /*535b0*/  HMMA.16816.F32.BF16 R4, R4, R24, R16 ;  /* 0x000000180404723c */ /* 0x008fe20000041810 */
[----:B------:R-:W-:-:S02]  /*535c0*/  IMAD.MOV.U32 R21, RZ, RZ, R29 ;  /* 0x000000ffff157224 */ /* 0x000fc400078e001d */
[----:B------:R-:W-:Y:S02]  /*535d0*/  IMAD.MOV.U32 R15, RZ, RZ, R24 ;  /* 0x000000ffff0f7224 */ /* 0x000fe400078e0018 */
[----:B------:R-:W-:Y:S01]  /*535e0*/  IMAD.MOV.U32 R14, RZ, RZ, R25 ;  /* 0x000000ffff0e7224 */ /* 0x000fe200078e0019 */
[----:B--2---:R0:W-:Y:S11]  /*535f0*/  STL.64 [R1+0x79c8], R20 ;  /* 0x0079c81401007387 */ /* 0x0041f60000100a00 */
[----:B------:R-:W-:Y:S06]  /*53600*/  @!UPT UIADD3 URZ, URZ, URZ, URZ ;  /* 0x0000003f3f3ff290 */ /* 0x000fec000fffe03f */
[----:B------:R-:W-:Y:S04]  /*53610*/  STL.64 [R1+0x4e0], R4 ;  /* 0x0004e00401007387 */ /* 0x000fe80000100a00 */
[----:B------:R-:W-:Y:S04]  /*53620*/  STL.64 [R1+0x4e8], R6 ;  /* 0x0004e80601007387 */ /* 0x000fe80000100a00 */
[----:B------:R-:W1:Y:S04]  /*53630*/  LDSM.16.MT88.4 R4, [R0+0x180] ;  /* 0x000180000004783b */ /* 0x000e680000004200 */
[----:B0-----:R-:W2:Y:S04]  /*53640*/  LDL.LU.64 R20, [R1+0xa50] ;  /* 0x000a500001147983 */ /* 0x001ea80000300a00 */
[----:B------:R-:W2:Y:S04]  /*53650*/  LDL.LU.64 R22, [R1+0xa58] ;  /* 0x000a580001167983 */ /* 0x000ea80000300a00 */
[----:B------:R-:W3:Y:S04]  /*53660*/  LDL.LU.64 R16, [R1+0x9e0] ;  /* 0x0009e00001107983 */ /* 0x000ee80000300a00 */
[----:B------:R-:W3:Y:S04]  /*53670*/  LDL.LU.64 R18, [R1+0x9e8] ;  /* 0x0009e80001127983 */ /* 0x000ee80000300a00 */
[----:B-1----:R-:W-:Y:S04]  /*53680*/  STL.64 [R1+0x7810], R6 ;  /* 0x0078100601007387 */ /* 0x002fe80000100a00 */
[----:B------:R0:W-:Y:S02]  /*53690*/  STL.64 [R1+0x7808], R4 ;  /* 0x0078080401007387 */ /* 0x0001e40000100a00 */
[----:B0-----:R-:W-:-:S02]  /*536a0*/  IMAD.MOV.U32 R4, RZ, RZ, R15 ;  /* 0x000000ffff047224 */ /* 0x001fc400078e000f */
[----:B------:R-:W-:-:S05]  /*536b0*/  IMAD.MOV.U32 R5, RZ, RZ, R14 ;  /* 0x000000ffff057224 */ /* 0x000fca00078e000e */
[----:B------:R0:W-:Y:S04]  /*536c0*/  STL.64 [R1+0x7978], R4 ;  /* 0x0079780401007387 */ /* 0x0001e80000100a00 */
[----:B0-----:R-:W4:Y:S04]  /*536d0*/  LDL.64 R4, [R1+0x30] ;  /* 0x0000300001047983 */ /* 0x001f280000100a00 */
[----:B----4-:R0:W-:Y:S04]  /*536e0*/  STL.64 [R1+0x7988], R4 ;  /* 0x0079880401007387 */ /* 0x0101e80000100a00 */
[----:B0-----:R-:W4:Y:S01]  /*536f0*/  LDL.64 R4, [R1+0x40] ;  /* 0x0000400001047983 */ /* 0x001f220000100a00 */
[----:B--2---:R-:W-:Y:S03]  /*53700*/  HMMA.16816.F32.BF16 R12, R8, R12, R20 ;  /* 0x0000000c080c723c */ /* 0x004fe60000041814 */
[----:B----4-:R0:W-:Y:S04]  /*53710*/  STL.64 [R1+0x7990], R4 ;  /* 0x0079900401007387 */ /* 0x0101e80000100a00 */
[----:B------:R-:W2:Y:S04]  /*53720*/  LDL.LU.64 R24, [R1+0x9d0] ;  /* 0x0009d00001187983 */ /* 0x000ea80000300a00 */
[----:B------:R-:W2:Y:S01]  /*53730*/  LDL.LU.64 R26, [R1+0x9d8] ;  /* 0x0009d800011a7983 */ /* 0x000ea20000300a00 */
[----:B0-----:R-:W-:-:S02]  /*53740*/  IMAD.MOV.U32 R4, RZ, RZ, R3 ;  /* 0x000000ffff047224 */ /* 0x001fc400078e0003 */
[----:B------:R-:W-:-:S05]  /*53750*/  IMAD.MOV.U32 R5, RZ, RZ, R2 ;  /* 0x000000ffff057224 */ /* 0x000fca00078e0002 */
[----:B------:R0:W-:Y:S04]  /*53760*/  STL.64 [R1+0x79a8], R4 ;  /* 0x0079a80401007387 */ /* 0x0001e80000100a00 */
[----:B0-----:R-:W4:Y:S04]  /*53770*/  LDL.LU.64 R4, [R1+0x4a0] ;  /* 0x0004a00001047983 */ /* 0x001f280000300a00 */
[----:B------:R-:W4:Y:S04]  /*53780*/  LDL.LU.64 R6, [R1+0x4a8] ;  /* 0x0004a80001067983 */ /* 0x000f280000300a00 */
[----:B------:R-:W3:Y:S04]  /*53790*/  LDL.LU.64 R20, [R1+0x79c8] ;  /* 0x0079c80001147983 */ /* 0x000ee80000300a00 */
[----:B------:R0:W-:Y:S04]  /*537a0*/  STL.64 [R1+0x4d0], R12 ;  /* 0x0004d00c01007387 */ /* 0x0001e80000100a00 */
[----:B------:R-:W-:Y:S04]  /*537b0*/  STL.64 [R1+0x4d8], R14 ;  /* 0x0004d80e01007387 */ /* 0x000fe80000100a00 */
[----:B0-----:R-:W2:Y:S01]  /*537c0*/  LDL.LU.64 R12, [R1+0x79c0] ;  /* 0x0079c000010c7983 */ /* 0x001ea20000300a00 */
[C---:B---3--:R-:W-:Y:S11]  /*537d0*/  HMMA.16816.F32.BF16 R16, R8.reuse, R20, R16 ;  /* 0x000000140810723c */ /* 0x048ff60000041810 */
[----:B------:R-:W-:Y:S11]  /*537e0*/  @!UPT UIADD3 URZ, URZ, URZ, URZ ;  /* 0x0000003f3f3ff290 */ /* 0x000ff6000fffe03f */
[----:B------:R-:W-:Y:S01]  /*537f0*/  @!UPT UIADD3 URZ, URZ, URZ, URZ ;  /* 0x0000003f3f3ff290 */ /* 0x000fe2000fffe03f */
[----:B------:R0:W-:Y:S04]  /*53800*/  STL.64 [R1+0x4c0], R16 ;  /* 0x0004c01001007387 */ /* 0x0001e80000100a00 */
[----:B------:R1:W-:Y:S04]  /*53810*/  STL.64 [R1+0x4c8], R18 ;  /* 0x0004c81201007387 */ /* 0x0003e80000100a00 */
[----:B0-----:R-:W3:Y:S04]  /*53820*/  LDL.LU.64 R16, [R1+0x480] ;  /* 0x0004800001107983 */ /* 0x001ee80000300a00 */
[----:B-1----:R-:W2:Y:S04]  /*53830*/  LDL.LU.64 R18, [R1+0x488] ;  /* 0x0004880001127983 */ /* 0x002ea80000300a00 */
[----:B--2---:R-:W-:Y:S04]  /*53840*/  STL.64 [R1+0x79a0], R18 ;  /* 0x0079a01201007387 */ /* 0x004fe80000100a00 */
[----:B---3--:R0:W-:Y:S04]  /*53850*/  STL.64 [R1+0x7998], R16 ;  /* 0x0079981001007387 */ /* 0x0081e80000100a00 */
[----:B0-----:R-:W2:Y:S04]  /*53860*/  LDL.LU.64 R16, [R1+0x490] ;  /* 0x0004900001107983 */ /* 0x001ea80000300a00 */
[----:B------:R-:W2:Y:S04]  /*53870*/  LDL.LU.64 R18, [R1+0x498] ;  /* 0x0004980001127983 */ /* 0x000ea80000300a00 */
[----:B------:R0:W-:Y:S04]  /*53880*/  STL.64 [R1+0x7950], R20 ;  /* 0x0079501401007387 */ /* 0x0001e80000100a00 */
[----:B0-----:R-:W3:Y:S01]  /*53890*/  LDL.64 R20, [R1+0x20] ;  /* 0x0000200001147983 */ /* 0x001ee20000100a00 */
[C---:B------:R-:W-:Y:S03]  /*538a0*/  HMMA.16816.F32.BF16 R12, R8.reuse, R12, R24 ;  /* 0x0000000c080c723c */ /* 0x040fe60000041818 */
[----:B---3--:R0:W-:Y:S04]  /*538b0*/  STL.64 [R1+0x7980], R20 ;  /* 0x0079801401007387 */ /* 0x0081e80000100a00 */
[----:B0-----:R-:W3:Y:S04]  /*538c0*/  LDL.LU.64 R20, [R1+0x470] ;  /* 0x0004700001147983 */ /* 0x001ee80000300a00 */
[----:B------:R-:W3:Y:S04]  /*538d0*/  LDL.LU.64 R22, [R1+0x478] ;  /* 0x0004780001167983 */ /* 0x000ee80000300a00 */
[----:B------:R-:W2:Y:S04]  /*538e0*/  LDL.LU.64 R26, [R1+0x79b8] ;  /* 0x0079b800011a7983 */ /* 0x000ea80000300a00 */
[----:B------:R-:W4:Y:S04]  /*538f0*/  LDL.LU.64 R24, [R1+0x79b0] ;  /* 0x0079b00001187983 */ /* 0x000f280000300a00 */
[----:B------:R0:W-:Y:S04]  /*53900*/  STL.64 [R1+0x4b0], R12 ;  /* 0x0004b00c01007387 */ /* 0x0001e80000100a00 */
[----:B------:R1:W-:Y:S04]  /*53910*/  STL.64 [R1+0x4b8], R14 ;  /* 0x0004b80e01007387 */ /* 0x0003e80000100a00 */
[----:B0-----:R-:W2:Y:S04]  /*53920*/  LDL.LU.64 R12, [R1+0x510] ;  /* 0x00051000010c7983 */ /* 0x001ea80000300a00 */
[----:B-1----:R-:W2:Y:S01]  /*53930*/  LDL.LU.64 R14, [R1+0x518] ;  /* 0x00051800010e7983 */ /* 0x002ea20000300a00 */
        /* <DEDUP_REMOVED lines=8> */
[----:B0-----:R-:W2:Y:S04]  /*539c0*/  LDL.LU.64 R24, [R1+0xd10] ;  /* 0x000d100001187983 */ /* 0x001ea80000300a00 */
[----:B------:R-:W2:Y:S01]  /*539d0*/  LDL.LU.64 R26, [R1+0xd18] ;  /* 0x000d1800011a7983 */ /* 0x000ea20000300a00 */
[C---:B----4-:R-:W-:Y:S03]  /*539e0*/  HMMA.16816.F32.BF16 R4, R8.reuse, R4, R16 ;  /* 0x000000040804723c */ /* 0x050fe60000041810 */
[----:B--2---:R-:W-:Y:S04]  /*539f0*/  STL.64 [R1+0x7960], R26 ;  /* 0x0079601a01007387 */ /* 0x004fe80000100a00 */
[----:B------:R0:W-:Y:S04]  /*53a00*/  STL.64 [R1+0x7958], R24 ;  /* 0x0079581801007387 */ /* 0x0001e80000100a00 */
[----:B0-----:R-:W2:Y:S04]  /*53a10*/  LDL.LU.64 R24, [R1+0x450] ;  /* 0x0004500001187983 */ /* 0x001ea80000300a00 */
[----:B------:R-:W2:Y:S04]  /*53a20*/  LDL.LU.64 R26, [R1+0x458] ;  /* 0x00045800011a7983 */ /* 0x000ea80000300a00 */
[----:B------:R-:W4:Y:S04]  /*53a30*/  LDL.LU.64 R18, [R1+0x79a0] ;  /* 0x0079a00001127983 */ /* 0x000f280000300a00 */
[----:B------:R-:W4:Y:S04]  /*53a40*/  LDL.LU.64 R16, [R1+0x7998] ;  /* 0x0079980001107983 */ /* 0x000f280000300a00 */
[----:B------:R0:W-:Y:S04]  /*53a50*/  STL.64 [R1+0x490], R4 ;  /* 0x0004900401007387 */ /* 0x0001e80000100a00 */
[----:B------:R-:W-:Y:S04]  /*53a60*/  STL.64 [R1+0x498], R6 ;  /* 0x0004980601007387 */ /* 0x000fe80000100a00 */
[----:B0-----:R-:W4:Y:S02]  /*53a70*/  LDL.LU.64 R4, [R1+0x7990] ;  /* 0x0079900001047983 */ /* 0x001f240000300a00 */
[C---:B----4-:R-:W-:Y:S11]  /*53a80*/  HMMA.16816.F32.BF16 R16, R8.reuse, R4, R16 ;  /* 0x000000040810723c */ /* 0x050ff60000041810 */
[----:B------:R-:W-:Y:S11]  /*53a90*/  @!UPT UIADD3 URZ, URZ, URZ, URZ ;  /* 0x0000003f3f3ff290 */ /* 0x000ff6000fffe03f */
[----:B------:R-:W-:Y:S01]  /*53aa0*/  @!UPT UIADD3 URZ, URZ, URZ, URZ ;  /* 0x0000003f3f3ff290 */ /* 0x000fe2000fffe03f */
[----:B------:R0:W-:Y:S04]  /*53ab0*/  STL.64 [R1+0x480], R16 ;  /* 0x0004801001007387 */ /* 0x0001e80000100a00 */
[----:B------:R1:W-:Y:S01]  /*53ac0*/  STL.64 [R1+0x488], R18 ;  /* 0x0004881201007387 */ /* 0x0003e20000100a00 */
[----:B0-----:R-:W-:Y:S02]  /*53ad0*/  IMAD.MOV.U32 R17, RZ, RZ, R4 ;  /* 0x000000ffff117224 */ /* 0x001fe400078e0004 */
[----:B------:R-:W-:Y:S02]  /*53ae0*/  IMAD.MOV.U32 R16, RZ, RZ, R5 ;  /* 0x000000ffff107224 */ /* 0x000fe400078e0005 */
[----:B------:R-:W3:Y:S02]  /*53af0*/  LDL.LU.64 R4, [R1+0x7988] ;  /* 0x0079880001047983 */ /* 0x000ee40000300a00 */
[----:B---3--:R-:W-:Y:S01]  /*53b00*/  HMMA.16816.F32.BF16 R20, R8, R4, R20 ;  /* 0x000000040814723c */ /* 0x008fe20000041814 */
[----:B-1----:R-:W-:-:S02]  /*53b10*/  IMAD.MOV.U32 R19, RZ, RZ, R4 ;  /* 0x000000ffff137224 */ /* 0x002fc400078e0004 */
[----:B------:R-:W-:Y:S11]  /*53b20*/  IMAD.MOV.U32 R18, RZ, RZ, R5 ;  /* 0x000000ffff127224 */ /* 0x000ff600078e0005 */
[----:B------:R-:W-:Y:S09]  /*53b30*/  @!UPT UIADD3 URZ, URZ, URZ, URZ ;  /* 0x0000003f3f3ff290 */ /* 0x000ff2000fffe03f */
[----:B------:R0:W-:Y:S04]  /*53b40*/  STL.64 [R1+0x470], R20 ;  /* 0x0004701401007387 */ /* 0x0001e80000100a00 */
[----:B------:R-:W-:Y:S04]  /*53b50*/  STL.64 [R1+0x478], R22 ;  /* 0x0004781601007387 */ /* 0x000fe80000100a00 */
[----:B0-----:R-:W3:Y:S04]  /*53b60*/  LDL.LU.64 R20, [R1+0x7980] ;  /* 0x0079800001147983 */ /* 0x001ee80000300a00 */
[----:B------:R-:W4:Y:S02]  /*53b70*/  LDL.LU.64 R4, [R1+0x7978] ;  /* 0x0079780001047983 */ /* 0x000f240000300a00 */
[----:B----4-:R-:W-:Y:S02]  /*53b80*/  HMMA.16816.F32.BF16 R8, R8, R4, R12 ;  /* 0x000000040808723c */ /* 0x010fe4000004180c */
[----:B------:R-:W2:Y:S04]  /*53b90*/  LDL.LU.64 R14, [R1+0x7970] ;  /* 0x00797000010e7983 */ /* 0x000ea80000300a00 */
[----:B------:R-:W2:Y:S01]  /*53ba0*/  LDL.LU.64 R12, [R1+0x7968] ;  /* 0x00796800010c7983 */ /* 0x000ea20000300a00 */
[----:B---3--:R-:W-:-:S02]  /*53bb0*/  IMAD.MOV.U32 R3, RZ, RZ, R20 ;  /* 0x000000ffff037224 */ /* 0x008fc400078e0014 */
[----:B------:R-:W-:Y:S11]  /*53bc0*/  IMAD.MOV.U32 R2, RZ, RZ, R21 ;  /* 0x000000ffff027224 */ /* 0x000ff600078e0015 */
[----:B------:R-:W-:Y:S03]  /*53bd0*/  @!UPT UIADD3 URZ, URZ, URZ, URZ ;  /* 0x0000003f3f3ff290 */ /* 0x000fe6000fffe03f */
[----:B------:R0:W-:Y:S04]  /*53be0*/  STL.64 [R1+0x2c0], R8 ;  /* 0x0002c00801007387 */ /* 0x0001e80000100a00 */
[----:B------:R-:W-:Y:S04]  /*53bf0*/  STL.64 [R1+0x2c8], R10 ;  /* 0x0002c80a01007387 */ /* 0x000fe80000100a00 */
[----:B0-----:R-:W3:Y:S01]  /*53c00*/  LDL.64 R8, [R1] ;  /* 0x0000000001087983 */ /* 0x001ee20000100a00 */
[C---:B--2---:R-:W-:Y:S11]  /*53c10*/  HMMA.16816.F32.BF16 R24, R12.reuse, R20, R24 ;  /* 0x000000140c18723c */ /* 0x044ff60000041818 */
[----:B------:R-:W-:Y:S11]  /*53c20*/  @!UPT UIADD3 URZ, URZ, URZ, URZ ;  /* 0x0000003f3f3ff290 */ /* 0x000ff6000fffe03f */
[----:B------:R-:W-:Y:S01]  /*53c30*/  @!UPT UIADD3 URZ, URZ, URZ, URZ ;  /* 0x0000003f3f3ff290 */ /* 0x000fe2000fffe03f */
[----:B------:R-:W-:Y:S04]  /*53c40*/  STL.64 [R1+0x450], R24 ;  /* 0x0004501801007387 */ /* 0x000fe80000100a00 */
[----:B------:R0:W-:Y:S04]  /*53c50*/  STL.64 [R1+0x458], R26 ;  /* 0x0004581a01007387 */ /* 0x0001e80000100a00 */
[----:B0-----:R-:W2:Y:S04]  /*53c60*/  LDL.LU.64 R26, [R1+0x7960] ;  /* 0x00796000011a7983 */ /* 0x001ea80000300a00 */
[----:B------:R-:W2:Y:S04]  /*53c70*/  LDL.LU.64 R24, [R1+0x7958] ;  /* 0x0079580001187983 */ /* 0x000ea80000300a00 */
[----:B------:R-:W2:Y:S02]  /*53c80*/  LDL.LU.64 R20, [R1+0x7950] ;  /* 0x0079500001147983 */ /* 0x000ea40000300a00 */
[----:B--2---:R-:W-:Y:S02]  /*53c90*/  HMMA.16816.F32.BF16 R20, R12, R20, R24 ;  /* 0x000000140c14723c */ /* 0x004fe40000041818 */
[----:B------:R-:W2:Y:S04]  /*53ca0*/  LDL.LU.64 R26, [R1+0x7948] ;  /* 0x00794800011a7983 */ /* 0x000ea80000300a00 */
[----:B------:R-:W4:Y:S11]  /*53cb0*/  LDL.LU.64 R24, [R1+0x7940] ;  /* 0x0079400001187983 */ /* 0x000f360000300a00 */
[----:B------:R-:W-:Y:S06]  /*53cc0*/  @!UPT UIADD3 URZ, URZ, URZ, URZ ;  /* 0x0000003f3f3ff290 */ /* 0x000fec000fffe03f */
[----:B------:R0:W-:Y:S04]  /*53cd0*/  STL.64 [R1+0x440], R20 ;  /* 0x0004401401007387 */ /* 0x0001e80000100a00 */
[----:B------:R1:W-:Y:S04]  /*53ce0*/  STL.64 [R1+0x448], R22 ;  /* 0x0004481601007387 */ /* 0x0003e80000100a00 */
[----:B0-----:R-:W2:Y:S04]  /*53cf0*/  LDL.LU.64 R20, [R1+0xc60] ;  /* 0x000c600001147983 */ /* 0x001ea80000300a00 */
[----:B-1----:R-:W2:Y:S04]  /*53d00*/  LDL.LU.64 R22, [R1+0xc68] ;  /* 0x000c680001167983 */ /* 0x002ea80000300a00 */
[----:B--2---:R-:W-:Y:S04]  /*53d10*/  STL.64 [R1+0x78a0], R22 ;  /* 0x0078a01601007387 */ /* 0x004fe80000100a00 */
[----:B------:R0:W-:Y:S04]  /*53d20*/  STL.64 [R1+0x7898], R20 ;  /* 0x0078981401007387 */ /* 0x0001e80000100a00 */
[----:B0-----:R-:W2:Y:S04]  /*53d30*/  LDL.LU.64 R20, [R1+0xd00] ;  /* 0x000d000001147983 */ /* 0x001ea80000300a00 */
[----:B------:R-:W2:Y:S01]  /*53d40*/  LDL.LU.64 R22, [R1+0xd08] ;  /* 0x000d080001167983 */ /* 0x000ea20000300a00 */
[----:B---3--:R-:W-:-:S02]  /*53d50*/  IMAD.MOV.U32 R7, RZ, RZ, R8 ;  /* 0x000000ffff077224 */ /* 0x008fc400078e0008 */
[----:B------:R-:W-:Y:S01]  /*53d60*/  IMAD.MOV.U32 R6, RZ, RZ, R9 ;  /* 0x000000ffff067224 */ /* 0x000fe200078e0009 */
[----:B--2---:R-:W-:Y:S11]  /*53d70*/  HMMA.16816.F32.BF16 R20, R12, R8, R20 ;  /* 0x000000080c14723c */ /* 0x004ff60000041814 */
[----:B------:R-:W-:Y:S11]  /*53d80*/  @!UPT UIADD3 URZ, URZ, URZ, URZ ;  /* 0x0000003f3f3ff290 */ /* 0x000ff6000fffe03f */
[----:B------:R-:W-:Y:S01]  /*53d90*/  @!UPT UIADD3 URZ, URZ, URZ, URZ ;  /* 0x0000003f3f3ff290 */ /* 0x000fe2000fffe03f */
[----:B------:R-:W-:Y:S04]  /*53da0*/  STL.64 [R1+0x430], R20 ;  /* 0x0004301401007387 */ /* 0x000fe80000100a00 */
[----:B------:R-:W-:Y:S04]  /*53db0*/  STL.64 [R1+0x438], R22 ;  /* 0x0004381601007387 */ /* 0x000fe80000100a00 */
[----:B------:R-:W-:Y:S04]  /*53dc0*/  STL.64 [R1+0x78f8], R6 ;  /* 0x0078f80601007387 */ /* 0x000fe80000100a00 */
[----:B------:R0:W-:Y:S02]  /*53dd0*/  STL.64 [R1+0x78f0], R4 ;  /* 0x0078f00401007387 */ /* 0x0001e40000100a00 */
[----:B0-----:R-:W-:-:S02]  /*53de0*/  IMAD.MOV.U32 R4, RZ, RZ, R19 ;  /* 0x000000ffff047224 */ /* 0x001fc400078e0013 */
[----:B------:R-:W-:-:S05]  /*53df0*/  IMAD.MOV.U32 R5, RZ, RZ, R18 ;  /* 0x000000ffff057224 */ /* 0x000fca00078e0012 */
[----:B------:R0:W-:Y:S02]  /*53e00*/  STL.64 [R1+0x7908], R4 ;  /* 0x0079080401007387 */ /* 0x0001e40000100a00 */
[----:B0-----:R-:W-:Y:S02]  /*53e10*/  IMAD.MOV.U32 R4, RZ, RZ, R17 ;  /* 0x000000ffff047224 */ /* 0x001fe400078e0011 */
[----:B------:R-:W-:-:S05]  /*53e20*/  IMAD.MOV.U32 R5, RZ, RZ, R16 ;  /* 0x000000ffff057224 */ /* 0x000fca00078e0010 */
[----:B------:R0:W-:Y:S04]  /*53e30*/  STL.64 [R1+0x7920], R4 ;  /* 0x0079200401007387 */ /* 0x0001e80000100a00 */
[----:B0-----:R-:W2:Y:S04]  /*53e40*/  LDL.64 R4, [R1+0x50] ;  /* 0x0000500001047983 */ /* 0x001ea80000100a00 */
[----:B--2---:R0:W-:Y:S04]  /*53e50*/  STL.64 [R1+0x7938], R4 ;  /* 0x0079380401007387 */ /* 0x0041e80000100a00 */
[----:B0-----:R-:W4:Y:S04]  /*53e60*/  LDL.LU.64 R4, [R1+0xcf0] ;  /* 0x000cf00001047983 */ /* 0x001f280000300a00 */
[----:B------:R-:W4:Y:S04]  /*53e70*/  LDL.LU.64 R6, [R1+0xcf8] ;  /* 0x000cf80001067983 */ /* 0x000f280000300a00 */
[----:B------:R-:W2:Y:S04]  /*53e80*/  LDL.LU.64 R20, [R1+0xc70] ;  /* 0x000c700001147983 */ /* 0x000ea80000300a00 */
[----:B------:R-:W3:Y:S04]  /*53e90*/  LDL.LU.64 R22, [R1+0xc78] ;  /* 0x000c780001167983 */ /* 0x000ee80000300a00 */
[----:B---3--:R-:W-:Y:S04]  /*53ea0*/  STL.64 [R1+0x78b0], R22 ;  /* 0x0078b01601007387 */ /* 0x008fe80000100a00 */
[----:B--2---:R0:W-:Y:S04]  /*53eb0*/  STL.64 [R1+0x78a8], R20 ;  /* 0x0078a81401007387 */ /* 0x0041e80000100a00 */
[----:B0-----:R-:W2:Y:S04]  /*53ec0*/  LDL.64 R20, [R1+0x10] ;  /* 0x0000100001147983 */ /* 0x001ea80000100a00 */
[----:B--2---:R0:W-:Y:S02]  /*53ed0*/  STL.64 [R1+0x78c8], R20 ;  /* 0x0078c81401007387 */ /* 0x0041e40000100a00 */
[----:B0-----:R-:W-:-:S02]  /*53ee0*/  IMAD.MOV.U32 R20, RZ, RZ, R3 ;  /* 0x000000ffff147224 */ /* 0x001fc400078e0003 */
[----:B------:R-:W-:-:S05]  /*53ef0*/  IMAD.MOV.U32 R21, RZ, RZ, R2 ;  /* 0x000000ffff157224 */ /* 0x000fca00078e0002 */
[----:B------:R0:W-:Y:S04]  /*53f00*/  STL.64 [R1+0x7900], R20 ;  /* 0x0079001401007387 */ /* 0x0001e80000100a00 */
[----:B0-----:R-:W2:Y:S04]  /*53f10*/  LDL.LU.64 R20, [R1+0x990] ;  /* 0x0009900001147983 */ /* 0x001ea80000300a00 */
[----:B------:R-:W3:Y:S04]  /*53f20*/  LDL.LU.64 R22, [R1+0x998] ;  /* 0x0009980001167983 */ /* 0x000ee80000300a00 */
[----:B---3--:R-:W-:Y:S04]  /*53f30*/  STL.64 [R1+0x7918], R22 ;  /* 0x0079181601007387 */ /* 0x008fe80000100a00 */
[----:B--2---:R0:W-:Y:S04]  /*53f40*/  STL.64 [R1+0x7910], R20 ;  /* 0x0079101401007387 */ /* 0x0041e80000100a00 */
[----:B0-----:R-:W2:Y:S04]  /*53f50*/  LDL.LU.64 R20, [R1+0x9a0] ;  /* 0x0009a00001147983 */ /* 0x001ea80000300a00 */
[----:B------:R-:W3:Y:S04]  /*53f60*/  LDL.LU.64 R22, [R1+0x9a8] ;  /* 0x0009a80001167983 */ /* 0x000ee80000300a00 */
[----:B---3--:R-:W-:Y:S04]  /*53f70*/  STL.64 [R1+0x7930], R22 ;  /* 0x0079301601007387 */ /* 0x008fe80000100a00 */
[----:B--2---:R0:W-:Y:S04]  /*53f80*/  STL.64 [R1+0x7928], R20 ;  /* 0x0079281401007387 */ /* 0x0041e80000100a00 */
[----:B0-----:R-:W2:Y:S04]  /*53f90*/  LDL.LU.64 R20, [R1+0x9b0] ;  /* 0x0009b00001147983 */ /* 0x001ea80000300a00 */
[----:B------:R-:W2:Y:S04]  /*53fa0*/  LDL.LU.64 R22, [R1+0x9b8] ;  /* 0x0009b80001167983 */ /* 0x000ea80000300a00 */
[----:B------:R-:W3:Y:S04]  /*53fb0*/  LDL.LU.64 R16, [R1+0x970] ;  /* 0x0009700001107983 */ /* 0x000ee80000300a00 */
[----:B------:R-:W3:Y:S04]  /*53fc0*/  LDL.LU.64 R18, [R1+0x978] ;  /* 0x0009780001127983 */ /* 0x000ee80000300a00 */
[----:B------:R-:W2:Y:S04]  /*53fd0*/  LDL.LU.64 R8, [R1+0x920] ;  /* 0x0009200001087983 */ /* 0x000ea80000300a00 */
[----:B------:R-:W2:Y:S01]  /*53fe0*/  LDL.LU.64 R10, [R1+0x928] ;  /* 0x00092800010a7983 */ /* 0x000ea20000300a00 */
[C---:B----4-:R-:W-:Y:S03]  /*53ff0*/  HMMA.16816.F32.BF16 R4, R12.reuse, R24, R4 ;  /* 0x000000180c04723c */ /* 0x050fe60000041804 */
[----:B--2---:R-:W-:Y:S04]  /*54000*/  STL.64 [R1+0x78c0], R10 ;  /* 0x0078c00a01007387 */ /* 0x004fe80000100a00 */
[----:B------:R0:W-:Y:S04]  /*54010*/  STL.64 [R1+0x78b8], R8 ;  /* 0x0078b80801007387 */ /* 0x0001e80000100a00 */
[----:B0-----:R-:W2:Y:S04]  /*54020*/  LDL.LU.64 R8, [R1+0xc80] ;  /* 0x000c800001087983 */ /* 0x001ea80000300a00 */
[----:B------:R-:W4:Y:S04]  /*54030*/  LDL.LU.64 R10, [R1+0xc88] ;  /* 0x000c8800010a7983 */ /* 0x000f280000300a00 */
[----:B----4-:R-:W-:Y:S04]  /*54040*/  STL.64 [R1+0x78d8], R10 ;  /* 0x0078d80a01007387 */ /* 0x010fe80000100a00 */
[----:B--2---:R0:W-:Y:S04]  /*54050*/  STL.64 [R1+0x78d0], R8 ;  /* 0x0078d00801007387 */ /* 0x0041e80000100a00 */
[----:B0-----:R-:W2:Y:S04]  /*54060*/  LDL.LU.64 R8, [R1+0xcd0] ;  /* 0x000cd00001087983 */ /* 0x001ea80000300a00 */
[----:B------:R-:W2:Y:S04]  /*54070*/  LDL.LU.64 R10, [R1+0xcd8] ;  /* 0x000cd800010a7983 */ /* 0x000ea80000300a00 */
[----:B------:R0:W-:Y:S04]  /*54080*/  STL.64 [R1+0x420], R4 ;  /* 0x0004200401007387 */ /* 0x0001e80000100a00 */
[----:B------:R-:W-:Y:S04]  /*54090*/  STL.64 [R1+0x428], R6 ;  /* 0x0004280601007387 */ /* 0x000fe80000100a00 */
[----:B0-----:R-:W4:Y:S02]  /*540a0*/  LDL.LU.64 R4, [R1+0x7938] ;  /* 0x0079380001047983 */ /* 0x001f240000300a00 */
[----:B----4-:R-:W-:Y:S01]  /*540b0*/  HMMA.16816.F32.BF16 R20, R12, R4, R20 ;  /* 0x000000040c14723c */ /* 0x010fe20000041814 */
[----:B------:R-:W-:-:S02]  /*540c0*/  IMAD.MOV.U32 R3, RZ, RZ, R4 ;  /* 0x000000ffff037224 */ /* 0x000fc400078e0004 */
[----:B------:R-:W-:Y:S11]  /*540d0*/  IMAD.MOV.U32 R2, RZ, RZ, R5 ;  /* 0x000000ffff027224 */ /* 0x000ff600078e0005 */
[----:B------:R-:W-:Y:S09]  /*540e0*/  @!UPT UIADD3 URZ, URZ, URZ, URZ ;  /* 0x0000003f3f3ff290 */ /* 0x000ff2000fffe03f */
[----:B------:R-:W-:Y:S04]  /*540f0*/  STL.64 [R1+0x410], R20 ;  /* 0x0004101401007387 */ /* 0x000fe80000100a00 */
[----:B------:R0:W-:Y:S04]  /*54100*/  STL.64 [R1+0x418], R22 ;  /* 0x0004181601007387 */ /* 0x0001e80000100a00 */
[----:B0-----:R-:W4:Y:S04]  /*54110*/  LDL.LU.64 R22, [R1+0x7930] ;  /* 0x0079300001167983 */ /* 0x001f280000300a00 */
[----:B------:R-:W4:Y:S04]  /*54120*/  LDL.LU.64 R20, [R1+0x7928] ;  /* 0x0079280001147983 */ /* 0x000f280000300a00 */
[----:B------:R-:W4:Y:S02]  /*54130*/  LDL.LU.64 R4, [R1+0x7920] ;  /* 0x0079200001047983 */ /* 0x000f240000300a00 */
[C---:B----4-:R-:W-:Y:S02]  /*54140*/  HMMA.16816.F32.BF16 R4, R12.reuse, R4, R20 ;  /* 0x000000040c04723c */ /* 0x050fe40000041814 */
[----:B------:R-:W4:Y:S04]  /*54150*/  LDL.LU.64 R22, [R1+0x7918] ;  /* 0x0079180001167983 */ /* 0x000f280000300a00 */
[----:B------:R-:W4:Y:S11]  /*54160*/  LDL.LU.64 R20, [R1+0x7910] ;  /* 0x0079100001147983 */ /* 0x000f360000300a00 */
[----:B------:R-:W-:Y:S06]  /*54170*/  @!UPT UIADD3 URZ, URZ, URZ, URZ ;  /* 0x0000003f3f3ff290 */ /* 0x000fec000fffe03f */
[----:B------:R0:W-:Y:S04]  /*54180*/  STL.64 [R1+0x400], R4 ;  /* 0x0004000401007387 */ /* 0x0001e80000100a00 */
[----:B------:R4:W-:Y:S04]  /*54190*/  STL.64 [R1+0x408], R6 ;  /* 0x0004080601007387 */ /* 0x0009e80000100a00 */
[----:B0-----:R-:W4:Y:S02]  /*541a0*/  LDL.LU.64 R4, [R1+0x7908] ;  /* 0x0079080001047983 */ /* 0x001f240000300a00 */
[C---:B----4-:R-:W-:Y:S02]  /*541b0*/  HMMA.16816.F32.BF16 R4, R12.reuse, R4, R20 ;  /* 0x000000040c04723c */ /* 0x050fe40000041814 */
[----:B------:R-:W2:Y:S11]  /*541c0*/  LDL.LU.64 R20, [R1+0x7900] ;  /* 0x0079000001147983 */ /* 0x000eb60000300a00 */
[----:B------:R-:W-:Y:S10]  /*541d0*/  @!UPT UIADD3 URZ, URZ, URZ, URZ ;  /* 0x0000003f3f3ff290 */ /* 0x000ff4000fffe03f */
[----:B------:R-:W-:Y:S04]  /*541e0*/  STL.64 [R1+0x3f0], R4 ;  /* 0x0003f00401007387 */ /* 0x000fe80000100a00 */
[----:B------:R0:W-:Y:S04]  /*541f0*/  STL.64 [R1+0x3f8], R6 ;  /* 0x0003f80601007387 */ /* 0x0001e80000100a00 */
[----:B0-----:R-:W4:Y:S04]  /*54200*/  LDL.LU.64 R6, [R1+0x78f8] ;  /* 0x0078f80001067983 */ /* 0x001f280000300a00 */
[----:B------:R-:W3:Y:S02]  /*54210*/  LDL.LU.64 R4, [R1+0x78f0] ;  /* 0x0078f00001047983 */ /* 0x000ee40000300a00 */
[----:B---3--:R-:W-:Y:S02]  /*54220*/  HMMA.16816.F32.BF16 R12, R12, R4, R16 ;  /* 0x000000040c0c723c */ /* 0x008fe40000041810 */
[----:B------:R-:W2:Y:S04]  /*54230*/  LDL.LU.64 R18, [R1+0x78e8] ;  /* 0x0078e80001127983 */ /* 0x000ea80000300a00 */
[----:B------:R-:W2:Y:S04]  /*54240*/  LDL.LU.64 R16, [R1+0x78e0] ;  /* 0x0078e00001107983 */ /* 0x000ea80000300a00 */
[----:B------:R-:W-:Y:S11]  /*54250*/  STL.64 [R1+0x7890], R4 ;  /* 0x0078900401007387 */ /* 0x000ff60000100a00 */
[----:B------:R-:W-:Y:S02]  /*54260*/  @!UPT UIADD3 URZ, URZ, URZ, URZ ;  /* 0x0000003f3f3ff290 */ /* 0x000fe4000fffe03f */
[----:B------:R-:W-:Y:S04]  /*54270*/  STL.64 [R1+0x2a0], R12 ;  /* 0x0002a00c01007387 */ /* 0x000fe80000100a00 */
[----:B------:R-:W-:Y:S01]  /*54280*/  STL.64 [R1+0x2a8], R14 ;  /* 0x0002a80e01007387 */ /* 0x000fe20000100a00 */
[C---:B--2---:R-:W-:Y:S03]  /*54290*/  HMMA.16816.F32.BF16 R20, R16.reuse, R20, R8 ;  /* 0x000000141014723c */ /* 0x044fe60000041808 */
[----:B------:R-:W2:Y:S04]  /*542a0*/  LDL.LU.64 R10, [R1+0x78d8] ;  /* 0x0078d800010a7983 */ /* 0x000ea80000300a00 */
[----:B------:R-:W2:Y:S11]  /*542b0*/  LDL.LU.64 R8, [R1+0x78d0] ;  /* 0x0078d00001087983 */ /* 0x000eb60000300a00 */
[----:B------:R-:W-:Y:S05]  /*542c0*/  @!UPT UIADD3 URZ, URZ, URZ, URZ ;  /* 0x0000003f3f3ff290 */ /* 0x000fea000fffe03f */
[----:B------:R0:W-:Y:S04]  /*542d0*/  STL.64 [R1+0x290], R20 ;  /* 0x0002901401007387 */ /* 0x0001e80000100a00 */
[----:B------:R-:W-:Y:S04]  /*542e0*/  STL.64 [R1+0x298], R22 ;  /* 0x0002981601007387 */ /* 0x000fe80000100a00 */
[----:B0-----:R-:W2:Y:S01]  /*542f0*/  LDL.LU.64 R20, [R1+0x78c8] ;  /* 0x0078c80001147983 */ /* 0x001ea20000300a00 */
[----:B------:R-:W-:Y:S01]  /*54300*/  IMAD.MOV.U32 R13, RZ, RZ, R2 ;  /* 0x000000ffff0d7224 */ /* 0x000fe200078e0002 */
        /* <DEDUP_REMOVED lines=8> */
[----:B------:R-:W3:Y:S04]  /*54390*/  LDL.LU.64 R22, [R1+0x78b0] ;  /* 0x0078b00001167983 */ /* 0x000ee80000300a00 */
[----:B------:R-:W3:Y:S01]  /*543a0*/  LDL.LU.64 R20, [R1+0x78a8] ;  /* 0x0078a80001147983 */ /* 0x000ee20000300a00 */
[----:B----4-:R-:W-:-:S02]  /*543b0*/  IMAD.MOV.U32 R4, RZ, RZ, R7 ;  /* 0x000000ffff047224 */ /* 0x010fc400078e0007 */
[----:B------:R-:W-:-:S07]  /*543c0*/  IMAD.MOV.U32 R5, RZ, RZ, R6 ;  /* 0x000000ffff057224 */ /* 0x000fce00078e0006 */
[----:B---3--:R-:W-:Y:S01]  /*543d0*/  HMMA.16816.F32.BF16 R4, R16, R4, R20 ;  /* 0x000000041004723c */ /* 0x008fe20000041814 */
[----:B------:R-:W3:Y:S04]  /*543e0*/  LDL.LU.64 R22, [R1+0x78a0] ;  /* 0x0078a00001167983 */ /* 0x000ee80000300a00 */
[----:B------:R-:W3:Y:S01]  /*543f0*/  LDL.LU.64 R20, [R1+0x7898] ;  /* 0x0078980001147983 */ /* 0x000ee20000300a00 */
[----:B------:R-:W-:-:S07]  /*54400*/  IMAD.MOV.U32 R12, RZ, RZ, R3 ;  /* 0x000000ffff0c7224 */ /* 0x000fce00078e0003 */
[C---:B--2---:R-:W-:Y:S10]  /*54410*/  HMMA.16816.F32.BF16 R8, R16.reuse, R12, R8 ;  /* 0x0000000c1008723c */ /* 0x044ff40000041808 */
[----:B------:R-:W-:Y:S04]  /*54420*/  STL.64 [R1+0x270], R4 ;  /* 0x0002700401007387 */ /* 0x000fe80000100a00 */
[----:B------:R3:W-:Y:S04]  /*54430*/  STL.64 [R1+0x278], R6 ;  /* 0x0002780601007387 */ /* 0x0007e80000100a00 */
[----:B------:R-:W-:Y:S01]  /*54440*/  STL.64 [R1+0x7858], R26 ;  /* 0x0078581a01007387 */ /* 0x000fe20000100a00 */
[----:B---3--:R-:W-:Y:S11]  /*54450*/  HMMA.16816.F32.BF16 R4, R16, R24, R20 ;  /* 0x000000181004723c */ /* 0x008ff60000041814 */
[----:B------:R-:W-:Y:S11]  /*54460*/  @!UPT UIADD3 URZ, URZ, URZ, URZ ;  /* 0x0000003f3f3ff290 */ /* 0x000ff6000fffe03f */
[----:B------:R-:W-:Y:S01]  /*54470*/  @!UPT UIADD3 URZ, URZ, URZ, URZ ;  /* 0x0000003f3f3ff290 */ /* 0x000fe2000fffe03f */
[----:B------:R0:W-:Y:S04]  /*54480*/  STL.64 [R1+0x260], R4 ;  /* 0x0002600401007387 */ /* 0x0001e80000100a00 */
[----:B------:R1:W-:Y:S04]  /*54490*/  STL.64 [R1+0x268], R6 ;  /* 0x0002680601007387 */ /* 0x0003e80000100a00 */
[----:B------:R-:W-:Y:S04]  /*544a0*/  STL.64 [R1+0x7850], R24 ;  /* 0x0078501801007387 */ /* 0x000fe80000100a00 */
[----:B0-----:R-:W2:Y:S04]  /*544b0*/  LDL.LU.64 R4, [R1+0x8f0] ;  /* 0x0008f00001047983 */ /* 0x001ea80000300a00 */
[----:B-1----:R-:W2:Y:S04]  /*544c0*/  LDL.LU.64 R6, [R1+0x8f8] ;  /* 0x0008f80001067983 */ /* 0x002ea80000300a00 */
[----:B------:R-:W-:Y:S04]  /*544d0*/  STL.64 [R1+0x250], R8 ;  /* 0x0002500801007387 */ /* 0x000fe80000100a00 */
[----:B------:R-:W-:Y:S04]  /*544e0*/  STL.64 [R1+0x258], R10 ;  /* 0x0002580a01007387 */ /* 0x000fe80000100a00 */
[----:B------:R-:W3:Y:S04]  /*544f0*/  LDL.LU.64 R20, [R1+0x8c0] ;  /* 0x0008c00001147983 */ /* 0x000ee80000300a00 */
[----:B------:R-:W4:Y:S04]  /*54500*/  LDL.LU.64 R22, [R1+0x8c8] ;  /* 0x0008c80001167983 */ /* 0x000f280000300a00 */
[----:B----4-:R-:W-:Y:S04]  /*54510*/  STL.64 [R1+0x7888], R22 ;  /* 0x0078881601007387 */ /* 0x010fe80000100a00 */
[----:B---3--:R0:W-:Y:S04]  /*54520*/  STL.64 [R1+0x7880], R20 ;  /* 0x0078801401007387 */ /* 0x0081e80000100a00 */
[----:B0-----:R-:W2:Y:S04]  /*54530*/  LDL.64 R20, [R1+0x30] ;  /* 0x0000300001147983 */ /* 0x001ea80000100a00 */
[----:B------:R0:W-:Y:S04]  /*54540*/  STL.64 [R1+0x7848], R12 ;  /* 0x0078480c01007387 */ /* 0x0001e80000100a00 */
[----:B0-----:R-:W3:Y:S04]  /*54550*/  LDL.64 R12, [R1+0x40] ;  /* 0x00004000010c7983 */ /* 0x001ee80000100a00 */
[----:B------:R-:W4:Y:S04]  /*54560*/  LDL.LU.64 R8, [R1+0xb50] ;  /* 0x000b500001087983 */ /* 0x000f280000300a00 */
[----:B------:R-:W2:Y:S04]  /*54570*/  LDL.LU.64 R10, [R1+0xb58] ;  /* 0x000b5800010a7983 */ /* 0x000ea80000300a00 */
[----:B--2---:R-:W-:Y:S04]  /*54580*/  STL.64 [R1+0x77c8], R10 ;  /* 0x0077c80a01007387 */ /* 0x004fe80000100a00 */
[----:B----4-:R0:W-:Y:S04]  /*54590*/  STL.64 [R1+0x77c0], R8 ;  /* 0x0077c00801007387 */ /* 0x0101e80000100a00 */
[----:B0-----:R-:W2:Y:S04]  /*545a0*/  LDL.LU.64 R8, [R1+0x910] ;  /* 0x0009100001087983 */ /* 0x001ea80000300a00 */
[----:B------:R-:W2:Y:S01]  /*545b0*/  LDL.LU.64 R10, [R1+0x918] ;  /* 0x00091800010a7983 */ /* 0x000ea20000300a00 */
[----:B------:R-:W-:-:S02]  /*545c0*/  IMAD.MOV.U32 R27, RZ, RZ, R2 ;  /* 0x000000ffff1b7224 */ /* 0x000fc400078e0002 */
[----:B---3--:R-:W-:Y:S02]  /*545d0*/  IMAD.MOV.U32 R3, RZ, RZ, R12 ;  /* 0x000000ffff037224 */ /* 0x008fe400078e000c */
        /* <DEDUP_REMOVED lines=8> */
[----:B------:R-:W3:Y:S04]  /*54660*/  LDL.64 R24, [R1] ;  /* 0x0000000001187983 */ /* 0x000ee80000100a00 */
[----:B0-----:R-:W4:Y:S04]  /*54670*/  LDL.LU.64 R8, [R1+0xb60] ;  /* 0x000b600001087983 */ /* 0x001f280000300a00 */
[----:B-1----:R-:W2:Y:S01]  /*54680*/  LDL.LU.64 R10, [R1+0xb68] ;  /* 0x000b6800010a7983 */ /* 0x002ea20000300a00 */
[----:B------:R-:W-:Y:S03]  /*54690*/  HMMA.16816.F32.BF16 R4, R16, R20, R4 ;  /* 0x000000141004723c */ /* 0x000fe60000041804 */
[----:B--2---:R-:W-:Y:S04]  /*546a0*/  STL.64 [R1+0x77d8], R10 ;  /* 0x0077d80a01007387 */ /* 0x004fe80000100a00 */
[----:B----4-:R-:W-:Y:S11]  /*546b0*/  STL.64 [R1+0x77d0], R8 ;  /* 0x0077d00801007387 */ /* 0x010ff60000100a00 */
[----:B------:R-:W-:Y:S05]  /*546c0*/  @!UPT UIADD3 URZ, URZ, URZ, URZ ;  /* 0x0000003f3f3ff290 */ /* 0x000fea000fffe03f */
[----:B------:R0:W-:Y:S04]  /*546d0*/  STL.64 [R1+0x230], R4 ;  /* 0x0002300401007387 */ /* 0x0001e80000100a00 */
[----:B------:R1:W-:Y:S04]  /*546e0*/  STL.64 [R1+0x238], R6 ;  /* 0x0002380601007387 */ /* 0x0003e80000100a00 */
[----:B0-----:R-:W2:Y:S01]  /*546f0*/  LDL.LU.64 R4, [R1+0x7890] ;  /* 0x0078900001047983 */ /* 0x001ea20000300a00 */
[----:B-1----:R-:W-:-:S03]  /*54700*/  IMAD.MOV.U32 R7, RZ, RZ, R20 ;  /* 0x000000ffff077224 */ /* 0x002fc600078e0014 */
[----:B------:R-:W2:Y:S01]  /*54710*/  LDL.LU.64 R22, [R1+0x7888] ;  /* 0x0078880001167983 */ /* 0x000ea20000300a00 */
[----:B------:R-:W-:-:S03]  /*54720*/  IMAD.MOV.U32 R6, RZ, RZ, R21 ;  /* 0x000000ffff067224 */ /* 0x000fc600078e0015 */
[----:B------:R-:W2:Y:S02]  /*54730*/  LDL.LU.64 R20, [R1+0x7880] ;  /* 0x0078800001147983 */ /* 0x000ea40000300a00 */
[----:B--2---:R-:W-:Y:S02]  /*54740*/  HMMA.16816.F32.BF16 R16, R16, R4, R20 ;  /* 0x000000041010723c */ /* 0x004fe40000041814 */
[----:B------:R-:W2:Y:S04]  /*54750*/  LDL.LU.64 R22, [R1+0x7878] ;  /* 0x0078780001167983 */ /* 0x000ea80000300a00 */
[----:B------:R-:W2:Y:S04]  /*54760*/  LDL.LU.64 R20, [R1+0x7870] ;  /* 0x0078700001147983 */ /* 0x000ea80000300a00 */
[----:B------:R0:W-:Y:S02]  /*54770*/  STL.64 [R1+0x7820], R4 ;  /* 0x0078200401007387 */ /* 0x0001e40000100a00 */
[----:B0-----:R-:W-:-:S02]  /*54780*/  IMAD.MOV.U32 R4, RZ, RZ, R7 ;  /* 0x000000ffff047224 */ /* 0x001fc400078e0007 */
[----:B------:R-:W-:-:S09]  /*54790*/  IMAD.MOV.U32 R5, RZ, RZ, R6 ;  /* 0x000000ffff057224 */ /* 0x000fd200078e0006 */
[----:B------:R0:W-:Y:S04]  /*547a0*/  STL.64 [R1+0x100], R16 ;  /* 0x0001001001007387 */ /* 0x0001e80000100a00 */
[----:B------:R-:W-:Y:S04]  /*547b0*/  STL.64 [R1+0x108], R18 ;  /* 0x0001081201007387 */ /* 0x000fe80000100a00 */
[----:B------:R1:W-:Y:S01]  /*547c0*/  STL.64 [R1+0x7838], R4 ;  /* 0x0078380401007387 */ /* 0x0003e20000100a00 */
[----:B0-----:R-:W-:Y:S02]  /*547d0*/  IMAD.MOV.U32 R16, RZ, RZ, R3 ;  /* 0x000000ffff107224 */ /* 0x001fe400078e0003 */
[----:B------:R-:W-:Y:S01]  /*547e0*/  IMAD.MOV.U32 R17, RZ, RZ, R2 ;  /* 0x000000ffff117224 */ /* 0x000fe200078e0002 */
[----:B-1----:R-:W2:Y:S04]  /*547f0*/  LDL.64 R4, [R1+0x20] ;  /* 0x0000200001047983 */ /* 0x002ea80000100a00 */
[----:B------:R0:W-:Y:S04]  /*54800*/  STL.64 [R1+0x7840], R16 ;  /* 0x0078401001007387 */ /* 0x0001e80000100a00 */
[----:B0-----:R-:W2:Y:S04]  /*54810*/  LDL.LU.64 R16, [R1+0xc20] ;  /* 0x000c200001107983 */ /* 0x001ea80000300a00 */
[----:B------:R-:W2:Y:S01]  /*54820*/  LDL.LU.64 R18, [R1+0xc28] ;  /* 0x000c280001127983 */ /* 0x000ea20000300a00 */
[----:B------:R-:W-:-:S02]  /*54830*/  IMAD.MOV.U32 R8, RZ, RZ, R27 ;  /* 0x000000ffff087224 */ /* 0x000fc400078e001b */
[----:B------:R-:W-:Y:S01]  /*54840*/  IMAD.MOV.U32 R9, RZ, RZ, R29 ;  /* 0x000000ffff097224 */ /* 0x000fe200078e001d */
[----:B--2---:R-:W-:Y:S01]  /*54850*/  HMMA.16816.F32.BF16 R16, R20, R4, R16 ;  /* 0x000000041410723c */ /* 0x004fe20000041810 */
[----:B------:R-:W-:Y:S02]  /*54860*/  IMAD.MOV.U32 R3, RZ, RZ, R4 ;  /* 0x000000ffff037224 */ /* 0x000fe400078e0004 */
[----:B------:R-:W-:-:S05]  /*54870*/  IMAD.MOV.U32 R2, RZ, RZ, R5 ;  /* 0x000000ffff027224 */ /* 0x000fca00078e0005 */
[----:B------:R-:W-:Y:S11]  /*54880*/  HMMA.16816.F32.BF16 R4, R20, R8, R12 ;  /* 0x000000081404723c */ /* 0x000ff6000004180c */
[----:B------:R-:W-:Y:S04]  /*54890*/  @!UPT UIADD3 URZ, URZ, URZ, URZ ;  /* 0x0000003f3f3ff290 */ /* 0x000fe8000fffe03f */
[----:B------:R-:W-:Y:S04]  /*548a0*/  STL.64 [R1+0xf0], R16 ;  /* 0x0000f01001007387 */ /* 0x000fe80000100a00 */
[----:B------:R-:W-:Y:S04]  /*548b0*/  STL.64 [R1+0xf8], R18 ;  /* 0x0000f81201007387 */ /* 0x000fe80000100a00 */
[----:B------:R-:W2:Y:S04]  /*548c0*/  LDL.LU.64 R12, [R1+0xbe0] ;  /* 0x000be000010c7983 */ /* 0x000ea80000300a00 */
[----:B------:R-:W4:Y:S04]  /*548d0*/  LDL.LU.64 R14, [R1+0xbe8] ;  /* 0x000be800010e7983 */ /* 0x000f280000300a00 */
[----:B------:R-:W-:Y:S04]  /*548e0*/  STL.64 [R1+0xe0], R4 ;  /* 0x0000e00401007387 */ /* 0x000fe80000100a00 */
[----:B------:R-:W-:Y:S04]  /*548f0*/  STL.64 [R1+0xe8], R6 ;  /* 0x0000e80601007387 */ /* 0x000fe80000100a00 */
[----:B----4-:R-:W-:Y:S04]  /*54900*/  STL.64 [R1+0x7868], R14 ;  /* 0x0078680e01007387 */ /* 0x010fe80000100a00 */
[----:B--2---:R0:W-:Y:S04]  /*54910*/  STL.64 [R1+0x7860], R12 ;  /* 0x0078600c01007387 */ /* 0x0041e80000100a00 */
[----:B0-----:R-:W2:Y:S04]  /*54920*/  LDL.LU.64 R12, [R1+0xbf0] ;  /* 0x000bf000010c7983 */ /* 0x001ea80000300a00 */
[----:B------:R-:W2:Y:S04]  /*54930*/  LDL.LU.64 R14, [R1+0xbf8] ;  /* 0x000bf800010e7983 */ /* 0x000ea80000300a00 */
[----:B------:R0:W-:Y:S04]  /*54940*/  STL.64 [R1+0x77f0], R8 ;  /* 0x0077f00801007387 */ /* 0x0001e80000100a00 */
[----:B------:R-:W4:Y:S04]  /*54950*/  LDL.LU.64 R16, [R1+0x8a0] ;  /* 0x0008a00001107983 */ /* 0x000f280000300a00 */
[----:B------:R-:W4:Y:S01]  /*54960*/  LDL.LU.64 R18, [R1+0x8a8] ;  /* 0x0008a80001127983 */ /* 0x000f220000300a00 */
[----:B0-----:R-:W-:-:S03]  /*54970*/  IMAD.MOV.U32 R8, RZ, RZ, R3 ;  /* 0x000000ffff087224 */ /* 0x001fc600078e0003 */
[----:B------:R-:W4:Y:S01]  /*54980*/  LDL.LU.64 R4, [R1+0x700] ;  /* 0x0007000001047983 */ /* 0x000f220000300a00 */
[----:B------:R-:W-:-:S03]  /*54990*/  IMAD.MOV.U32 R9, RZ, RZ, R2 ;  /* 0x000000ffff097224 */ /* 0x000fc600078e0002 */
[----:B------:R-:W4:Y:S04]  /*549a0*/  LDL.LU.64 R6, [R1+0x708] ;  /* 0x0007080001067983 */ /* 0x000f280000300a00 */
[----:B------:R0:W-:Y:S04]  /*549b0*/  STL.64 [R1+0x7818], R8 ;  /* 0x0078180801007387 */ /* 0x0001e80000100a00 */
[----:B0-----:R-:W4:Y:S04]  /*549c0*/  LDL.LU.64 R8, [R1+0x6d0] ;  /* 0x0006d00001087983 */ /* 0x001f280000300a00 */
[----:B------:R-:W4:Y:S01]  /*549d0*/  LDL.LU.64 R10, [R1+0x6d8] ;  /* 0x0006d800010a7983 */ /* 0x000f220000300a00 */
[----:B---3--:R-:W-:-:S02]  /*549e0*/  IMAD.MOV.U32 R3, RZ, RZ, R24 ;  /* 0x000000ffff037224 */ /* 0x008fc400078e0018 */
[----:B------:R-:W-:Y:S01]  /*549f0*/  IMAD.MOV.U32 R2, RZ, RZ, R25 ;  /* 0x000000ffff027224 */ /* 0x000fe200078e0019 */
[C---:B--2---:R-:W-:Y:S01]  /*54a00*/  HMMA.16816.F32.BF16 R12, R20.reuse, R24, R12 ;  /* 0x00000018140c723c */ /* 0x044fe2000004180c */
[----:B----4-:R-:W-:Y:S04]  /*54a10*/  STL.64 [R1+0x7830], R10 ;  /* 0x0078300a01007387 */ /* 0x010fe80000100a00 */
[----:B------:R0:W-:Y:S04]  /*54a20*/  STL.64 [R1+0x7828], R8 ;  /* 0x0078280801007387 */ /* 0x0001e80000100a00 */
[----:B0-----:R-:W2:Y:S04]  /*54a30*/  LDL.LU.64 R8, [R1+0x6e0] ;  /* 0x0006e00001087983 */ /* 0x001ea80000300a00 */
[----:B------:R-:W2:Y:S10]  /*54a40*/  LDL.LU.64 R10, [R1+0x6e8] ;  /* 0x0006e800010a7983 */ /* 0x000eb40000300a00 */
[----:B------:R-:W-:Y:S04]  /*54a50*/  STL.64 [R1+0xd0], R12 ;  /* 0x0000d00c01007387 */ /* 0x000fe80000100a00 */
[----:B------:R0:W-:Y:S04]  /*54a60*/  STL.64 [R1+0xd8], R14 ;  /* 0x0000d80e01007387 */ /* 0x0001e80000100a00 */
[----:B0-----:R-:W3:Y:S04]  /*54a70*/  LDL.LU.64 R14, [R1+0x7868] ;  /* 0x00786800010e7983 */ /* 0x001ee80000300a00 */
[----:B------:R-:W3:Y:S04]  /*54a80*/  LDL.LU.64 R12, [R1+0x7860] ;  /* 0x00786000010c7983 */ /* 0x000ee80000300a00 */
[----:B------:R-:W4:Y:S04]  /*54a90*/  LDL.LU.64 R26, [R1+0x7858] ;  /* 0x00785800011a7983 */ /* 0x000f280000300a00 */
[----:B------:R-:W3:Y:S02]  /*54aa0*/  LDL.LU.64 R24, [R1+0x7850] ;  /* 0x0078500001187983 */ /* 0x000ee40000300a00 */
[C---:B---3--:R-:W-:Y:S11]  /*54ab0*/  HMMA.16816.F32.BF16 R12, R20.reuse, R24, R12 ;  /* 0x00000018140c723c */ /* 0x048ff6000004180c */
[----:B------:R-:W-:Y:S11]  /*54ac0*/  @!UPT UIADD3 URZ, URZ, URZ, URZ ;  /* 0x0000003f3f3ff290 */ /* 0x000ff6000fffe03f */
[----:B------:R-:W-:Y:S01]  /*54ad0*/  @!UPT UIADD3 URZ, URZ, URZ, URZ ;  /* 0x0000003f3f3ff290 */ /* 0x000fe2000fffe03f */
[----:B------:R0:W-:Y:S04]  /*54ae0*/  STL.64 [R1+0xc0], R12 ;  /* 0x0000c00c01007387 */ /* 0x0001e80000100a00 */
[----:B------:R-:W-:Y:S04]  /*54af0*/  STL.64 [R1+0xc8], R14 ;  /* 0x0000c80e01007387 */ /* 0x000fe80000100a00 */
[----:B0-----:R-:W3:Y:S04]  /*54b00*/  LDL.LU.64 R12, [R1+0x7848] ;  /* 0x00784800010c7983 */ /* 0x001ee80000300a00 */
[----:B----4-:R-:W-:Y:S04]  /*54b10*/  STL.64 [R1+0x77e8], R26 ;  /* 0x0077e81a01007387 */ /* 0x010fe80000100a00 */
[----:B------:R0:W-:Y:S04]  /*54b20*/  STL.64 [R1+0x77e0], R24 ;  /* 0x0077e01801007387 */ /* 0x0001e80000100a00 */
[----:B0-----:R-:W4:Y:S04]  /*54b30*/  LDL.LU.64 R24, [R1+0xb70] ;  /* 0x000b700001187983 */ /* 0x001f280000300a00 */
[----:B------:R-:W2:Y:S01]  /*54b40*/  LDL.LU.64 R26, [R1+0xb78] ;  /* 0x000b7800011a7983 */ /* 0x000ea20000300a00 */
[C---:B---3--:R-:W-:Y:S03]  /*54b50*/  HMMA.16816.F32.BF16 R16, R20.reuse, R12, R16 ;  /* 0x0000000c1410723c */ /* 0x048fe60000041810 */
[----:B--2---:R-:W-:Y:S04]  /*54b60*/  STL.64 [R1+0x7800], R26 ;  /* 0x0078001a01007387 */ /* 0x004fe80000100a00 */
[----:B----4-:R0:W-:Y:S04]  /*54b70*/  STL.64 [R1+0x77f8], R24 ;  /* 0x0077f81801007387 */ /* 0x0101e80000100a00 */
[----:B0-----:R-:W2:Y:S04]  /*54b80*/  LDL.LU.64 R24, [R1+0xba0] ;  /* 0x000ba00001187983 */ /* 0x001ea80000300a00 */
[----:B------:R-:W2:Y:S08]  /*54b90*/  LDL.LU.64 R26, [R1+0xba8] ;  /* 0x000ba800011a7983 */ /* 0x000eb00000300a00 */
[----:B------:R0:W-:Y:S04]  /*54ba0*/  STL.64 [R1+0x220], R16 ;  /* 0x0002201001007387 */ /* 0x0001e80000100a00 */
[----:B------:R-:W-:Y:S04]  /*54bb0*/  STL.64 [R1+0x228], R18 ;  /* 0x0002281201007387 */ /* 0x000fe80000100a00 */
[----:B0-----:R-:W3:Y:S02]  /*54bc0*/  LDL.LU.64 R16, [R1+0x7840] ;  /* 0x0078400001107983 */ /* 0x001ee40000300a00 */
[C---:B---3--:R-:W-:Y:S11]  /*54bd0*/  HMMA.16816.F32.BF16 R4, R20.reuse, R16, R4 ;  /* 0x000000101404723c */ /* 0x048ff60000041804 */
[----:B------:R-:W-:Y:S11]  /*54be0*/  @!UPT UIADD3 URZ, URZ, URZ, URZ ;  /* 0x0000003f3f3ff290 */ /* 0x000ff6000fffe03f */
[----:B------:R-:W-:Y:S01]  /*54bf0*/  @!UPT UIADD3 URZ, URZ, URZ, URZ ;  /* 0x0000003f3f3ff290 */ /* 0x000fe2000fffe03f */
[----:B------:R0:W-:Y:S04]  /*54c00*/  STL.64 [R1+0x3d0], R4 ;  /* 0x0003d00401007387 */ /* 0x0001e80000100a00 */
[----:B------:R1:W-:Y:S04]  /*54c10*/  STL.64 [R1+0x3d8], R6 ;  /* 0x0003d80601007387 */ /* 0x0003e80000100a00 */
[----:B0-----:R-:W1:Y:S02]  /*54c20*/  LDL.LU.64 R4, [R1+0x7838] ;  /* 0x0078380001047983 */ /* 0x001e640000300a00 */
[C---:B-1----:R-:W-:Y:S02]  /*54c30*/  HMMA.16816.F32.BF16 R4, R20.reuse, R4, R8 ;  /* 0x000000041404723c */ /* 0x042fe40000041808 */
[----:B------:R-:W3:Y:S04]  /*54c40*/  LDL.LU.64 R10, [R1+0x7830] ;  /* 0x00783000010a7983 */ /* 0x000ee80000300a00 */
[----:B------:R-:W3:Y:S11]  /*54c50*/  LDL.LU.64 R8, [R1+0x7828] ;  /* 0x0078280001087983 */ /* 0x000ef60000300a00 */
[----:B------:R-:W-:Y:S06]  /*54c60*/  @!UPT UIADD3 URZ, URZ, URZ, URZ ;  /* 0x0000003f3f3ff290 */ /* 0x000fec000fffe03f */
        /* <DEDUP_REMOVED lines=18> */
[----:B------:R-:W2:Y:S04]  /*54d90*/  LDL.LU.64 R26, [R1+0x77e8] ;  /* 0x0077e800011a7983 */ /* 0x000ea80000300a00 */
[----:B------:R-:W3:Y:S11]  /*54da0*/  LDL.LU.64 R24, [R1+0x77e0] ;  /* 0x0077e00001187983 */ /* 0x000ef60000300a00 */
[----:B------:R-:W-:Y:S06]  /*54db0*/  @!UPT UIADD3 URZ, URZ, URZ, URZ ;  /* 0x0000003f3f3ff290 */ /* 0x000fec000fffe03f */
[----:B------:R-:W-:Y:S04]  /*54dc0*/  STL.64 [R1+0x710], R8 ;  /* 0x0007100801007387 */ /* 0x000fe80000100a00 */
[----:B------:R0:W-:Y:S04]  /*54dd0*/  STL.64 [R1+0x718], R10 ;  /* 0x0007180a01007387 */ /* 0x0001e80000100a00 */
[----:B0-----:R-:W4:Y:S04]  /*54de0*/  LDL.LU.64 R10, [R1+0x77d8] ;  /* 0x0077d800010a7983 */ /* 0x001f280000300a00 */
[----:B------:R-:W4:Y:S01]  /*54df0*/  LDL.LU.64 R8, [R1+0x77d0] ;  /* 0x0077d00001087983 */ /* 0x000f220000300a00 */
[----:B------:R-:W-:-:S02]  /*54e00*/  IMAD.MOV.U32 R20, RZ, RZ, R3 ;  /* 0x000000ffff147224 */ /* 0x000fc400078e0003 */
[----:B------:R-:W-:-:S07]  /*54e10*/  IMAD.MOV.U32 R21, RZ, RZ, R2 ;  /* 0x000000ffff157224 */ /* 0x000fce00078e0002 */
[C---:B----4-:R-:W-:Y:S01]  /*54e20*/  HMMA.16816.F32.BF16 R20, R4.reuse, R20, R8 ;  /* 0x000000140414723c */ /* 0x050fe20000041808 */
[----:B------:R-:W3:Y:S04]  /*54e30*/  LDL.LU.64 R10, [R1+0x77c8] ;  /* 0x0077c800010a7983 */ /* 0x000ee80000300a00 */
[----:B------:R-:W3:Y:S11]  /*54e40*/  LDL.LU.64 R8, [R1+0x77c0] ;  /* 0x0077c00001087983 */ /* 0x000ef60000300a00 */
[----:B------:R-:W-:Y:S07]  /*54e50*/  @!UPT UIADD3 URZ, URZ, URZ, URZ ;  /* 0x0000003f3f3ff290 */ /* 0x000fee000fffe03f */
[----:B------:R0:W-:Y:S04]  /*54e60*/  STL.64 [R1+0x700], R20 ;  /* 0x0007001401007387 */ /* 0x0001e80000100a00 */
[----:B------:R1:W-:Y:S04]  /*54e70*/  STL.64 [R1+0x708], R22 ;  /* 0x0007081601007387 */ /* 0x0003e80000100a00 */
[----:B0-----:R-:W4:Y:S04]  /*54e80*/  LDL.LU.64 R20, [R1+0x6c0] ;  /* 0x0006c00001147983 */ /* 0x001f280000300a00 */
[----:B-1----:R-:W4:Y:S01]  /*54e90*/  LDL.LU.64 R22, [R1+0x6c8] ;  /* 0x0006c80001167983 */ /* 0x002f220000300a00 */
[C---:B---3--:R-:W-:Y:S11]  /*54ea0*/  HMMA.16816.F32.BF16 R8, R4.reuse, R24, R8 ;  /* 0x000000180408723c */ /* 0x048ff60000041808 */
[----:B------:R-:W-:Y:S11]  /*54eb0*/  @!UPT UIADD3 URZ, URZ, URZ, URZ ;  /* 0x0000003f3f3ff290 */ /* 0x000ff6000fffe03f */
[----:B------:R-:W-:Y:S01]  /*54ec0*/  @!UPT UIADD3 URZ, URZ, URZ, URZ ;  /* 0x0000003f3f3ff290 */ /* 0x000fe2000fffe03f */
[----:B------:R-:W-:Y:S04]  /*54ed0*/  STL.64 [R1+0x6f0], R8 ;  /* 0x0006f00801007387 */ /* 0x000fe80000100a00 */
[----:B------:R-:W-:Y:S04]  /*54ee0*/  STL.64 [R1+0x6f8], R10 ;  /* 0x0006f80a01007387 */ /* 0x000fe80000100a00 */
[----:B------:R-:W0:Y:S04]  /*54ef0*/  LDSM.16.MT88.4 R8, [R0+0x200] ;  /* 0x000200000008783b */ /* 0x000e280000004200 */
[----:B--2---:R-:W-:Y:S04]  /*54f00*/  STL.64 [R1+0x7780], R26 ;  /* 0x0077801a01007387 */ /* 0x004fe80000100a00 */
[----:B------:R1:W-:Y:S04]  /*54f10*/  STL.64 [R1+0x7778], R24 ;  /* 0x0077781801007387 */ /* 0x0003e80000100a00 */
[----:B-1----:R-:W2:Y:S04]  /*54f20*/  LDL.LU.64 R24, [R1+0x550] ;  /* 0x0005500001187983 */ /* 0x002ea80000300a00 */
[----:B------:R-:W2:Y:S04]  /*54f30*/  LDL.LU.64 R26, [R1+0x558] ;  /* 0x00055800011a7983 */ /* 0x000ea80000300a00 */
[----:B0-----:R-:W-:Y:S04]  /*54f40*/  STL.64 [R1+0x77b8], R10 ;  /* 0x0077b80a01007387 */ /* 0x001fe80000100a00 */
[----:B------:R0:W-:Y:S04]  /*54f50*/  STL.64 [R1+0x77b0], R8 ;  /* 0x0077b00801007387 */ /* 0x0001e80000100a00 */
[----:B0-----:R-:W3:Y:S04]  /*54f60*/  LDL.LU.64 R8, [R1+0x560] ;  /* 0x0005600001087983 */ /* 0x001ee80000300a00 */
[----:B------:R-:W3:Y:S02]  /*54f70*/  LDL.LU.64 R10, [R1+0x568] ;  /* 0x00056800010a7983 */ /* 0x000ee40000300a00 */
[C---:B---3--:R-:W-:Y:S02]  /*54f80*/  HMMA.16816.F32.BF16 R8, R4.reuse, R12, R8 ;  /* 0x0000000c0408723c */ /* 0x048fe40000041808 */
[----:B------:R-:W0:Y:S04]  /*54f90*/  LDSM.16.MT88.4 R12, [R0+0x280] ;  /* 0x00028000000c783b */ /* 0x000e280000004200 */
[----:B0-----:R-:W-:Y:S11]  /*54fa0*/  STL.64 [R1+0x7758], R14 ;  /* 0x0077580e01007387 */ /* 0x001ff60000100a00 */
[----:B------:R-:W-:Y:S06]  /*54fb0*/  @!UPT UIADD3 URZ, URZ, URZ, URZ ;  /* 0x0000003f3f3ff290 */ /* 0x000fec000fffe03f */
[----:B------:R-:W-:Y:S04]  /*54fc0*/  STL.64 [R1+0x6e0], R8 ;  /* 0x0006e00801007387 */ /* 0x000fe80000100a00 */
[----:B------:R2:W-:Y:S02]  /*54fd0*/  STL.64 [R1+0x6e8], R10 ;  /* 0x0006e80a01007387 */ /* 0x0005e40000100a00 */
[C---:B--2---:R-:W-:Y:S02]  /*54fe0*/  HMMA.16816.F32.BF16 R8, R4.reuse, R16, R24 ;  /* 0x000000100408723c */ /* 0x044fe40000041818 */
[----:B------:R-:W0:Y:S04]  /*54ff0*/  LDSM.16.MT88.4 R16, [R0+0x300] ;  /* 0x000300000010783b */ /* 0x000e280000004200 */
[----:B------:R1:W-:Y:S04]  /*55000*/  STL.64 [R1+0x7750], R12 ;  /* 0x0077500c01007387 */ /* 0x0003e80000100a00 */
[----:B-1----:R-:W4:Y:S04]  /*55010*/  LDL.64 R12, [R1+0x30] ;  /* 0x00003000010c7983 */ /* 0x002f280000100a00 */
[----:B0-----:R-:W-:Y:S09]  /*55020*/  STL.64 [R1+0x76c8], R18 ;  /* 0x0076c81201007387 */ /* 0x001ff20000100a00 */
[----:B------:R-:W-:Y:S04]  /*55030*/  STL.64 [R1+0x6d0], R8 ;  /* 0x0006d00801007387 */ /* 0x000fe80000100a00 */
[----:B------:R-:W-:Y:S04]  /*55040*/  STL.64 [R1+0x6d8], R10 ;  /* 0x0006d80a01007387 */ /* 0x000fe80000100a00 */
[----:B------:R0:W-:Y:S04]  /*55050*/  STL.64 [R1+0x76c0], R16 ;  /* 0x0076c01001007387 */ /* 0x0001e80000100a00 */
[----:B0-----:R-:W2:Y:S01]  /*55060*/  LDL.64 R16, [R1+0x10] ;  /* 0x0000100001107983 */ /* 0x001ea20000100a00 */
[C---:B----4-:R-:W-:Y:S03]  /*55070*/  HMMA.16816.F32.BF16 R20, R4.reuse, R12, R20 ;  /* 0x0000000c0414723c */ /* 0x050fe60000041814 */
[----:B--2---:R0:W-:Y:S04]  /*55080*/  STL.64 [R1+0x7798], R16 ;  /* 0x0077981001007387 */ /* 0x0041e80000100a00 */
[----:B0-----:R-:W2:Y:S04]  /*55090*/  LDL.64 R16, [R1+0x20] ;  /* 0x0000200001107983 */ /* 0x001ea80000100a00 */
[----:B------:R-:W3:Y:S04]  /*550a0*/  LDL.LU.64 R8, [R1+0x570] ;  /* 0x0005700001087983 */ /* 0x000ee80000300a00 */
[----:B------:R-:W3:Y:S08]  /*550b0*/  LDL.LU.64 R10, [R1+0x578] ;  /* 0x00057800010a7983 */ /* 0x000ef00000300a00 */
[----:B------:R-:W-:Y:S04]  /*550c0*/  STL.64 [R1+0x6c0], R20 ;  /* 0x0006c01401007387 */ /* 0x000fe80000100a00 */
[----:B------:R-:W-:Y:S04]  /*550d0*/  STL.64 [R1+0x6c8], R22 ;  /* 0x0006c81601007387 */ /* 0x000fe80000100a00 */
[----:B------:R-:W4:Y:S04]  /*550e0*/  LDL.LU.64 R24, [R1+0xb00] ;  /* 0x000b000001187983 */ /* 0x000f280000300a00 */
[----:B------:R-:W2:Y:S04]  /*550f0*/  LDL.LU.64 R26, [R1+0xb08] ;  /* 0x000b0800011a7983 */ /* 0x000ea80000300a00 */
[----:B------:R-:W0:Y:S04]  /*55100*/  LDSM.16.MT88.4 R20, [R0+0x380] ;  /* 0x000380000014783b */ /* 0x000e280000004200 */
[----:B--2---:R-:W-:Y:S04]  /*55110*/  STL.64 [R1+0x7790], R26 ;  /* 0x0077901a01007387 */ /* 0x004fe80000100a00 */
[----:B----4-:R1:W-:Y:S04]  /*55120*/  STL.64 [R1+0x7788], R24 ;  /* 0x0077881801007387 */ /* 0x0103e80000100a00 */
[----:B-1----:R-:W2:Y:S04]  /*55130*/  LDL.LU.64 R24, [R1+0xb10] ;  /* 0x000b100001187983 */ /* 0x002ea80000300a00 */
[----:B------:R-:W4:Y:S04]  /*55140*/  LDL.LU.64 R26, [R1+0xb18] ;  /* 0x000b1800011a7983 */ /* 0x000f280000300a00 */
[----:B----4-:R-:W-:Y:S04]  /*55150*/  STL.64 [R1+0x77a8], R26 ;  /* 0x0077a81a01007387 */ /* 0x010fe80000100a00 */
[----:B--2---:R1:W-:Y:S04]  /*55160*/  STL.64 [R1+0x77a0], R24 ;  /* 0x0077a01801007387 */ /* 0x0043e80000100a00 */
[----:B-1----:R-:W2:Y:S04]  /*55170*/  LDL.LU.64 R24, [R1+0xb80] ;  /* 0x000b800001187983 */ /* 0x002ea80000300a00 */
[----:B------:R-:W2:Y:S04]  /*55180*/  LDL.LU.64 R26, [R1+0xb88] ;  /* 0x000b8800011a7983 */ /* 0x000ea80000300a00 */
[----:B------:R1:W-:Y:S04]  /*55190*/  STL.64 [R1+0x7770], R12 ;  /* 0x0077700c01007387 */ /* 0x0003e80000100a00 */
[----:B-1----:R-:W3:Y:S04]  /*551a0*/  LDL.LU.64 R12, [R1+0x60] ;  /* 0x00006000010c7983 */ /* 0x002ee80000300a00 */
[----:B0-----:R-:W-:Y:S04]  /*551b0*/  STL.64 [R1+0x7658], R22 ;  /* 0x0076581601007387 */ /* 0x001fe80000100a00 */
[----:B------:R0:W-:Y:S04]  /*551c0*/  STL.64 [R1+0x7650], R20 ;  /* 0x0076501401007387 */ /* 0x0001e80000100a00 */
[----:B0-----:R-:W4:Y:S04]  /*551d0*/  LDL.64 R20, [R1] ;  /* 0x0000000001147983 */ /* 0x001f280000100a00 */
[----:B------:R0:W-:Y:S01]  /*551e0*/  STL [R1+0x7440], R0 ;  /* 0x0074400001007387 */ /* 0x0001e20000100800 */
[----:B---3--:R-:W-:Y:S03]  /*551f0*/  HMMA.16816.F32.BF16 R4, R4, R12, R8 ;  /* 0x0000000c0404723c */ /* 0x008fe60000041808 */
[----:B------:R-:W2:Y:S04]  /*55200*/  LDL.LU.64 R10, [R1+0x77b8] ;  /* 0x0077b800010a7983 */ /* 0x000ea80000300a00 */
[----:B------:R-:W2:Y:S11]  /*55210*/  LDL.LU.64 R8, [R1+0x77b0] ;  /* 0x0077b00001087983 */ /* 0x000eb60000300a00 */
[----:B------:R-:W-:Y:S05]  /*55220*/  @!UPT UIADD3 URZ, URZ, URZ, URZ ;  /* 0x0000003f3f3ff290 */ /* 0x000fea000fffe03f */
[----:B------:R-:W-:Y:S04]  /*55230*/  STL.64 [R1+0x580], R4 ;  /* 0x0005800401007387 */ /* 0x000fe80000100a00 */
[----:B------:R-:W-:Y:S04]  /*55240*/  STL.64 [R1+0x588], R6 ;  /* 0x0005880601007387 */ /* 0x000fe80000100a00 */
[----:B------:R-:W1:Y:S01]  /*55250*/  LDSM.16.MT88.4 R4, [R28+0x4000] ;  /* 0x004000001c04783b */ /* 0x000e620000004200 */
[----:B------:R-:W-:Y:S02]  /*55260*/  IMAD.MOV.U32 R2, RZ, RZ, R12 ;  /* 0x000000ffff027224 */ /* 0x000fe400078e000c */
[----:B0-----:R-:W-:-:S02]  /*55270*/  IMAD.MOV.U32 R0, RZ, RZ, R13 ;  /* 0x000000ffff007224 */ /* 0x001fc400078e000d */
[----:B------:R-:W3:Y:S04]  /*55280*/  LDL.LU.64 R12, [R1+0xaf0] ;  /* 0x000af000010c7983 */ /* 0x000ee80000300a00 */
[----:B------:R-:W3:Y:S04]  /*55290*/  LDL.LU.64 R14, [R1+0xaf8] ;  /* 0x000af800010e7983 */ /* 0x000ee80000300a00 */
[----:B-1----:R-:W-:Y:S04]  /*552a0*/  STL.64 [R1+0x75f0], R6 ;  /* 0x0075f00601007387 */ /* 0x002fe80000100a00 */
[----:B------:R0:W-:Y:S02]  /*552b0*/  STL.64 [R1+0x75e8], R4 ;  /* 0x0075e80401007387 */ /* 0x0001e40000100a00 */
[----:B0-----:R-:W-:-:S02]  /*552c0*/  IMAD.MOV.U32 R4, RZ, RZ, R2 ;  /* 0x000000ffff047224 */ /* 0x001fc400078e0002 */
[----:B------:R-:W-:Y:S02]  /*552d0*/  IMAD.MOV.U32 R5, RZ, RZ, R0 ;  /* 0x000000ffff057224 */ /* 0x000fe400078e0000 */
[----:B------:R-:W-:Y:S02]  /*552e0*/  IMAD.MOV.U32 R2, RZ, RZ, R16 ;  /* 0x000000ffff027224 */ /* 0x000fe400078e0010 */
[----:B------:R-:W-:Y:S01]  /*552f0*/  IMAD.MOV.U32 R0, RZ, RZ, R17 ;  /* 0x000000ffff007224 */ /* 0x000fe200078e0011 */
        /* <DEDUP_REMOVED lines=8> */
[----:B--2---:R-:W-:Y:S11]  /*55380*/  HMMA.16816.F32.BF16 R24, R8, R16, R24 ;  /* 0x000000100818723c */ /* 0x004ff60000041818 */
[----:B------:R-:W-:Y:S11]  /*55390*/  @!UPT UIADD3 URZ, URZ, URZ, URZ ;  /* 0x0000003f3f3ff290 */ /* 0x000ff6000fffe03f */
[----:B------:R-:W-:Y:S01]  /*553a0*/  @!UPT UIADD3 URZ, URZ, URZ, URZ ;  /* 0x0000003f3f3ff290 */ /* 0x000fe2000fffe03f */
[----:B------:R-:W-:Y:S04]  /*553b0*/  STL.64 [R1+0x560], R24 ;  /* 0x0005601801007387 */ /* 0x000fe80000100a00 */
[----:B------:R0:W-:Y:S04]  /*553c0*/  STL.64 [R1+0x568], R26 ;  /* 0x0005681a01007387 */ /* 0x0001e80000100a00 */
[----:B0-----:R-:W4:Y:S04]  /*553d0*/  LDL.LU.64 R26, [R1+0x7790] ;  /* 0x00779000011a7983 */ /* 0x001f280000300a00 */
[----:B------:R-:W4:Y:S01]  /*553e0*/  LDL.LU.64 R24, [R1+0x7788] ;  /* 0x0077880001187983 */ /* 0x000f220000300a00 */
[----:B------:R-:W-:-:S02]  /*553f0*/  IMAD.MOV.U32 R7, RZ, RZ, R16 ;  /* 0x000000ffff077224 */ /* 0x000fc400078e0010 */
[----:B------:R-:W-:Y:S02]  /*55400*/  IMAD.MOV.U32 R6, RZ, RZ, R17 ;  /* 0x000000ffff067224 */ /* 0x000fe400078e0011 */
[----:B------:R-:W2:Y:S04]  /*55410*/  LDL.LU.64 R16, [R1+0x890] ;  /* 0x0008900001107983 */ /* 0x000ea80000300a00 */
[----:B------:R-:W2:Y:S01]  /*55420*/  LDL.LU.64 R18, [R1+0x898] ;  /* 0x0008980001127983 */ /* 0x000ea20000300a00 */
[----:B----4-:R-:W-:Y:S11]  /*55430*/  HMMA.16816.F32.BF16 R24, R8, R20, R24 ;  /* 0x000000140818723c */ /* 0x010ff60000041818 */
[----:B------:R-:W-:Y:S11]  /*55440*/  @!UPT UIADD3 URZ, URZ, URZ, URZ ;  /* 0x0000003f3f3ff290 */ /* 0x000ff6000fffe03f */
[----:B------:R-:W-:Y:S01]  /*55450*/  @!UPT UIADD3 URZ, URZ, URZ, URZ ;  /* 0x0000003f3f3ff290 */ /* 0x000fe2000fffe03f */
[----:B------:R-:W-:Y:S04]  /*55460*/  STL.64 [R1+0x550], R24 ;  /* 0x0005501801007387 */ /* 0x000fe80000100a00 */
[----:B------:R0:W-:Y:S04]  /*55470*/  STL.64 [R1+0x558], R26 ;  /* 0x0005581a01007387 */ /* 0x0001e80000100a00 */
[----:B0-----:R-:W4:Y:S04]  /*55480*/  LDL.LU.64 R26, [R1+0x7780] ;  /* 0x00778000011a7983 */ /* 0x001f280000300a00 */
[----:B------:R-:W3:Y:S01]  /*55490*/  LDL.LU.64 R24, [R1+0x7778] ;  /* 0x0077780001187983 */ /* 0x000ee20000300a00 */
[----:B------:R-:W-:-:S02]  /*554a0*/  IMAD.MOV.U32 R28, RZ, RZ, R20 ;  /* 0x000000ffff1c7224 */ /* 0x000fc400078e0014 */
[----:B------:R-:W-:Y:S02]  /*554b0*/  IMAD.MOV.U32 R3, RZ, RZ, R21 ;  /* 0x000000ffff037224 */ /* 0x000fe400078e0015 */
[----:B---3--:R-:W-:Y:S01]  /*554c0*/  HMMA.16816.F32.BF16 R20, R8, R24, R12 ;  /* 0x000000180814723c */ /* 0x008fe2000004180c */
[----:B------:R-:W3:Y:S04]  /*554d0*/  LDL.LU.64 R12, [R1+0x880] ;  /* 0x00088000010c7983 */ /* 0x000ee80000300a00 */
[----:B------:R-:W3:Y:S11]  /*554e0*/  LDL.LU.64 R14, [R1+0x888] ;  /* 0x00088800010e7983 */ /* 0x000ef60000300a00 */
[----:B------:R-:W-:Y:S07]  /*554f0*/  @!UPT UIADD3 URZ, URZ, URZ, URZ ;  /* 0x0000003f3f3ff290 */ /* 0x000fee000fffe03f */
[----:B------:R0:W-:Y:S04]  /*55500*/  STL.64 [R1+0x540], R20 ;  /* 0x0005401401007387 */ /* 0x0001e80000100a00 */
[----:B------:R1:W-:Y:S04]  /*55510*/  STL.64 [R1+0x548], R22 ;  /* 0x0005481601007387 */ /* 0x0003e80000100a00 */
[----:B0-----:R-:W2:Y:S04]  /*55520*/  LDL.LU.64 R20, [R1+0x820] ;  /* 0x0008200001147983 */ /* 0x001ea80000300a00 */
[----:B-1----:R-:W2:Y:S04]  /*55530*/  LDL.LU.64 R22, [R1+0x828] ;  /* 0x0008280001167983 */ /* 0x002ea80000300a00 */
[----:B--2---:R-:W-:Y:S04]  /*55540*/  STL.64 [R1+0x7768], R22 ;  /* 0x0077681601007387 */ /* 0x004fe80000100a00 */
[----:B------:R0:W-:Y:S04]  /*55550*/  STL.64 [R1+0x7760], R20 ;  /* 0x0077601401007387 */ /* 0x0001e80000100a00 */
[----:B0-----:R-:W2:Y:S04]  /*55560*/  LDL.LU.64 R20, [R1+0x870] ;  /* 0x0008700001147983 */ /* 0x001ea80000300a00 */
[----:B------:R-:W2:Y:S04]  /*55570*/  LDL.LU.64 R22, [R1+0x878] ;  /* 0x0008780001167983 */ /* 0x000ea80000300a00 */
[----:B----4-:R-:W-:Y:S04]  /*55580*/  STL.64 [R1+0x7708], R26 ;  /* 0x0077081a01007387 */ /* 0x010fe80000100a00 */
[----:B------:R0:W-:Y:S02]  /*55590*/  STL.64 [R1+0x7700], R24 ;  /* 0x0077001801007387 */ /* 0x0001e40000100a00 */
[----:B0-----:R-:W-:-:S02]  /*555a0*/  IMAD.MOV.U32 R24, RZ, RZ, R28 ;  /* 0x000000ffff187224 */ /* 0x001fc400078e001c */
[----:B------:R-:W-:-:S05]  /*555b0*/  IMAD.MOV.U32 R25, RZ, RZ, R3 ;  /* 0x000000ffff197224 */ /* 0x000fca00078e0003 */
[----:B------:R0:W-:Y:S04]  /*555c0*/  STL.64 [R1+0x7720], R24 ;  /* 0x0077201801007387 */ /* 0x0001e80000100a00 */
[----:B0-----:R-:W4:Y:S02]  /*555d0*/  LDL.LU.64 R24, [R1+0x50] ;  /* 0x0000500001187983 */ /* 0x001f240000300a00 */
[----:B----4-:R-:W-:Y:S01]  /*555e0*/  HMMA.16816.F32.BF16 R16, R8, R24, R16 ;  /* 0x000000180810723c */ /* 0x010fe20000041810 */
[----:B------:R-:W-:-:S06]  /*555f0*/  IMAD.MOV.U32 R3, RZ, RZ, R25 ;  /* 0x000000ffff037224 */ /* 0x000fcc00078e0019 */
[----:B------:R-:W-:Y:S11]  /*55600*/  IMAD.MOV.U32 R25, RZ, RZ, R6 ;  /* 0x000000ffff197224 */ /* 0x000ff600078e0006 */
[----:B------:R-:W-:Y:S05]  /*55610*/  @!UPT UIADD3 URZ, URZ, URZ, URZ ;  /* 0x0000003f3f3ff290 */ /* 0x000fea000fffe03f */
[----:B------:R0:W-:Y:S04]  /*55620*/  STL.64 [R1+0x530], R16 ;  /* 0x0005301001007387 */ /* 0x0001e80000100a00 */
[----:B------:R-:W-:Y:S01]  /*55630*/  STL.64 [R1+0x538], R18 ;  /* 0x0005381201007387 */ /* 0x000fe20000100a00 */
[----:B0-----:R-:W-:Y:S02]  /*55640*/  IMAD.MOV.U32 R16, RZ, RZ, R24 ;  /* 0x000000ffff107224 */ /* 0x001fe400078e0018 */
[----:B------:R-:W-:-:S05]  /*55650*/  IMAD.MOV.U32 R24, RZ, RZ, R7 ;  /* 0x000000ffff187224 */ /* 0x000fca00078e0007 */
[----:B------:R0:W-:Y:S04]  /*55660*/  STL.64 [R1+0x7738], R24 ;  /* 0x0077381801007387 */ /* 0x0001e80000100a00 */
[----:B0-----:R-:W3:Y:S02]  /*55670*/  LDL.64 R24, [R1+0x40] ;  /* 0x0000400001187983 */ /* 0x001ee40000100a00 */
[C---:B---3--:R-:W-:Y:S11]  /*55680*/  HMMA.16816.F32.BF16 R12, R8.reuse, R24, R12 ;  /* 0x00000018080c723c */ /* 0x048ff6000004180c */
[----:B------:R-:W-:Y:S11]  /*55690*/  @!UPT UIADD3 URZ, URZ, URZ, URZ ;  /* 0x0000003f3f3ff290 */ /* 0x000ff6000fffe03f */
[----:B------:R-:W-:Y:S01]  /*556a0*/  @!UPT UIADD3 URZ, URZ, URZ, URZ ;  /* 0x0000003f3f3ff290 */ /* 0x000fe2000fffe03f */
[----:B------:R0:W-:Y:S04]  /*556b0*/  STL.64 [R1+0x520], R12 ;  /* 0x0005200c01007387 */ /* 0x0001e80000100a00 */
[----:B------:R-:W-:Y:S04]  /*556c0*/  STL.64 [R1+0x528], R14 ;  /* 0x0005280e01007387 */ /* 0x000fe80000100a00 */
[----:B0-----:R-:W2:Y:S02]  /*556d0*/  LDL.LU.64 R12, [R1+0x7770] ;  /* 0x00777000010c7983 */ /* 0x001ea40000300a00 */
[----:B--2---:R-:W-:Y:S11]  /*556e0*/  HMMA.16816.F32.BF16 R20, R8, R12, R20 ;  /* 0x0000000c0814723c */ /* 0x004ff60000041814 */
[----:B------:R-:W-:Y:S11]  /*556f0*/  @!UPT UIADD3 URZ, URZ, URZ, URZ ;  /* 0x0000003f3f3ff290 */ /* 0x000ff6000fffe03f */
[----:B------:R-:W-:Y:S01]  /*55700*/  @!UPT UIADD3 URZ, URZ, URZ, URZ ;  /* 0x0000003f3f3ff290 */ /* 0x000fe2000fffe03f */
[----:B------:R-:W-:Y:S04]  /*55710*/  STL.64 [R1+0x510], R20 ;  /* 0x0005101401007387 */ /* 0x000fe80000100a00 */
[----:B------:R0:W-:Y:S04]  /*55720*/  STL.64 [R1+0x518], R22 ;  /* 0x0005181601007387 */ /* 0x0001e80000100a00 */
[----:B0-----:R-:W2:Y:S04]  /*55730*/  LDL.LU.64 R22, [R1+0x7768] ;  /* 0x0077680001167983 */ /* 0x001ea80000300a00 */
[----:B------:R-:W2:Y:S01]  /*55740*/  LDL.LU.64 R20, [R1+0x7760] ;  /* 0x0077600001147983 */ /* 0x000ea20000300a00 */
[----:B------:R-:W-:-:S02]  /*55750*/  IMAD.MOV.U32 R7, RZ, RZ, R24 ;  /* 0x000000ffff077224 */ /* 0x000fc400078e0018 */
[----:B------:R-:W-:Y:S01]  /*55760*/  IMAD.MOV.U32 R6, RZ, RZ, R25 ;  /* 0x000000ffff067224 */ /* 0x000fe200078e0019 */
[----:B------:R-:W3:Y:S01]  /*55770*/  LDL.LU.64 R14, [R1+0x7758] ;  /* 0x00775800010e7983 */ /* 0x000ee20000300a00 */
[----:B------:R-:W-:Y:S02]  /*55780*/  IMAD.MOV.U32 R24, RZ, RZ, R2 ;  /* 0x000000ffff187224 */ /* 0x000fe400078e0002 */
[----:B------:R-:W-:Y:S02]  /*55790*/  IMAD.MOV.U32 R25, RZ, RZ, R0 ;  /* 0x000000ffff197224 */ /* 0x000fe400078e0000 */
[----:B------:R-:W-:Y:S02]  /*557a0*/  IMAD.MOV.U32 R2, RZ, RZ, R12 ;  /* 0x000000ffff027224 */ /* 0x000fe400078e000c */
[----:B------:R-:W-:Y:S02]  /*557b0*/  IMAD.MOV.U32 R0, RZ, RZ, R13 ;  /* 0x000000ffff007224 */ /* 0x000fe400078e000d */
[----:B------:R-:W3:Y:S04]  /*557c0*/  LDL.LU.64 R12, [R1+0x7750] ;  /* 0x00775000010c7983 */ /* 0x000ee80000300a00 */
[----:B------:R0:W-:Y:S01]  /*557d0*/  STL.64 [R1+0x76d0], R4 ;  /* 0x0076d00401007387 */ /* 0x0001e20000100a00 */
[----:B--2---:R-:W-:Y:S07]  /*557e0*/  HMMA.16816.F32.BF16 R8, R8, R4, R20 ;  /* 0x000000040808723c */ /* 0x004fee0000041814 */
[----:B0-----:R-:W-:-:S02]  /*557f0*/  IMAD.MOV.U32 R4, RZ, RZ, R7 ;  /* 0x000000ffff047224 */ /* 0x001fc400078e0007 */
[----:B------:R-:W-:Y:S11]  /*55800*/  IMAD.MOV.U32 R5, RZ, RZ, R6 ;  /* 0x000000ffff057224 */ /* 0x000ff600078e0006 */
[----:B------:R-:W-:Y:S03]  /*55810*/  @!UPT UIADD3 URZ, URZ, URZ, URZ ;  /* 0x0000003f3f3ff290 */ /* 0x000fe6000fffe03f */
[----:B------:R-:W-:Y:S04]  /*55820*/  STL.64 [R1+0x350], R8 ;  /* 0x0003500801007387 */ /* 0x000fe80000100a00 */
[----:B------:R-:W-:Y:S04]  /*55830*/  STL.64 [R1+0x358], R10 ;  /* 0x0003580a01007387 */ /* 0x000fe80000100a00 */
[----:B------:R0:W-:Y:S04]  /*55840*/  STL.64 [R1+0x76e8], R4 ;  /* 0x0076e80401007387 */ /* 0x0001e80000100a00 */
[----:B0-----:R-:W2:Y:S04]  /*55850*/  LDL.LU.64 R4, [R1+0x810] ;  /* 0x0008100001047983 */ /* 0x001ea80000300a00 */
[----:B------:R-:W4:Y:S04]  /*55860*/  LDL.LU.64 R6, [R1+0x818] ;  /* 0x0008180001067983 */ /* 0x000f280000300a00 */
[----:B----4-:R-:W-:Y:S04]  /*55870*/  STL.64 [R1+0x76f8], R6 ;  /* 0x0076f80601007387 */ /* 0x010fe80000100a00 */
[----:B--2---:R0:W-:Y:S04]  /*55880*/  STL.64 [R1+0x76f0], R4 ;  /* 0x0076f00401007387 */ /* 0x0041e80000100a00 */
        /* <DEDUP_REMOVED lines=12> */
[----:B0-----:R-:W3:Y:S04]  /*55950*/  LDL.LU.64 R4, [R1+0xad0] ;  /* 0x000ad00001047983 */ /* 0x001ee80000300a00 */
[----:B------:R-:W3:Y:S04]  /*55960*/  LDL.LU.64 R6, [R1+0xad8] ;  /* 0x000ad80001067983 */ /* 0x000ee80000300a00 */
[----:B------:R-:W2:Y:S04]  /*55970*/  LDL.LU.64 R20, [R1+0x7a0] ;  /* 0x0007a00001147983 */ /* 0x000ea80000300a00 */
[----:B------:R-:W4:Y:S01]  /*55980*/  LDL.LU.64 R22, [R1+0x7a8] ;  /* 0x0007a80001167983 */ /* 0x000f220000300a00 */
[----:B------:R-:W-:Y:S01]  /*55990*/  IMAD.MOV.U32 R8, RZ, RZ, R16 ;  /* 0x000000ffff087224 */ /* 0x000fe200078e0010 */
[C---:B---3--:R-:W-:Y:S02]  /*559a0*/  HMMA.16816.F32.BF16 R24, R12.reuse, R24, R4 ;  /* 0x000000180c18723c */ /* 0x048fe40000041804 */
[----:B----4-:R-:W-:Y:S04]  /*559b0*/  STL.64 [R1+0x76e0], R22 ;  /* 0x0076e01601007387 */ /* 0x010fe80000100a00 */
[----:B--2---:R0:W-:Y:S04]  /*559c0*/  STL.64 [R1+0x76d8], R20 ;  /* 0x0076d81401007387 */ /* 0x0041e80000100a00 */
[----:B0-----:R-:W2:Y:S04]  /*559d0*/  LDL.LU.64 R20, [R1+0x800] ;  /* 0x0008000001147983 */ /* 0x001ea80000300a00 */
[----:B------:R-:W2:Y:S04]  /*559e0*/  LDL.LU.64 R22, [R1+0x808] ;  /* 0x0008080001167983 */ /* 0x000ea80000300a00 */
[----:B------:R-:W3:Y:S04]  /*559f0*/  LDL.LU.64 R16, [R1+0x7f0] ;  /* 0x0007f00001107983 */ /* 0x000ee80000300a00 */
[----:B------:R-:W3:Y:S04]  /*55a00*/  LDL.LU.64 R18, [R1+0x7f8] ;  /* 0x0007f80001127983 */ /* 0x000ee80000300a00 */
[----:B------:R-:W4:Y:S04]  /*55a10*/  LDL.LU.64 R6, [R1+0x7748] ;  /* 0x0077480001067983 */ /* 0x000f280000300a00 */
[----:B------:R-:W4:Y:S04]  /*55a20*/  LDL.LU.64 R4, [R1+0x7740] ;  /* 0x0077400001047983 */ /* 0x000f280000300a00 */
[----:B------:R0:W-:Y:S04]  /*55a30*/  STL.64 [R1+0x330], R24 ;  /* 0x0003301801007387 */ /* 0x0001e80000100a00 */
[----:B------:R4:W-:Y:S04]  /*55a40*/  STL.64 [R1+0x338], R26 ;  /* 0x0003381a01007387 */ /* 0x0009e80000100a00 */
[----:B0-----:R-:W4:Y:S02]  /*55a50*/  LDL.LU.64 R24, [R1+0x7738] ;  /* 0x0077380001187983 */ /* 0x001f240000300a00 */
        /* <DEDUP_REMOVED lines=8> */
[----:B------:R-:W4:Y:S04]  /*55ae0*/  LDL.LU.64 R6, [R1+0x7718] ;  /* 0x0077180001067983 */ /* 0x000f280000300a00 */
[----:B------:R-:W4:Y:S11]  /*55af0*/  LDL.LU.64 R4, [R1+0x7710] ;  /* 0x0077100001047983 */ /* 0x000f360000300a00 */
[----:B------:R-:W-:Y:S06]  /*55b00*/  @!UPT UIADD3 URZ, URZ, URZ, URZ ;  /* 0x0000003f3f3ff290 */ /* 0x000fec000fffe03f */
[----:B------:R-:W-:Y:S04]  /*55b10*/  STL.64 [R1+0x310], R24 ;  /* 0x0003101801007387 */ /* 0x000fe80000100a00 */
[----:B------:R0:W-:Y:S04]  /*55b20*/  STL.64 [R1+0x318], R26 ;  /* 0x0003181a01007387 */ /* 0x0001e80000100a00 */
[----:B0-----:R-:W2:Y:S04]  /*55b30*/  LDL.LU.64 R26, [R1+0x7708] ;  /* 0x00770800011a7983 */ /* 0x001ea80000300a00 */
[----:B------:R-:W4:Y:S02]  /*55b40*/  LDL.LU.64 R24, [R1+0x7700] ;  /* 0x0077000001187983 */ /* 0x000f240000300a00 */
[----:B----4-:R-:W-:Y:S11]  /*55b50*/  HMMA.16816.F32.BF16 R4, R12, R24, R4 ;  /* 0x000000180c04723c */ /* 0x010ff60000041804 */
[----:B------:R-:W-:Y:S11]  /*55b60*/  @!UPT UIADD3 URZ, URZ, URZ, URZ ;  /* 0x0000003f3f3ff290 */ /* 0x000ff6000fffe03f */
[----:B------:R-:W-:Y:S01]  /*55b70*/  @!UPT UIADD3 URZ, URZ, URZ, URZ ;  /* 0x0000003f3f3ff290 */ /* 0x000fe2000fffe03f */
[----:B------:R-:W-:Y:S04]  /*55b80*/  STL.64 [R1+0x300], R4 ;  /* 0x0003000401007387 */ /* 0x000fe80000100a00 */
[----:B------:R0:W-:Y:S04]  /*55b90*/  STL.64 [R1+0x308], R6 ;  /* 0x0003080601007387 */ /* 0x0001e80000100a00 */
[----:B0-----:R-:W4:Y:S04]  /*55ba0*/  LDL.LU.64 R6, [R1+0x76f8] ;  /* 0x0076f80001067983 */ /* 0x001f280000300a00 */
[----:B------:R-:W4:Y:S04]  /*55bb0*/  LDL.LU.64 R4, [R1+0x76f0] ;  /* 0x0076f00001047983 */ /* 0x000f280000300a00 */
[----:B--2---:R-:W-:Y:S04]  /*55bc0*/  STL.64 [R1+0x7688], R26 ;  /* 0x0076881a01007387 */ /* 0x004fe80000100a00 */
[----:B------:R0:W-:Y:S04]  /*55bd0*/  STL.64 [R1+0x7680], R24 ;  /* 0x0076801801007387 */ /* 0x0001e80000100a00 */
[----:B0-----:R-:W2:Y:S01]  /*55be0*/  LDL.LU.64 R24, [R1] ;  /* 0x0000000001187983 */ /* 0x001ea20000300a00 */
[----:B------:R-:W-:-:S03]  /*55bf0*/  IMAD.MOV.U32 R9, RZ, RZ, R3 ;  /* 0x000000ffff097224 */ /* 0x000fc600078e0003 */
[----:B--2---:R0:W-:Y:S04]  /*55c00*/  STL.64 [R1+0x7698], R24 ;  /* 0x0076981801007387 */ /* 0x0041e80000100a00 */
[----:B0-----:R-:W2:Y:S01]  /*55c10*/  LDL.LU.64 R24, [R1+0x10] ;  /* 0x0000100001187983 */ /* 0x001ea20000300a00 */
[C---:B----4-:R-:W-:Y:S03]  /*55c20*/  HMMA.16816.F32.BF16 R4, R12.reuse, R8, R4 ;  /* 0x000000080c04723c */ /* 0x050fe60000041804 */
[----:B--2---:R0:W-:Y:S04]  /*55c30*/  STL.64 [R1+0x76b0], R24 ;  /* 0x0076b01801007387 */ /* 0x0041e80000100a00 */
[----:B0-----:R-:W2:Y:S11]  /*55c40*/  LDL.LU.64 R24, [R1+0x20] ;  /* 0x0000200001187983 */ /* 0x001eb60000300a00 */
[----:B------:R-:W-:Y:S05]  /*55c50*/  @!UPT UIADD3 URZ, URZ, URZ, URZ ;  /* 0x0000003f3f3ff290 */ /* 0x000fea000fffe03f */
[----:B------:R0:W-:Y:S04]  /*55c60*/  STL.64 [R1+0x2f0], R4 ;  /* 0x0002f00401007387 */ /* 0x0001e80000100a00 */
[----:B------:R1:W-:Y:S04]  /*55c70*/  STL.64 [R1+0x2f8], R6 ;  /* 0x0002f80601007387 */ /* 0x0003e80000100a00 */
[----:B0-----:R-:W1:Y:S04]  /*55c80*/  LDL.LU.64 R4, [R1+0x76e8] ;  /* 0x0076e80001047983 */ /* 0x001e680000300a00 */
[----:B------:R-:W-:Y:S01]  /*55c90*/  STL.64 [R1+0x7690], R8 ;  /* 0x0076900801007387 */ /* 0x000fe20000100a00 */
[----:B-1----:R-:W-:Y:S03]  /*55ca0*/  HMMA.16816.F32.BF16 R4, R12, R4, R20 ;  /* 0x000000040c04723c */ /* 0x002fe60000041814 */
[----:B------:R-:W4:Y:S04]  /*55cb0*/  LDL.LU.64 R22, [R1+0x76e0] ;  /* 0x0076e00001167983 */ /* 0x000f280000300a00 */
[----:B------:R-:W4:Y:S11]  /*55cc0*/  LDL.LU.64 R20, [R1+0x76d8] ;  /* 0x0076d80001147983 */ /* 0x000f360000300a00 */
[----:B------:R-:W-:Y:S05]  /*55cd0*/  @!UPT UIADD3 URZ, URZ, URZ, URZ ;  /* 0x0000003f3f3ff290 */ /* 0x000fea000fffe03f */
[----:B------:R0:W-:Y:S04]  /*55ce0*/  STL.64 [R1+0x2e0], R4 ;  /* 0x0002e00401007387 */ /* 0x0001e80000100a00 */
[----:B------:R-:W-:Y:S04]  /*55cf0*/  STL.64 [R1+0x2e8], R6 ;  /* 0x0002e80601007387 */ /* 0x000fe80000100a00 */
[----:B0-----:R-:W4:Y:S01]  /*55d00*/  LDL.LU.64 R4, [R1+0x76d0] ;  /* 0x0076d00001047983 */ /* 0x001f220000300a00 */
[----:B------:R-:W-:Y:S02]  /*55d10*/  IMAD.MOV.U32 R8, RZ, RZ, R2 ;  /* 0x000000ffff087224 */ /* 0x000fe400078e0002 */
[----:B------:R-:W-:-:S07]  /*55d20*/  IMAD.MOV.U32 R9, RZ, RZ, R0 ;  /* 0x000000ffff097224 */ /* 0x000fce00078e0000 */
[C---:B---3--:R-:W-:Y:S01]  /*55d30*/  HMMA.16816.F32.BF16 R8, R12.reuse, R8, R16 ;  /* 0x000000080c08723c */ /* 0x048fe20000041810 */
[----:B------:R-:W2:Y:S04]  /*55d40*/  LDL.LU.64 R18, [R1+0x76c8] ;  /* 0x0076c80001127983 */ /* 0x000ea80000300a00 */
[----:B------:R-:W2:Y:S11]  /*55d50*/  LDL.LU.64 R16, [R1+0x76c0] ;  /* 0x0076c00001107983 */ /* 0x000eb60000300a00 */
[----:B------:R-:W-:Y:S07]  /*55d60*/  @!UPT UIADD3 URZ, URZ, URZ, URZ ;  /* 0x0000003f3f3ff290 */ /* 0x000fee000fffe03f */
[----:B------:R-:W-:Y:S04]  /*55d70*/  STL.64 [R1+0x2d0], R8 ;  /* 0x0002d00801007387 */ /* 0x000fe80000100a00 */
[----:B------:R4:W-:Y:S02]  /*55d80*/  STL.64 [R1+0x2d8], R10 ;  /* 0x0002d80a01007387 */ /* 0x0009e40000100a00 */
[----:B----4-:R-:W-:Y:S02]  /*55d90*/  HMMA.16816.F32.BF16 R8, R12, R4, R20 ;  /* 0x000000040c08723c */ /* 0x010fe40000041814 */
[----:B------:R0:W-:Y:S04]  /*55da0*/  STL.64 [R1+0x76b8], R4 ;  /* 0x0076b80401007387 */ /* 0x0001e80000100a00 */
[----:B0-----:R-:W2:Y:S11]  /*55db0*/  LDL.LU.64 R4, [R1+0xa60] ;  /* 0x000a600001047983 */ /* 0x001eb60000300a00 */
[----:B------:R-:W-:Y:S06]  /*55dc0*/  @!UPT UIADD3 URZ, URZ, URZ, URZ ;  /* 0x0000003f3f3ff290 */ /* 0x000fec000fffe03f */
[----:B------:R0:W-:Y:S04]  /*55dd0*/  STL.64 [R1+0x180], R8 ;  /* 0x0001800801007387 */ /* 0x0001e80000100a00 */
[----:B------:R1:W-:Y:S04]  /*55de0*/  STL.64 [R1+0x188], R10 ;  /* 0x0001880a01007387 */ /* 0x0003e80000100a00 */
[----:B------:R-:W2:Y:S04]  /*55df0*/  LDL.LU.64 R6, [R1+0xa68] ;  /* 0x000a680001067983 */ /* 0x000ea80000300a00 */
[----:B0-----:R-:W3:Y:S04]  /*55e00*/  LDL.LU.64 R8, [R1+0xa00] ;  /* 0x000a000001087983 */ /* 0x001ee80000300a00 */
[----:B-1----:R-:W4:Y:S04]  /*55e10*/  LDL.LU.64 R10, [R1+0xa08] ;  /* 0x000a0800010a7983 */ /* 0x002f280000300a00 */
[----:B----4-:R-:W-:Y:S04]  /*55e20*/  STL.64 [R1+0x76a8], R10 ;  /* 0x0076a80a01007387 */ /* 0x010fe80000100a00 */
[----:B---3--:R0:W-:Y:S04]  /*55e30*/  STL.64 [R1+0x76a0], R8 ;  /* 0x0076a00801007387 */ /* 0x0081e80000100a00 */
[----:B0-----:R-:W3:Y:S04]  /*55e40*/  LDL.LU.64 R8, [R1+0xa10] ;  /* 0x000a100001087983 */ /* 0x001ee80000300a00 */
[----:B------:R-:W3:Y:S04]  /*55e50*/  LDL.LU.64 R10, [R1+0xa18] ;  /* 0x000a1800010a7983 */ /* 0x000ee80000300a00 */
[----:B------:R-:W4:Y:S04]  /*55e60*/  LDL.LU.64 R20, [R1+0x7c0] ;  /* 0x0007c00001147983 */ /* 0x000f280000300a00 */
[----:B------:R-:W3:Y:S01]  /*55e70*/  LDL.LU.64 R22, [R1+0x7c8] ;  /* 0x0007c80001167983 */ /* 0x000ee20000300a00 */
[----:B--2---:R-:W-:Y:S03]  /*55e80*/  HMMA.16816.F32.BF16 R4, R16, R24, R4 ;  /* 0x000000181004723c */ /* 0x004fe60000041804 */
[----:B---3--:R-:W-:Y:S04]  /*55e90*/  STL.64 [R1+0x7668], R22 ;  /* 0x0076681601007387 */ /* 0x008fe80000100a00 */
[----:B----4-:R0:W-:Y:S04]  /*55ea0*/  STL.64 [R1+0x7660], R20 ;  /* 0x0076601401007387 */ /* 0x0101e80000100a00 */
[----:B0-----:R-:W2:Y:S04]  /*55eb0*/  LDL.LU.64 R20, [R1+0x7b0] ;  /* 0x0007b00001147983 */ /* 0x001ea80000300a00 */
[----:B------:R-:W3:Y:S04]  /*55ec0*/  LDL.LU.64 R22, [R1+0x7b8] ;  /* 0x0007b80001167983 */ /* 0x000ee80000300a00 */
[----:B---3--:R-:W-:Y:S04]  /*55ed0*/  STL.64 [R1+0x7678], R22 ;  /* 0x0076781601007387 */ /* 0x008fe80000100a00 */
[----:B--2---:R0:W-:Y:S04]  /*55ee0*/  STL.64 [R1+0x7670], R20 ;  /* 0x0076701401007387 */ /* 0x0041e80000100a00 */
[----:B0-----:R-:W2:Y:S04]  /*55ef0*/  LDL.LU.64 R20, [R1+0x9f0] ;  /* 0x0009f00001147983 */ /* 0x001ea80000300a00 */
[----:B------:R-:W2:Y:S04]  /*55f00*/  LDL.LU.64 R22, [R1+0x9f8] ;  /* 0x0009f80001167983 */ /* 0x000ea80000300a00 */
[----:B------:R-:W3:Y:S04]  /*55f10*/  LDL.LU.64 R12, [R1+0x40] ;  /* 0x00004000010c7983 */ /* 0x000ee80000300a00 */
[----:B------:R-:W4:Y:S04]  /*55f20*/  LDL.64 R14, [R1+0x48] ;  /* 0x00004800010e7983 */ /* 0x000f280000100a00 */
[----:B------:R0:W-:Y:S04]  /*55f30*/  STL.64 [R1+0x170], R4 ;  /* 0x0001700401007387 */ /* 0x0001e80000100a00 */
[----:B------:R1:W-:Y:S04]  /*55f40*/  STL.64 [R1+0x178], R6 ;  /* 0x0001780601007387 */ /* 0x0003e80000100a00 */
[----:B0-----:R-:W2:Y:S01]  /*55f50*/  LDL.LU.64 R4, [R1+0x76b8] ;  /* 0x0076b80001047983 */ /* 0x001ea20000300a00 */
[----:B-1----:R-:W-:-:S02]  /*55f60*/  IMAD.MOV.U32 R7, RZ, RZ, R24 ;  /* 0x000000ffff077224 */ /* 0x002fc400078e0018 */
[----:B------:R-:W-:Y:S02]  /*55f70*/  IMAD.MOV.U32 R6, RZ, RZ, R25 ;  /* 0x000000ffff067224 */ /* 0x000fe400078e0019 */
[----:B------:R-:W2:Y:S02]  /*55f80*/  LDL.LU.64 R24, [R1+0x76b0] ;  /* 0x0076b00001187983 */ /* 0x000ea40000300a00 */
[C---:B--2---:R-:W-:Y:S01]  /*55f90*/  HMMA.16816.F32.BF16 R8, R16.reuse, R24, R8 ;  /* 0x000000181008723c */ /* 0x044fe20000041808 */
[----:B------:R-:W-:Y:S02]  /*55fa0*/  IMAD.MOV.U32 R2, RZ, RZ, R24 ;  /* 0x000000ffff027224 */ /* 0x000fe400078e0018 */
[----:B------:R-:W-:Y:S11]  /*55fb0*/  IMAD.MOV.U32 R0, RZ, RZ, R25 ;  /* 0x000000ffff007224 */ /* 0x000ff600078e0019 */
[----:B------:R-:W-:Y:S09]  /*55fc0*/  @!UPT UIADD3 URZ, URZ, URZ, URZ ;  /* 0x0000003f3f3ff290 */ /* 0x000ff2000fffe03f */
        /* <DEDUP_REMOVED lines=8> */
[----:B------:R0:W-:Y:S04]  /*56050*/  STL.64 [R1+0x150], R8 ;  /* 0x0001500801007387 */ /* 0x0001e80000100a00 */
[----:B------:R1:W-:Y:S04]  /*56060*/  STL.64 [R1+0x158], R10 ;  /* 0x0001580a01007387 */ /* 0x0003e80000100a00 */
[----:B0-----:R-:W2:Y:S01]  /*56070*/  LDL.LU.64 R8, [R1+0x7690] ;  /* 0x0076900001087983 */ /* 0x001ea20000300a00 */
[----:B-1----:R-:W-:-:S03]  /*56080*/  IMAD.MOV.U32 R11, RZ, RZ, R24 ;  /* 0x000000ffff0b7224 */ /* 0x002fc600078e0018 */
[----:B------:R-:W2:Y:S01]  /*56090*/  LDL.LU.64 R26, [R1+0x7688] ;  /* 0x00768800011a7983 */ /* 0x000ea20000300a00 */
[----:B------:R-:W-:-:S03]  /*560a0*/  IMAD.MOV.U32 R10, RZ, RZ, R25 ;  /* 0x000000ffff0a7224 */ /* 0x000fc600078e0019 */
[----:B------:R-:W2:Y:S02]  /*560b0*/  LDL.LU.64 R24, [R1+0x7680] ;  /* 0x0076800001187983 */ /* 0x000ea40000300a00 */
[C---:B--2---:R-:W-:Y:S11]  /*560c0*/  HMMA.16816.F32.BF16 R20, R16.reuse, R24, R20 ;  /* 0x000000181014723c */ /* 0x044ff60000041814 */
[----:B------:R-:W-:Y:S11]  /*560d0*/  @!UPT UIADD3 URZ, URZ, URZ, URZ ;  /* 0x0000003f3f3ff290 */ /* 0x000ff6000fffe03f */
[----:B------:R-:W-:Y:S01]  /*560e0*/  @!UPT UIADD3 URZ, URZ, URZ, URZ ;  /* 0x0000003f3f3ff290 */ /* 0x000fe2000fffe03f */
[----:B------:R-:W-:Y:S04]  /*560f0*/  STL.64 [R1+0x7a0], R20 ;  /* 0x0007a01401007387 */ /* 0x000fe80000100a00 */
[----:B------:R0:W-:Y:S04]  /*56100*/  STL.64 [R1+0x7a8], R22 ;  /* 0x0007a81601007387 */ /* 0x0001e80000100a00 */
[----:B0-----:R-:W2:Y:S04]  /*56110*/  LDL.LU.64 R22, [R1+0x7678] ;  /* 0x0076780001167983 */ /* 0x001ea80000300a00 */
[----:B------:R-:W2:Y:S04]  /*56120*/  LDL.LU.64 R20, [R1+0x7670] ;  /* 0x0076700001147983 */ /* 0x000ea80000300a00 */
[----:B------:R-:W-:Y:S04]  /*56130*/  STL.64 [R1+0x7630], R26 ;  /* 0x0076301a01007387 */ /* 0x000fe80000100a00 */
[----:B------:R0:W-:Y:S04]  /*56140*/  STL.64 [R1+0x7628], R24 ;  /* 0x0076281801007387 */ /* 0x0001e80000100a00 */
[----:B0-----:R-:W3:Y:S04]  /*56150*/  LDL.LU.64 R24, [R1+0x7e0] ;  /* 0x0007e00001187983 */ /* 0x001ee80000300a00 */
[----:B------:R-:W3:Y:S01]  /*56160*/  LDL.LU.64 R26, [R1+0x7e8] ;  /* 0x0007e800011a7983 */ /* 0x000ee20000300a00 */
[C---:B--2---:R-:W-:Y:S11]  /*56170*/  HMMA.16816.F32.BF16 R20, R16.reuse, R8, R20 ;  /* 0x000000081014723c */ /* 0x044ff60000041814 */
[----:B------:R-:W-:Y:S11]  /*56180*/  @!UPT UIADD3 URZ, URZ, URZ, URZ ;  /* 0x0000003f3f3ff290 */ /* 0x000ff6000fffe03f */
[----:B------:R-:W-:Y:S01]  /*56190*/  @!UPT UIADD3 URZ, URZ, URZ, URZ ;  /* 0x0000003f3f3ff290 */ /* 0x000fe2000fffe03f */
[----:B------:R-:W-:Y:S04]  /*561a0*/  STL.64 [R1+0x7b0], R20 ;  /* 0x0007b01401007387 */ /* 0x000fe80000100a00 */
[----:B------:R0:W-:Y:S04]  /*561b0*/  STL.64 [R1+0x7b8], R22 ;  /* 0x0007b81601007387 */ /* 0x0001e80000100a00 */
[----:B0-----:R-:W3:Y:S04]  /*561c0*/  LDL.LU.64 R22, [R1+0x7668] ;  /* 0x0076680001167983 */ /* 0x001ee80000300a00 */
[----:B------:R-:W3:Y:S04]  /*561d0*/  LDL.LU.64 R20, [R1+0x7660] ;  /* 0x0076600001147983 */ /* 0x000ee80000300a00 */
[----:B------:R0:W-:Y:S02]  /*561e0*/  STL.64 [R1+0x7638], R8 ;  /* 0x0076380801007387 */ /* 0x0001e40000100a00 */
[----:B0-----:R-:W-:Y:S01]  /*561f0*/  IMAD.MOV.U32 R8, RZ, RZ, R2 ;  /* 0x000000ffff087224 */ /* 0x001fe200078e0002 */
[----:B---3--:R-:W-:Y:S11]  /*56200*/  HMMA.16816.F32.BF16 R20, R16, R12, R20 ;  /* 0x0000000c1014723c */ /* 0x008ff60000041814 */
[----:B------:R-:W-:Y:S11]  /*56210*/  @!UPT UIADD3 URZ, URZ, URZ, URZ ;  /* 0x0000003f3f3ff290 */ /* 0x000ff6000fffe03f */
[----:B------:R-:W-:Y:S01]  /*56220*/  @!UPT UIADD3 URZ, URZ, URZ, URZ ;  /* 0x0000003f3f3ff290 */ /* 0x000fe2000fffe03f */
[----:B------:R0:W-:Y:S01]  /*56230*/  STL.64 [R1+0x7c0], R20 ;  /* 0x0007c01401007387 */ /* 0x0001e20000100a00 */
[----:B------:R-:W-:Y:S02]  /*56240*/  IMAD.MOV.U32 R3, RZ, RZ, R22 ;  /* 0x000000ffff037224 */ /* 0x000fe400078e0016 */
[----:B------:R-:W-:Y:S01]  /*56250*/  IMAD.MOV.U32 R2, RZ, RZ, R23 ;  /* 0x000000ffff027224 */ /* 0x000fe200078e0017 */
[----:B0-----:R-:W2:Y:S04]  /*56260*/  LDL.LU.64 R20, [R1+0x7d0] ;  /* 0x0007d00001147983 */ /* 0x001ea80000300a00 */
[----:B------:R-:W2:Y:S04]  /*56270*/  LDL.LU.64 R22, [R1+0x7d8] ;  /* 0x0007d80001167983 */ /* 0x000ea80000300a00 */
[----:B----4-:R-:W-:Y:S04]  /*56280*/  STL.64 [R1+0x7648], R14 ;  /* 0x0076480e01007387 */ /* 0x010fe80000100a00 */
[----:B------:R0:W-:Y:S04]  /*56290*/  STL.64 [R1+0x7640], R12 ;  /* 0x0076400c01007387 */ /* 0x0001e80000100a00 */
[----:B0-----:R-:W3:Y:S01]  /*562a0*/  LDL.LU.64 R12, [R1+0x30] ;  /* 0x00003000010c7983 */ /* 0x001ee20000300a00 */
[----:B------:R-:W-:-:S03]  /*562b0*/  IMAD.MOV.U32 R9, RZ, RZ, R0 ;  /* 0x000000ffff097224 */ /* 0x000fc600078e0000 */
[----:B------:R0:W-:Y:S04]  /*562c0*/  STL [R1+0x707c], R2 ;  /* 0x00707c0201007387 */ /* 0x0001e80000100800 */
[----:B0-----:R-:W4:Y:S04]  /*562d0*/  LDL R2, [R1+0x900] ;  /* 0x0009000001027983 */ /* 0x001f280000100800 */
[----:B------:R0:W-:Y:S01]  /*562e0*/  STL [R1+0x7078], R3 ;  /* 0x0070780301007387 */ /* 0x0001e20000100800 */
[C---:B---3--:R-:W-:Y:S08]  /*562f0*/  HMMA.16816.F32.BF16 R24, R16.reuse, R12, R24 ;  /* 0x0000000c1018723c */ /* 0x048ff00000041818 */
[----:B--2---:R-:W-:Y:S01]  /*56300*/  HMMA.16816.F32.BF16 R16, R16, R4, R20 ;  /* 0x000000041010723c */ /* 0x004fe20000041814 */
[----:B0-----:R-:W-:-:S02]  /*56310*/  IMAD.MOV.U32 R3, RZ, RZ, R12 ;  /* 0x000000ffff037224 */ /* 0x001fc400078e000c */
[----:B------:R-:W-:Y:S11]  /*56320*/  IMAD.MOV.U32 R0, RZ, RZ, R13 ;  /* 0x000000ffff007224 */ /* 0x000ff600078e000d */
[----:B------:R-:W-:Y:S01]  /*56330*/  @!UPT UIADD3 URZ, URZ, URZ, URZ ;  /* 0x0000003f3f3ff290 */ /* 0x000fe2000fffe03f */
[----:B------:R0:W-:Y:S01]  /*56340*/  STL.64 [R1+0x7e0], R24 ;  /* 0x0007e01801007387 */ /* 0x0001e20000100a00 */
[----:B------:R-:W-:-:S03]  /*56350*/  IMAD.MOV.U32 R28, RZ, RZ, R27 ;  /* 0x000000ffff1c7224 */ /* 0x000fc600078e001b */
[----:B------:R1:W-:Y:S04]  /*56360*/  STL [R1+0x7e8], R26 ;  /* 0x0007e81a01007387 */ /* 0x0003e80000100800 */
[----:B------:R-:W2:Y:S04]  /*56370*/  LDL.LU.64 R12, [R1+0x980] ;  /* 0x00098000010c7983 */ /* 0x000ea80000300a00 */
[----:B------:R-:W2:Y:S04]  /*56380*/  LDL.LU.64 R14, [R1+0x988] ;  /* 0x00098800010e7983 */ /* 0x000ea80000300a00 */
[----:B0-----:R-:W3:Y:S04]  /*56390*/  LDL.LU.64 R24, [R1+0x960] ;  /* 0x0009600001187983 */ /* 0x001ee80000300a00 */
[----:B-1----:R-:W3:Y:S04]  /*563a0*/  LDL.LU.64 R26, [R1+0x968] ;  /* 0x00096800011a7983 */ /* 0x002ee80000300a00 */
[----:B------:R-:W-:Y:S04]  /*563b0*/  STL [R1+0x7080], R28 ;  /* 0x0070801c01007387 */ /* 0x000fe80000100800 */
[----:B------:R-:W2:Y:S04]  /*563c0*/  LDL.LU.64 R22, [R1+0x7658] ;  /* 0x0076580001167983 */ /* 0x000ea80000300a00 */
[----:B------:R-:W2:Y:S04]  /*563d0*/  LDL.LU.64 R20, [R1+0x7650] ;  /* 0x0076500001147983 */ /* 0x000ea80000300a00 */
[----:B------:R0:W-:Y:S04]  /*563e0*/  STL.64 [R1+0x7d0], R16 ;  /* 0x0007d01001007387 */ /* 0x0001e80000100a00 */
[----:B------:R-:W-:Y:S04]  /*563f0*/  STL.64 [R1+0x7d8], R18 ;  /* 0x0007d81201007387 */ /* 0x000fe80000100a00 */
[----:B------:R1:W-:Y:S01]  /*56400*/  STL.64 [R1+0x7600], R4 ;  /* 0x0076000401007387 */ /* 0x0003e20000100a00 */
[----:B0-----:R-:W-:-:S02]  /*56410*/  IMAD.MOV.U32 R16, RZ, RZ, R7 ;  /* 0x000000ffff107224 */ /* 0x001fc400078e0007 */
[----:B------:R-:W-:Y:S01]  /*56420*/  IMAD.MOV.U32 R17, RZ, RZ, R6 ;  /* 0x000000ffff117224 */ /* 0x000fe200078e0006 */
[----:B-1----:R-:W2:Y:S04]  /*56430*/  LDL.LU.64 R4, [R1+0x9c0] ;  /* 0x0009c00001047983 */ /* 0x002ea80000300a00 */
[----:B------:R-:W2:Y:S02]  /*56440*/  LDL.LU.64 R6, [R1+0x9c8] ;  /* 0x0009c80001067983 */ /* 0x000ea40000300a00 */
[----:B--2---:R-:W-:Y:S02]  /*56450*/  HMMA.16816.F32.BF16 R16, R20, R16, R4 ;  /* 0x000000101410723c */ /* 0x004fe40000041804 */
[----:B------:R-:W2:Y:S04]  /*56460*/  LDL.LU.64 R4, [R1+0x830] ;  /* 0x0008300001047983 */ /* 0x000ea80000300a00 */
[----:B------:R-:W2:Y:S11]  /*56470*/  LDL.LU.64 R6, [R1+0x838] ;  /* 0x0008380001067983 */ /* 0x000eb60000300a00 */
[----:B------:R-:W-:Y:S06]  /*56480*/  @!UPT UIADD3 URZ, URZ, URZ, URZ ;  /* 0x0000003f3f3ff290 */ /* 0x000fec000fffe03f */
[----:B------:R0:W-:Y:S04]  /*56490*/  STL.64 [R1+0x7f0], R16 ;  /* 0x0007f01001007387 */ /* 0x0001e80000100a00 */
[----:B------:R1:W-:Y:S04]  /*564a0*/  STL.64 [R1+0x7f8], R18 ;  /* 0x0007f81201007387 */ /* 0x0003e80000100a00 */
[----:B0-----:R-:W2:Y:S04]  /*564b0*/  LDL.LU R16, [R1+0x2b0] ;  /* 0x0002b00001107983 */ /* 0x001ea80000300800 */
[----:B------:R-:W2:Y:S04]  /*564c0*/  LDL.LU R17, [R1+0x2b4] ;  /* 0x0002b40001117983 */ /* 0x000ea80000300800 */
[----:B-1----:R-:W2:Y:S04]  /*564d0*/  LDL.LU R18, [R1+0x2b8] ;  /* 0x0002b80001127983 */ /* 0x002ea80000300800 */
[----:B------:R-:W2:Y:S04]  /*564e0*/  LDL.LU R19, [R1+0x2bc] ;  /* 0x0002bc0001137983 */ /* 0x000ea80000300800 */
[----:B--2---:R0:W-:Y:S04]  /*564f0*/  STL.64 [R1+0x75a0], R18 ;  /* 0x0075a01201007387 */ /* 0x0041e80000100a00 */
[----:B------:R1:W-:Y:S04]  /*56500*/  STL.64 [R1+0x7598], R16 ;  /* 0x0075981001007387 */ /* 0x0003e80000100a00 */
[----:B0-----:R-:W2:Y:S04]  /*56510*/  LDL R18, [R1+0x8] ;  /* 0x0000080001127983 */ /* 0x001ea80000100800 */
[----:B------:R-:W2:Y:S01]  /*56520*/  LDL R19, [R1+0xc] ;  /* 0x00000c0001137983 */ /* 0x000ea20000100800 */
[----:B-1----:R-:W-:-:S02]  /*56530*/  IMAD.MOV.U32 R16, RZ, RZ, R11 ;  /* 0x000000ffff107224 */ /* 0x002fc400078e000b */
[----:B------:R-:W-:Y:S02]  /*56540*/  IMAD.MOV.U32 R17, RZ, RZ, R10 ;  /* 0x000000ffff117224 */ /* 0x000fe400078e000a */
[C---:B------:R-:W-:Y:S01]  /*56550*/  HMMA.16816.F32.BF16 R8, R20.reuse, R8, R12 ;  /* 0x000000081408723c */ /* 0x040fe2000004180c */
[----:B------:R-:W4:Y:S04]  /*56560*/  LDL.LU.64 R14, [R1+0x7648] ;  /* 0x00764800010e7983 */ /* 0x000f280000300a00 */
[----:B------:R-:W4:Y:S03]  /*56570*/  LDL.LU.64 R12, [R1+0x7640] ;  /* 0x00764000010c7983 */ /* 0x000f260000300a00 */
[C---:B---3--:R-:W-:Y:S11]  /*56580*/  HMMA.16816.F32.BF16 R24, R20.reuse, R16, R24 ;  /* 0x000000101418723c */ /* 0x048ff60000041818 */
[----:B------:R-:W-:Y:S04]  /*56590*/  @!UPT UIADD3 URZ, URZ, URZ, URZ ;  /* 0x0000003f3f3ff290 */ /* 0x000fe8000fffe03f */
[----:B------:R0:W-:Y:S04]  /*565a0*/  STL.64 [R1+0x800], R8 ;  /* 0x0008000801007387 */ /* 0x0001e80000100a00 */
[----:B------:R-:W-:Y:S04]  /*565b0*/  STL.64 [R1+0x808], R10 ;  /* 0x0008080a01007387 */ /* 0x000fe80000100a00 */
[----:B0-----:R-:W3:Y:S04]  /*565c0*/  LDL.LU.64 R8, [R1+0x7638] ;  /* 0x0076380001087983 */ /* 0x001ee80000300a00 */
[----:B------:R-:W-:Y:S04]  /*565d0*/  STL.64 [R1+0x810], R24 ;  /* 0x0008101801007387 */ /* 0x000fe80000100a00 */
[----:B------:R0:W-:Y:S04]  /*565e0*/  STL.64 [R1+0x818], R26 ;  /* 0x0008181a01007387 */ /* 0x0001e80000100a00 */
[----:B0-----:R-:W3:Y:S04]  /*565f0*/  LDL.LU.64 R26, [R1+0x7630] ;  /* 0x00763000011a7983 */ /* 0x001ee80000300a00 */
[----:B------:R-:W3:Y:S04]  /*56600*/  LDL.LU.64 R24, [R1+0x7628] ;  /* 0x0076280001187983 */ /* 0x000ee80000300a00 */
[----:B--2---:R0:W-:Y:S04]  /*56610*/  STL.64 [R1+0x75b0], R18 ;  /* 0x0075b01201007387 */ /* 0x0041e80000100a00 */
[----:B0-----:R-:W2:Y:S04]  /*56620*/  LDL R18, [R1+0x18] ;  /* 0x0000180001127983 */ /* 0x001ea80000100800 */
[----:B------:R-:W2:Y:S04]  /*56630*/  LDL R19, [R1+0x1c] ;  /* 0x00001c0001137983 */ /* 0x000ea80000100800 */
[----:B--2---:R0:W-:Y:S04]  /*56640*/  STL.64 [R1+0x75c8], R18 ;  /* 0x0075c81201007387 */ /* 0x0041e80000100a00 */
[----:B------:R-:W2:Y:S04]  /*56650*/  LDL.LU.64 R16, [R1+0x930] ;  /* 0x0009300001107983 */ /* 0x000ea80000300a00 */
[----:B0-----:R-:W2:Y:S01]  /*56660*/  LDL.LU.64 R18, [R1+0x938] ;  /* 0x0009380001127983 */ /* 0x001ea20000300a00 */
[C---:B---3--:R-:W-:Y:S11]  /*56670*/  HMMA.16816.F32.BF16 R4, R20.reuse, R8, R4 ;  /* 0x000000081404723c */ /* 0x048ff60000041804 */
[----:B------:R-:W-:Y:S11]  /*56680*/  @!UPT UIADD3 URZ, URZ, URZ, URZ ;  /* 0x0000003f3f3ff290 */ /* 0x000ff6000fffe03f */
[----:B------:R-:W-:Y:S01]  /*56690*/  @!UPT UIADD3 URZ, URZ, URZ, URZ ;  /* 0x0000003f3f3ff290 */ /* 0x000fe2000fffe03f */
[----:B------:R-:W-:Y:S01]  /*566a0*/  STL.64 [R1+0x830], R4 ;  /* 0x0008300401007387 */ /* 0x000fe20000100a00 */
[----:B--2---:R-:W-:Y:S11]  /*566b0*/  HMMA.16816.F32.BF16 R16, R20, R24, R16 ;  /* 0x000000181410723c */ /* 0x004ff60000041810 */
[----:B------:R-:W-:Y:S11]  /*566c0*/  @!UPT UIADD3 URZ, URZ, URZ, URZ ;  /* 0x0000003f3f3ff290 */ /* 0x000ff6000fffe03f */
[----:B------:R-:W-:Y:S01]  /*566d0*/  @!UPT UIADD3 URZ, URZ, URZ, URZ ;  /* 0x0000003f3f3ff290 */ /* 0x000fe2000fffe03f */
[----:B------:R-:W-:Y:S04]  /*566e0*/  STL.64 [R1+0x820], R16 ;  /* 0x0008201001007387 */ /* 0x000fe80000100a00 */
[----:B------:R0:W-:Y:S04]  /*566f0*/  STL.64 [R1+0x828], R18 ;  /* 0x0008281201007387 */ /* 0x0001e80000100a00 */
[----:B------:R-:W-:Y:S04]  /*56700*/  STL [R1+0x838], R6 ;  /* 0x0008380601007387 */ /* 0x000fe80000100800 */
[----:B0-----:R-:W2:Y:S04]  /*56710*/  LDL R18, [R1+0x28] ;  /* 0x0000280001127983 */ /* 0x001ea80000100800 */
[----:B------:R-:W2:Y:S01]  /*56720*/  LDL R19, [R1+0x2c] ;  /* 0x00002c0001137983 */ /* 0x000ea20000100800 */
[----:B------:R-:W-:-:S02]  /*56730*/  IMAD.MOV.U32 R4, RZ, RZ, R3 ;  /* 0x000000ffff047224 */ /* 0x000fc400078e0003 */
[----:B------:R-:W-:Y:S01]  /*56740*/  IMAD.MOV.U32 R5, RZ, RZ, R0 ;  /* 0x000000ffff057224 */ /* 0x000fe200078e0000 */
[----:B--2---:R-:W-:Y:S04]  /*56750*/  STL.64 [R1+0x75f8], R18 ;  /* 0x0075f81201007387 */ /* 0x004fe80000100a00 */
[----:B------:R-:W2:Y:S04]  /*56760*/  LDL.LU R8, [R1+0x640] ;  /* 0x0006400001087983 */ /* 0x000ea80000300800 */
[----:B------:R-:W2:Y:S04]  /*56770*/  LDL.LU R9, [R1+0x644] ;  /* 0x0006440001097983 */ /* 0x000ea80000300800 */
[----:B------:R-:W3:Y:S04]  /*56780*/  LDL.LU R10, [R1+0x648] ;  /* 0x00064800010a7983 */ /* 0x000ee80000300800 */
[----:B------:R-:W3:Y:S01]  /*56790*/  LDL.LU R11, [R1+0x64c] ;  /* 0x00064c00010b7983 */ /* 0x000ee20000300800 */
[----:B------:R-:W-:-:S03]  /*567a0*/  IMAD.MOV.U32 R24, RZ, RZ, R7 ;  /* 0x000000ffff187224 */ /* 0x000fc600078e0007 */
[----:B------:R0:W-:Y:S04]  /*567b0*/  STL.64 [R1+0x7618], R4 ;  /* 0x0076180401007387 */ /* 0x0001e80000100a00 */
[----:B0-----:R-:W4:Y:S04]  /*567c0*/  LDL.LU.64 R4, [R1+0x840] ;  /* 0x0008400001047983 */ /* 0x001f280000300a00 */
[----:B------:R-:W4:Y:S04]  /*567d0*/  LDL.LU.64 R6, [R1+0x848] ;  /* 0x0008480001067983 */ /* 0x000f280000300a00 */
[----:B---3--:R0:W-:Y:S04]  /*567e0*/  STL.64 [R1+0x7580], R10 ;  /* 0x0075800a01007387 */ /* 0x0081e80000100a00 */
[----:B--2---:R1:W-:Y:S01]  /*567f0*/  STL.64 [R1+0x7578], R8 ;  /* 0x0075780801007387 */ /* 0x0043e20000100a00 */
[----:B0-----:R-:W-:-:S02]  /*56800*/  IMAD.MOV.U32 R10, RZ, RZ, R27 ;  /* 0x000000ffff0a7224 */ /* 0x001fc400078e001b */
[----:B------:R-:W-:Y:S01]  /*56810*/  IMAD.MOV.U32 R11, RZ, RZ, R26 ;  /* 0x000000ffff0b7224 */ /* 0x000fe200078e001a */
[----:B-1----:R-:W2:Y:S04]  /*56820*/  LDL.LU R8, [R1+0x460] ;  /* 0x0004600001087983 */ /* 0x002ea80000300800 */
[----:B------:R-:W2:Y:S04]  /*56830*/  LDL.LU R9, [R1+0x464] ;  /* 0x0004640001097983 */ /* 0x000ea80000300800 */
[----:B------:R-:W3:Y:S04]  /*56840*/  LDL.LU R27, [R1+0x7624] ;  /* 0x00762400011b7983 */ /* 0x000ee80000300800 */
[----:B------:R-:W2:Y:S04]  /*56850*/  LDL.LU R26, [R1+0x7620] ;  /* 0x00762000011a7983 */ /* 0x000ea80000300800 */
[----:B------:R-:W2:Y:S04]  /*56860*/  LDL.LU.64 R16, [R1+0x860] ;  /* 0x0008600001107983 */ /* 0x000ea80000300a00 */
[----:B------:R-:W2:Y:S04]  /*56870*/  LDL.LU.64 R18, [R1+0x868] ;  /* 0x0008680001127983 */ /* 0x000ea80000300a00 */
[----:B--2---:R-:W-:Y:S04]  /*56880*/  STL.64 [R1+0x7610], R18 ;  /* 0x0076101201007387 */ /* 0x004fe80000100a00 */
[----:B------:R0:W-:Y:S04]  /*56890*/  STL.64 [R1+0x7608], R16 ;  /* 0x0076081001007387 */ /* 0x0001e80000100a00 */
[----:B0-----:R-:W2:Y:S04]  /*568a0*/  LDL.LU.64 R16, [R1+0x850] ;  /* 0x0008500001107983 */ /* 0x001ea80000300a00 */
[----:B------:R-:W2:Y:S04]  /*568b0*/  LDL.LU.64 R18, [R1+0x858] ;  /* 0x0008580001127983 */ /* 0x000ea80000300a00 */
[----:B------:R0:W-:Y:S04]  /*568c0*/  STL.64 [R1+0x7590], R10 ;  /* 0x0075900a01007387 */ /* 0x0001e80000100a00 */
[----:B------:R1:W-:Y:S04]  /*568d0*/  STL.64 [R1+0x7588], R8 ;  /* 0x0075880801007387 */ /* 0x0003e80000100a00 */
[----:B0-----:R-:W2:Y:S04]  /*568e0*/  LDL.64 R10, [R1+0x58] ;  /* 0x00005800010a7983 */ /* 0x001ea80000100a00 */
[----:B--2---:R0:W-:Y:S04]  /*568f0*/  STL.64 [R1+0x75a8], R10 ;  /* 0x0075a80a01007387 */ /* 0x0041e80000100a00 */
[----:B-1----:R-:W2:Y:S04]  /*56900*/  LDL.LU R8, [R1+0x120] ;  /* 0x0001200001087983 */ /* 0x002ea80000300800 */
[----:B------:R-:W2:Y:S04]  /*56910*/  LDL.LU R9, [R1+0x124] ;  /* 0x0001240001097983 */ /* 0x000ea80000300800 */
[----:B0-----:R-:W2:Y:S04]  /*56920*/  LDL.LU R10, [R1+0x128] ;  /* 0x00012800010a7983 */ /* 0x001ea80000300800 */
[----:B------:R-:W2:Y:S01]  /*56930*/  LDL.LU R11, [R1+0x12c] ;  /* 0x00012c00010b7983 */ /* 0x000ea20000300800 */
[C---:B----4-:R-:W-:Y:S03]  /*56940*/  HMMA.16816.F32.BF16 R4, R20.reuse, R12, R4 ;  /* 0x0000000c1404723c */ /* 0x050fe60000041804 */
[----:B--2---:R-:W-:Y:S04]  /*56950*/  STL.64 [R1+0x75c0], R10 ;  /* 0x0075c00a01007387 */ /* 0x004fe80000100a00 */
[----:B------:R0:W-:Y:S04]  /*56960*/  STL.64 [R1+0x75b8], R8 ;  /* 0x0075b80801007387 */ /* 0x0001e80000100a00 */
[----:B0-----:R-:W2:Y:S04]  /*56970*/  LDL.LU R8, [R1+0x130] ;  /* 0x0001300001087983 */ /* 0x001ea80000300800 */
[----:B------:R-:W2:Y:S04]  /*56980*/  LDL.LU R9, [R1+0x134] ;  /* 0x0001340001097983 */ /* 0x000ea80000300800 */
[----:B------:R-:W4:Y:S04]  /*56990*/  LDL.LU R10, [R1+0x138] ;  /* 0x00013800010a7983 */ /* 0x000f280000300800 */
[----:B------:R-:W4:Y:S04]  /*569a0*/  LDL.LU R11, [R1+0x13c] ;  /* 0x00013c00010b7983 */ /* 0x000f280000300800 */
[----:B----4-:R-:W-:Y:S04]  /*569b0*/  STL.64 [R1+0x75d8], R10 ;  /* 0x0075d80a01007387 */ /* 0x010fe80000100a00 */
[----:B--2---:R0:W-:Y:S04]  /*569c0*/  STL.64 [R1+0x75d0], R8 ;  /* 0x0075d00801007387 */ /* 0x0041e80000100a00 */
[----:B0-----:R-:W2:Y:S04]  /*569d0*/  LDL.LU R8, [R1+0x140] ;  /* 0x0001400001087983 */ /* 0x001ea80000300800 */
[----:B------:R-:W2:Y:S04]  /*569e0*/  LDL.LU R9, [R1+0x144] ;  /* 0x0001440001097983 */ /* 0x000ea80000300800 */
[----:B------:R-:W2:Y:S04]  /*569f0*/  LDL.LU R10, [R1+0x148] ;  /* 0x00014800010a7983 */ /* 0x000ea80000300800 */
[----:B------:R-:W2:Y:S04]  /*56a00*/  LDL.LU R11, [R1+0x14c] ;  /* 0x00014c00010b7983 */ /* 0x000ea80000300800 */
[----:B------:R-:W-:Y:S04]  /*56a10*/  STL [R1+0x6e80], R24 ;  /* 0x006e801801007387 */ /* 0x000fe80000100800 */
[----:B------:R0:W-:Y:S04]  /*56a20*/  STL.64 [R1+0x840], R4 ;  /* 0x0008400401007387 */ /* 0x0001e80000100a00 */
[----:B------:R1:W-:Y:S04]  /*56a30*/  STL.64 [R1+0x848], R6 ;  /* 0x0008480601007387 */ /* 0x0003e80000100a00 */
[----:B0-----:R-:W1:Y:S02]  /*56a40*/  LDL.LU.64 R4, [R1+0x7618] ;  /* 0x0076180001047983 */ /* 0x001e640000300a00 */
[C---:B-1----:R-:W-:Y:S02]  /*56a50*/  HMMA.16816.F32.BF16 R4, R20.reuse, R4, R16 ;  /* 0x000000041404723c */ /* 0x042fe40000041810 */
[----:B------:R-:W4:Y:S04]  /*56a60*/  LDL.LU.64 R18, [R1+0x7610] ;  /* 0x0076100001127983 */ /* 0x000f280000300a00 */
[----:B------:R-:W4:Y:S11]  /*56a70*/  LDL.LU.64 R16, [R1+0x7608] ;  /* 0x0076080001107983 */ /* 0x000f360000300a00 */
[----:B------:R-:W-:Y:S06]  /*56a80*/  @!UPT UIADD3 URZ, URZ, URZ, URZ ;  /* 0x0000003f3f3ff290 */ /* 0x000fec000fffe03f */
[----:B------:R0:W-:Y:S04]  /*56a90*/  STL.64 [R1+0x850], R4 ;  /* 0x0008500401007387 */ /* 0x0001e80000100a00 */
[----:B------:R1:W-:Y:S04]  /*56aa0*/  STL.64 [R1+0x858], R6 ;  /* 0x0008580601007387 */ /* 0x0003e80000100a00 */
[----:B0-----:R-:W4:Y:S02]  /*56ab0*/  LDL.LU.64 R4, [R1+0x7600] ;  /* 0x0076000001047983 */ /* 0x001f240000300a00 */
[----:B----4-:R-:W-:Y:S02]  /*56ac0*/  HMMA.16816.F32.BF16 R20, R20, R4, R16 ;  /* 0x000000041414723c */ /* 0x010fe40000041810 */
[----:B------:R-:W2:Y:S04]  /*56ad0*/  LDL.LU.64 R18, [R1+0x75f8] ;  /* 0x0075f80001127983 */ /* 0x000ea80000300a00 */
[----:B-1----:R-:W2:Y:S04]  /*56ae0*/  LDL.LU.64 R6, [R1+0x75f0] ;  /* 0x0075f00001067983 */ /* 0x002ea80000300a00 */
[----:B------:R-:W2:Y:S11]  /*56af0*/  LDL.LU.64 R4, [R1+0x75e8] ;  /* 0x0075e80001047983 */ /* 0x000eb60000300a00 */
[----:B------:R-:W-:Y:S02]  /*56b00*/  @!UPT UIADD3 URZ, URZ, URZ, URZ ;  /* 0x0000003f3f3ff290 */ /* 0x000fe4000fffe03f */
[----:B------:R0:W-:Y:S04]  /*56b10*/  STL.64 [R1+0x860], R20 ;  /* 0x0008601401007387 */ /* 0x0001e80000100a00 */
[----:B------:R1:W-:Y:S04]  /*56b20*/  STL.64 [R1+0x868], R22 ;  /* 0x0008681601007387 */ /* 0x0003e80000100a00 */
[----:B0-----:R-:W4:Y:S04]  /*56b30*/  LDL.LU R20, [R1+0x110] ;  /* 0x0001100001147983 */ /* 0x001f280000300800 */
[----:B------:R-:W4:Y:S01]  /*56b40*/  LDL.LU R21, [R1+0x114] ;  /* 0x0001140001157983 */ /* 0x000f220000300800 */
[----:B-1----:R-:W-:-:S02]  /*56b50*/  IMAD.MOV.U32 R22, RZ, RZ, R26 ;  /* 0x000000ffff167224 */ /* 0x002fc400078e001a */
[----:B---3--:R-:W-:Y:S01]  /*56b60*/  IMAD.MOV.U32 R23, RZ, RZ, R27 ;  /* 0x000000ffff177224 */ /* 0x008fe200078e001b */
[----:B------:R-:W4:Y:S04]  /*56b70*/  LDL.LU R26, [R1+0x75e4] ;  /* 0x0075e400011a7983 */ /* 0x000f280000300800 */
[----:B------:R-:W4:Y:S01]  /*56b80*/  LDL.LU R27, [R1+0x75e0] ;  /* 0x0075e000011b7983 */ /* 0x000f220000300800 */
[C---:B--2---:R-:W-:Y:S03]  /*56b90*/  HMMA.16816.F32.BF16 R16, R4.reuse, R18, R8 ;  /* 0x000000120410723c */ /* 0x044fe60000041808 */
[----:B------:R-:W2:Y:S04]  /*56ba0*/  LDL.LU.64 R10, [R1+0x75d8] ;  /* 0x0075d800010a7983 */ /* 0x000ea80000300a00 */
[----:B------:R-:W2:Y:S11]  /*56bb0*/  LDL.LU.64 R8, [R1+0x75d0] ;  /* 0x0075d00001087983 */ /* 0x000eb60000300a00 */
[----:B------:R-:W-:Y:S05]  /*56bc0*/  @!UPT UIADD3 URZ, URZ, URZ, URZ ;  /* 0x0000003f3f3ff290 */ /* 0x000fea000fffe03f */
[----:B------:R-:W-:Y:S04]  /*56bd0*/  STL.64 [R1+0x140], R16 ;  /* 0x0001401001007387 */ /* 0x000fe80000100a00 */
[----:B------:R0:W-:Y:S04]  /*56be0*/  STL.64 [R1+0x148], R18 ;  /* 0x0001481201007387 */ /* 0x0001e80000100a00 */
[----:B0-----:R-:W2:Y:S02]  /*56bf0*/  LDL.LU.64 R18, [R1+0x75c8] ;  /* 0x0075c80001127983 */ /* 0x001ea40000300a00 */
[C---:B--2---:R-:W-:Y:S02]  /*56c00*/  HMMA.16816.F32.BF16 R16, R4.reuse, R18, R8 ;  /* 0x000000120410723c */ /* 0x044fe40000041808 */
[----:B------:R-:W2:Y:S04]  /*56c10*/  LDL.LU.64 R10, [R1+0x75c0] ;  /* 0x0075c000010a7983 */ /* 0x000ea80000300a00 */
[----:B------:R-:W2:Y:S11]  /*56c20*/  LDL.LU.64 R8, [R1+0x75b8] ;  /* 0x0075b80001087983 */ /* 0x000eb60000300a00 */
[----:B------:R-:W-:Y:S06]  /*56c30*/  @!UPT UIADD3 URZ, URZ, URZ, URZ ;  /* 0x0000003f3f3ff290 */ /* 0x000fec000fffe03f */
[----:B------:R-:W-:Y:S04]  /*56c40*/  STL.64 [R1+0x130], R16 ;  /* 0x0001301001007387 */ /* 0x000fe80000100a00 */
[----:B------:R0:W-:Y:S04]  /*56c50*/  STL.64 [R1+0x138], R18 ;  /* 0x0001381201007387 */ /* 0x0001e80000100a00 */
[----:B0-----:R-:W2:Y:S01]  /*56c60*/  LDL.LU.64 R18, [R1+0x75b0] ;  /* 0x0075b00001127983 */ /* 0x001ea20000300a00 */
[C---:B----4-:R-:W-:Y:S08]  /*56c70*/  HMMA.16816.F32.BF16 R20, R4.reuse, R26, R20 ;  /* 0x0000001a0414723c */ /* 0x050ff00000041814 */
[----:B--2---:R-:W-:Y:S01]  /*56c80*/  HMMA.16816.F32.BF16 R16, R4, R18, R8 ;  /* 0x000000120410723c */ /* 0x004fe20000041808 */
[----:B------:R-:W2:Y:S11]  /*56c90*/  LDL.LU.64 R10, [R1+0x75a8] ;  /* 0x0075a800010a7983 */ /* 0x000eb60000300a00 */
[----:B------:R-:W-:Y:S11]  /*56ca0*/  @!UPT UIADD3 URZ, URZ, URZ, URZ ;  /* 0x0000003f3f3ff290 */ /* 0x000ff6000fffe03f */
[----:B------:R-:W-:Y:S04]  /*56cb0*/  STL.64 [R1+0x870], R16 ;  /* 0x0008701001007387 */ /* 0x000fe80000100a00 */
[----:B------:R0:W-:Y:S04]  /*56cc0*/  STL.64 [R1+0x878], R18 ;  /* 0x0008781201007387 */ /* 0x0001e80000100a00 */
[----:B0-----:R-:W3:Y:S04]  /*56cd0*/  LDL.LU.64 R18, [R1+0x75a0] ;  /* 0x0075a00001127983 */ /* 0x001ee80000300a00 */
[----:B------:R-:W3:Y:S04]  /*56ce0*/  LDL.LU.64 R16, [R1+0x7598] ;  /* 0x0075980001107983 */ /* 0x000ee80000300a00 */
[----:B------:R-:W-:Y:S04]  /*56cf0*/  STL.64 [R1+0x120], R20 ;  /* 0x0001201401007387 */ /* 0x000fe80000100a00 */
[----:B------:R-:W-:Y:S04]  /*56d00*/  STL.64 [R1+0x128], R22 ;  /* 0x0001281601007387 */ /* 0x000fe80000100a00 */
[----:B------:R-:W0:Y:S04]  /*56d10*/  LDSM.16.MT88.4 R20, [R2+0x4080] ;  /* 0x004080000214783b */ /* 0x000e280000004200 */
[----:B0-----:R0:W-:Y:S04]  /*56d20*/  STL.64 [R1+0x7570], R22 ;  /* 0x0075701601007387 */ /* 0x0011e80000100a00 */
[----:B------:R-:W-:Y:S04]  /*56d30*/  STL.64 [R1+0x7568], R20 ;  /* 0x0075681401007387 */ /* 0x000fe80000100a00 */
[----:B0-----:R-:W4:Y:S01]  /*56d40*/  LDL.64 R22, [R1+0x38] ;  /* 0x0000380001167983 */ /* 0x001f220000100a00 */
[----:B--2---:R-:W-:-:S02]  /*56d50*/  IMAD.MOV.U32 R3, RZ, RZ, R10 ;  /* 0x000000ffff037224 */ /* 0x004fc400078e000a */
[----:B------:R-:W-:Y:S01]  /*56d60*/  IMAD.MOV.U32 R0, RZ, RZ, R11 ;  /* 0x000000ffff007224 */ /* 0x000fe200078e000b */
[----:B---3--:R-:W-:Y:S01]  /*56d70*/  HMMA.16816.F32.BF16 R16, R4, R10, R16 ;  /* 0x0000000a0410723c */ /* 0x008fe20000041810 */
[----:B------:R-:W2:Y:S04]  /*56d80*/  LDL.LU.64 R10, [R1+0x7590] ;  /* 0x00759000010a7983 */ /* 0x000ea80000300a00 */
[----:B------:R-:W2:Y:S11]  /*56d90*/  LDL.LU.64 R8, [R1+0x7588] ;  /* 0x0075880001087983 */ /* 0x000eb60000300a00 */
[----:B------:R-:W-:Y:S07]  /*56da0*/  @!UPT UIADD3 URZ, URZ, URZ, URZ ;  /* 0x0000003f3f3ff290 */ /* 0x000fee000fffe03f */
[----:B------:R-:W-:Y:S01]  /*56db0*/  STL.64 [R1+0x890], R16 ;  /* 0x0008901001007387 */ /* 0x000fe20000100a00 */
[----:B------:R-:W-:-:S03]  /*56dc0*/  IMAD.MOV.U32 R25, RZ, RZ, R19 ;  /* 0x000000ffff197224 */ /* 0x000fc600078e0013 */
[----:B------:R-:W-:Y:S04]  /*56dd0*/  STL [R1+0x898], R18 ;  /* 0x0008981201007387 */ /* 0x000fe80000100800 */
[----:B------:R-:W0:Y:S04]  /*56de0*/  LDSM.16.MT88.4 R16, [R2+0x4100] ;  /* 0x004100000210783b */ /* 0x000e280000004200 */
[----:B------:R-:W-:Y:S01]  /*56df0*/  STL [R1+0x6dd0], R25 ;  /* 0x006dd01901007387 */ /* 0x000fe20000100800 */
[----:B------:R-:W-:Y:S02]  /*56e00*/  IMAD.MOV.U32 R29, RZ, RZ, R14 ;  /* 0x000000ffff1d7224 */ /* 0x000fe400078e000e */
[----:B------:R-:W-:Y:S01]  /*56e10*/  IMAD.MOV.U32 R28, RZ, RZ, R15 ;  /* 0x000000ffff1c7224 */ /* 0x000fe200078e000f */
[----:B0-----:R0:W-:Y:S04]  /*56e20*/  STL.64 [R1+0x74d0], R18 ;  /* 0x0074d01201007387 */ /* 0x0011e80000100a00 */
[----:B------:R-:W-:Y:S04]  /*56e30*/  STL.64 [R1+0x74c8], R16 ;  /* 0x0074c81001007387 */ /* 0x000fe80000100a00 */
[----:B0-----:R-:W3:Y:S01]  /*56e40*/  LDL.64 R18, [R1+0x68] ;  /* 0x0000680001127983 */ /* 0x001ee20000100a00 */
[----:B--2---:R-:W-:Y:S03]  /*56e50*/  HMMA.16816.F32.BF16 R8, R4, R14, R8 ;  /* 0x0000000e0408723c */ /* 0x004fe60000041808 */
[----:B------:R-:W0:Y:S11]  /*56e60*/  LDSM.16.MT88.4 R12, [R2+0x4180] ;  /* 0x00418000020c783b */ /* 0x000e360000004200 */
[----:B------:R-:W-:Y:S09]  /*56e70*/  @!UPT UIADD3 URZ, URZ, URZ, URZ ;  /* 0x0000003f3f3ff290 */ /* 0x000ff2000fffe03f */
[----:B------:R-:W-:Y:S04]  /*56e80*/  STL.64 [R1+0x460], R8 ;  /* 0x0004600801007387 */ /* 0x000fe80000100a00 */
[----:B------:R1:W-:Y:S04]  /*56e90*/  STL.64 [R1+0x468], R10 ;  /* 0x0004680a01007387 */ /* 0x0003e80000100a00 */
[----:B-1----:R-:W2:Y:S04]  /*56ea0*/  LDL.LU.64 R10, [R1+0x7580] ;  /* 0x00758000010a7983 */ /* 0x002ea80000300a00 */
[----:B------:R-:W2:Y:S04]  /*56eb0*/  LDL.LU.64 R8, [R1+0x7578] ;  /* 0x0075780001087983 */ /* 0x000ea80000300a00 */
[----:B0-----:R-:W-:Y:S04]  /*56ec0*/  STL.64 [R1+0x7438], R14 ;  /* 0x0074380e01007387 */ /* 0x001fe80000100a00 */
[----:B------:R0:W-:Y:S04]  /*56ed0*/  STL.64 [R1+0x7430], R12 ;  /* 0x0074300c01007387 */ /* 0x0001e80000100a00 */
[----:B0-----:R-:W3:Y:S04]  /*56ee0*/  LDL.LU R12, [R1+0x630] ;  /* 0x00063000010c7983 */ /* 0x001ee80000300800 */
[----:B------:R-:W3:Y:S04]  /*56ef0*/  LDL.LU R13, [R1+0x634] ;  /* 0x00063400010d7983 */ /* 0x000ee80000300800 */
[----:B------:R-:W3:Y:S04]  /*56f00*/  LDL.LU R14, [R1+0x638] ;  /* 0x00063800010e7983 */ /* 0x000ee80000300800 */
[----:B------:R-:W3:Y:S01]  /*56f10*/  LDL.LU R15, [R1+0x63c] ;  /* 0x00063c00010f7983 */ /* 0x000ee20000300800 */
[----:B----4-:R-:W-:-:S02]  /*56f20*/  IMAD.MOV.U32 R17, RZ, RZ, R22 ;  /* 0x000000ffff117224 */ /* 0x010fc400078e0016 */
[----:B------:R-:W-:Y:S01]  /*56f30*/  IMAD.MOV.U32 R16, RZ, RZ, R23 ;  /* 0x000000ffff107224 */ /* 0x000fe200078e0017 */
[----:B--2---:R-:W-:Y:S01]  /*56f40*/  HMMA.16816.F32.BF16 R8, R4, R22, R8 ;  /* 0x000000160408723c */ /* 0x004fe20000041808 */
[----:B------:R-:W2:Y:S04]  /*56f50*/  LDL.LU.64 R22, [R1+0x7570] ;  /* 0x0075700001167983 */ /* 0x000ea80000300a00 */
[----:B------:R-:W2:Y:S11]  /*56f60*/  LDL.LU.64 R20, [R1+0x7568] ;  /* 0x0075680001147983 */ /* 0x000eb60000300a00 */
[----:B------:R-:W-:Y:S07]  /*56f70*/  @!UPT UIADD3 URZ, URZ, URZ, URZ ;  /* 0x0000003f3f3ff290 */ /* 0x000fee000fffe03f */
[----:B------:R-:W-:Y:S01]  /*56f80*/  STL.64 [R1+0xbf0], R8 ;  /* 0x000bf00801007387 */ /* 0x000fe20000100a00 */
[----:B------:R-:W-:-:S03]  /*56f90*/  IMAD.MOV.U32 R25, RZ, RZ, R11 ;  /* 0x000000ffff197224 */ /* 0x000fc600078e000b */
[----:B------:R-:W-:Y:S04]  /*56fa0*/  STL [R1+0xbf8], R10 ;  /* 0x000bf80a01007387 */ /* 0x000fe80000100800 */
[----:B------:R-:W0:Y:S01]  /*56fb0*/  LDSM.16.MT88.4 R8, [R2+0x4200] ;  /* 0x004200000208783b */ /* 0x000e220000004200 */
[----:B---3--:R-:W-:Y:S03]  /*56fc0*/  HMMA.16816.F32.BF16 R4, R4, R18, R12 ;  /* 0x000000120404723c */ /* 0x008fe6000004180c */
[----:B------:R-:W-:Y:S04]  /*56fd0*/  STL.64 [R1+0x7520], R26 ;  /* 0x0075201a01007387 */ /* 0x000fe80000100a00 */
[----:B------:R-:W-:Y:S04]  /*56fe0*/  STL [R1+0x7518], R25 ;  /* 0x0075181901007387 */ /* 0x000fe80000100800 */
[----:B0-----:R0:W-:Y:S04]  /*56ff0*/  STL.64 [R1+0x73a8], R10 ;  /* 0x0073a80a01007387 */ /* 0x0011e80000100a00 */
[----:B------:R1:W-:Y:S01]  /*57000*/  STL.64 [R1+0x73a0], R8 ;  /* 0x0073a00801007387 */ /* 0x0003e20000100a00 */
[----:B0-----:R-:W-:-:S02]  /*57010*/  IMAD.MOV.U32 R10, RZ, RZ, R17 ;  /* 0x000000ffff0a7224 */ /* 0x001fc400078e0011 */
[----:B------:R-:W-:-:S05]  /*57020*/  IMAD.MOV.U32 R11, RZ, RZ, R16 ;  /* 0x000000ffff0b7224 */ /* 0x000fca00078e0010 */
[----:B------:R-:W-:Y:S04]  /*57030*/  STL.64 [R1+0x74e0], R10 ;  /* 0x0074e00a01007387 */ /* 0x000fe80000100a00 */
[----:B------:R-:W-:Y:S04]  /*57040*/  STL.64 [R1+0xbe0], R4 ;  /* 0x000be00401007387 */ /* 0x000fe80000100a00 */
[----:B------:R-:W-:Y:S04]  /*57050*/  STL.64 [R1+0xbe8], R6 ;  /* 0x000be80601007387 */ /* 0x000fe80000100a00 */
[----:B------:R-:W0:Y:S01]  /*57060*/  LDSM.16.MT88.4 R4, [R2+0x4280] ;  /* 0x004280000204783b */ /* 0x000e220000004200 */
[----:B-1----:R-:W-:-:S02]  /*57070*/  IMAD.MOV.U32 R9, RZ, RZ, R18 ;  /* 0x000000ffff097224 */ /* 0x002fc400078e0012 */
[----:B------:R-:W-:Y:S01]  /*57080*/  IMAD.MOV.U32 R8, RZ, RZ, R19 ;  /* 0x000000ffff087224 */ /* 0x000fe200078e0013 */
[----:B------:R-:W-:Y:S04]  /*57090*/  STL [R1+0x7444], R2 ;  /* 0x0074440201007387 */ /* 0x000fe80000100800 */
[----:B0-----:R0:W-:Y:S04]  /*570a0*/  STL.64 [R1+0x7340], R6 ;  /* 0x0073400601007387 */ /* 0x0011e80000100a00 */
[----:B------:R-:W-:Y:S01]  /*570b0*/  STL.64 [R1+0x7338], R4 ;  /* 0x0073380401007387 */ /* 0x000fe20000100a00 */
[----:B0-----:R-:W-:-:S02]  /*570c0*/  IMAD.MOV.U32 R6, RZ, RZ, R9 ;  /* 0x000000ffff067224 */ /* 0x001fc400078e0009 */
[----:B------:R-:W-:-:S05]  /*570d0*/  IMAD.MOV.U32 R7, RZ, RZ, R8 ;  /* 0x000000ffff077224 */ /* 0x000fca00078e0008 */
[----:B------:R-:W-:Y:S04]  /*570e0*/  STL.64 [R1+0x74d8], R6 ;  /* 0x0074d80601007387 */ /* 0x000fe80000100a00 */
[----:B------:R-:W3:Y:S04]  /*570f0*/  LDL.LU R12, [R1+0x5c0] ;  /* 0x0005c000010c7983 */ /* 0x000ee80000300800 */
[----:B------:R-:W3:Y:S04]  /*57100*/  LDL.LU R13, [R1+0x5c4] ;  /* 0x0005c400010d7983 */ /* 0x000ee80000300800 */
[----:B------:R-:W4:Y:S04]  /*57110*/  LDL.LU R14, [R1+0x5c8] ;  /* 0x0005c800010e7983 */ /* 0x000f280000300800 */
[----:B------:R-:W4:Y:S04]  /*57120*/  LDL.LU R15, [R1+0x5cc] ;  /* 0x0005cc00010f7983 */ /* 0x000f280000300800 */
[----:B----4-:R-:W-:Y:S04]  /*57130*/  STL.64 [R1+0x7460], R14 ;  /* 0x0074600e01007387 */ /* 0x010fe80000100a00 */
[----:B---3--:R0:W-:Y:S04]  /*57140*/  STL.64 [R1+0x7458], R12 ;  /* 0x0074580c01007387 */ /* 0x0081e80000100a00 */
[----:B0-----:R-:W3:Y:S04]  /*57150*/  LDL.LU R12, [R1+0x5d0] ;  /* 0x0005d000010c7983 */ /* 0x001ee80000300800 */
        /* <DEDUP_REMOVED lines=17> */
[----:B--2---:R0:W-:Y:S04]  /*57270*/  STL.64 [R1+0x7530], R26 ;  /* 0x0075301a01007387 */ /* 0x0041e80000100a00 */
[----:B------:R-:W-:Y:S04]  /*57280*/  STL.64 [R1+0x7528], R24 ;  /* 0x0075281801007387 */ /* 0x000fe80000100a00 */
[----:B0-----:R-:W2:Y:S04]  /*57290*/  LDL R26, [R1+0x18] ;  /* 0x00001800011a7983 */ /* 0x001ea80000100800 */
[----:B------:R-:W2:Y:S04]  /*572a0*/  LDL R27, [R1+0x1c] ;  /* 0x00001c00011b7983 */ /* 0x000ea80000100800 */
[----:B--2---:R0:W-:Y:S04]  /*572b0*/  STL.64 [R1+0x7548], R26 ;  /* 0x0075481a01007387 */ /* 0x0041e80000100a00 */
[----:B0-----:R-:W2:Y:S04]  /*572c0*/  LDL R26, [R1+0x28] ;  /* 0x00002800011a7983 */ /* 0x001ea80000100800 */
[----:B------:R-:W2:Y:S04]  /*572d0*/  LDL R27, [R1+0x2c] ;  /* 0x00002c00011b7983 */ /* 0x000ea80000100800 */
[----:B------:R-:W-:Y:S04]  /*572e0*/  STL.64 [R1+0x74f0], R18 ;  /* 0x0074f01201007387 */ /* 0x000fe80000100a00 */
[----:B------:R-:W-:Y:S04]  /*572f0*/  STL.64 [R1+0x74e8], R16 ;  /* 0x0074e81001007387 */ /* 0x000fe80000100a00 */
[----:B------:R-:W2:Y:S04]  /*57300*/  LDL.LU R4, [R1+0x730] ;  /* 0x0007300001047983 */ /* 0x000ea80000300800 */
[----:B------:R-:W2:Y:S04]  /*57310*/  LDL.LU R5, [R1+0x734] ;  /* 0x0007340001057983 */ /* 0x000ea80000300800 */
[----:B------:R-:W2:Y:S04]  /*57320*/  LDL.LU R6, [R1+0x738] ;  /* 0x0007380001067983 */ /* 0x000ea80000300800 */
[----:B------:R-:W2:Y:S01]  /*57330*/  LDL.LU R7, [R1+0x73c] ;  /* 0x00073c0001077983 */ /* 0x000ea20000300800 */
[----:B------:R-:W-:-:S02]  /*57340*/  IMAD.MOV.U32 R10, RZ, RZ, R29 ;  /* 0x000000ffff0a7224 */ /* 0x000fc400078e001d */
[----:B------:R-:W-:Y:S01]  /*57350*/  IMAD.MOV.U32 R11, RZ, RZ, R28 ;  /* 0x000000ffff0b7224 */ /* 0x000fe200078e001c */
[----:B--2---:R0:W-:Y:S04]  /*57360*/  STL.64 [R1+0x7500], R6 ;  /* 0x0075000601007387 */ /* 0x0041e80000100a00 */
[----:B------:R1:W-:Y:S04]  /*57370*/  STL.64 [R1+0x74f8], R4 ;  /* 0x0074f80401007387 */ /* 0x0003e80000100a00 */
[----:B------:R-:W2:Y:S01]  /*57380*/  LDL.LU R29, [R1+0x7560] ;  /* 0x00756000011d7983 */ /* 0x000ea20000300800 */
[----:B0-----:R-:W-:-:S02]  /*57390*/  IMAD.MOV.U32 R6, RZ, RZ, R3 ;  /* 0x000000ffff067224 */ /* 0x001fc400078e0003 */
[----:B------:R-:W-:Y:S01]  /*573a0*/  IMAD.MOV.U32 R7, RZ, RZ, R0 ;  /* 0x000000ffff077224 */ /* 0x000fe200078e0000 */
[----:B------:R-:W-:Y:S04]  /*573b0*/  STL.64 [R1+0x7508], R10 ;  /* 0x0075080a01007387 */ /* 0x000fe80000100a00 */
[----:B------:R0:W-:Y:S04]  /*573c0*/  STL.64 [R1+0x7510], R6 ;  /* 0x0075100601007387 */ /* 0x0001e80000100a00 */
[----:B-1----:R-:W2:Y:S04]  /*573d0*/  LDL.LU R4, [R1+0x760] ;  /* 0x0007600001047983 */ /* 0x002ea80000300800 */
[----:B------:R-:W2:Y:S04]  /*573e0*/  LDL.LU R5, [R1+0x764] ;  /* 0x0007640001057983 */ /* 0x000ea80000300800 */
[----:B0-----:R-:W2:Y:S04]  /*573f0*/  LDL.LU R6, [R1+0x768] ;  /* 0x0007680001067983 */ /* 0x001ea80000300800 */
[----:B------:R-:W2:Y:S04]  /*57400*/  LDL.LU R7, [R1+0x76c] ;  /* 0x00076c0001077983 */ /* 0x000ea80000300800 */
[----:B--2---:R-:W-:Y:S04]  /*57410*/  STL.64 [R1+0x7540], R6 ;  /* 0x0075400601007387 */ /* 0x004fe80000100a00 */
[----:B------:R0:W-:Y:S04]  /*57420*/  STL.64 [R1+0x7538], R4 ;  /* 0x0075380401007387 */ /* 0x0001e80000100a00 */
[----:B0-----:R-:W2:Y:S04]  /*57430*/  LDL.LU R4, [R1+0x780] ;  /* 0x0007800001047983 */ /* 0x001ea80000300800 */
[----:B------:R-:W2:Y:S04]  /*57440*/  LDL.LU R5, [R1+0x784] ;  /* 0x0007840001057983 */ /* 0x000ea80000300800 */
[----:B------:R-:W2:Y:S04]  /*57450*/  LDL.LU R6, [R1+0x788] ;  /* 0x0007880001067983 */ /* 0x000ea80000300800 */
[----:B------:R-:W2:Y:S04]  /*57460*/  LDL.LU R7, [R1+0x78c] ;  /* 0x00078c0001077983 */ /* 0x000ea80000300800 */
[----:B--2---:R-:W-:Y:S04]  /*57470*/  STL.64 [R1+0x7558], R6 ;  /* 0x0075580601007387 */ /* 0x004fe80000100a00 */
[----:B------:R0:W-:Y:S04]  /*57480*/  STL.64 [R1+0x7550], R4 ;  /* 0x0075500401007387 */ /* 0x0001e80000100a00 */
[----:B0-----:R-:W2:Y:S04]  /*57490*/  LDL.LU R4, [R1+0x790] ;  /* 0x0007900001047983 */ /* 0x001ea80000300800 */
        /* <DEDUP_REMOVED lines=11> */
[----:B----4-:R0:W-:Y:S04]  /*57550*/  STL.64 [R1+0x7480], R14 ;  /* 0x0074800e01007387 */ /* 0x0101e80000100a00 */
[----:B---3--:R-:W-:Y:S04]  /*57560*/  STL.64 [R1+0x7478], R12 ;  /* 0x0074780c01007387 */ /* 0x008fe80000100a00 */
[----:B0-----:R-:W3:Y:S01]  /*57570*/  LDL.64 R14, [R1+0x8] ;  /* 0x00000800010e7983 */ /* 0x001ee20000100a00 */
        /* <DEDUP_REMOVED lines=13> */
[----:B0-----:R-:W3:Y:S04]  /*57650*/  LDL.LU.64 R26, [R1+0x7530] ;  /* 0x00753000011a7983 */ /* 0x001ee80000300a00 */
[----:B------:R-:W3:Y:S02]  /*57660*/  LDL.LU.64 R24, [R1+0x7528] ;  /* 0x0075280001187983 */ /* 0x000ee40000300a00 */
[C---:B---3--:R-:W-:Y:S11]  /*57670*/  HMMA.16816.F32.BF16 R24, R20.reuse, R14, R24 ;  /* 0x0000000e1418723c */ /* 0x048ff60000041818 */
[----:B------:R-:W-:Y:S11]  /*57680*/  @!UPT UIADD3 URZ, URZ, URZ, URZ ;  /* 0x0000003f3f3ff290 */ /* 0x000ff6000fffe03f */
[----:B------:R-:W-:Y:S01]  /*57690*/  @!UPT UIADD3 URZ, URZ, URZ, URZ ;  /* 0x0000003f3f3ff290 */ /* 0x000fe2000fffe03f */
[----:B------:R-:W-:Y:S04]  /*576a0*/  STL.64 [R1+0xd00], R24 ;  /* 0x000d001801007387 */ /* 0x000fe80000100a00 */
[----:B------:R0:W-:Y:S04]  /*576b0*/  STL.64 [R1+0xd08], R26 ;  /* 0x000d081a01007387 */ /* 0x0001e80000100a00 */
[----:B0-----:R-:W2:Y:S04]  /*576c0*/  LDL.LU.64 R26, [R1+0x7520] ;  /* 0x00752000011a7983 */ /* 0x001ea80000300a00 */
[----:B------:R-:W3:Y:S04]  /*576d0*/  LDL.LU R25, [R1+0x7518] ;  /* 0x0075180001197983 */ /* 0x000ee80000300800 */
[----:B------:R0:W-:Y:S04]  /*576e0*/  STL.64 [R1+0x7498], R14 ;  /* 0x0074980e01007387 */ /* 0x0001e80000100a00 */
[----:B0-----:R-:W4:Y:S01]  /*576f0*/  LDL.64 R14, [R1+0x18] ;  /* 0x00001800010e7983 */ /* 0x001f220000100a00 */
[C---:B--2---:R-:W-:Y:S03]  /*57700*/  HMMA.16816.F32.BF16 R4, R20.reuse, R26, R4 ;  /* 0x0000001a1404723c */ /* 0x044fe60000041804 */
[----:B----4-:R0:W-:Y:S04]  /*57710*/  STL.64 [R1+0x74b0], R14 ;  /* 0x0074b00e01007387 */ /* 0x0101e80000100a00 */
[----:B0-----:R-:W2:Y:S11]  /*57720*/  LDL.64 R14, [R1+0x28] ;  /* 0x00002800010e7983 */ /* 0x001eb60000100a00 */
[----:B------:R-:W-:Y:S05]  /*57730*/  @!UPT UIADD3 URZ, URZ, URZ, URZ ;  /* 0x0000003f3f3ff290 */ /* 0x000fea000fffe03f */
[----:B------:R-:W-:Y:S04]  /*57740*/  STL.64 [R1+0xcf0], R4 ;  /* 0x000cf00401007387 */ /* 0x000fe80000100a00 */
[----:B------:R0:W-:Y:S04]  /*57750*/  STL.64 [R1+0xcf8], R6 ;  /* 0x000cf80601007387 */ /* 0x0001e80000100a00 */
[----:B0-----:R-:W4:Y:S04]  /*57760*/  LDL.LU.64 R6, [R1+0x7510] ;  /* 0x0075100001067983 */ /* 0x001f280000300a00 */
[----:B------:R-:W-:Y:S04]  /*57770*/  STL.64 [R1+0x7490], R26 ;  /* 0x0074901a01007387 */ /* 0x000fe80000100a00 */
[----:B---3--:R0:W-:Y:S04]  /*57780*/  STL [R1+0x7488], R25 ;  /* 0x0074881901007387 */ /* 0x0081e80000100800 */
[----:B------:R-:W3:Y:S04]  /*57790*/  LDL.LU R24, [R1+0x5f0] ;  /* 0x0005f00001187983 */ /* 0x000ee80000300800 */
[----:B0-----:R-:W3:Y:S04]  /*577a0*/  LDL.LU R25, [R1+0x5f4] ;  /* 0x0005f40001197983 */ /* 0x001ee80000300800 */
[----:B------:R-:W2:Y:S04]  /*577b0*/  LDL.LU R26, [R1+0x5f8] ;  /* 0x0005f800011a7983 */ /* 0x000ea80000300800 */
[----:B------:R-:W2:Y:S04]  /*577c0*/  LDL.LU R27, [R1+0x5fc] ;  /* 0x0005fc00011b7983 */ /* 0x000ea80000300800 */
[----:B--2---:R-:W-:Y:S04]  /*577d0*/  STL.64 [R1+0x74a8], R26 ;  /* 0x0074a81a01007387 */ /* 0x004fe80000100a00 */
[----:B---3--:R0:W-:Y:S04]  /*577e0*/  STL.64 [R1+0x74a0], R24 ;  /* 0x0074a01801007387 */ /* 0x0081e80000100a00 */
[----:B0-----:R-:W2:Y:S04]  /*577f0*/  LDL.LU R24, [R1+0x600] ;  /* 0x0006000001187983 */ /* 0x001ea80000300800 */
[----:B------:R-:W2:Y:S04]  /*57800*/  LDL.LU R25, [R1+0x604] ;  /* 0x0006040001197983 */ /* 0x000ea80000300800 */
[----:B------:R-:W3:Y:S04]  /*57810*/  LDL.LU R26, [R1+0x608] ;  /* 0x00060800011a7983 */ /* 0x000ee80000300800 */
[----:B------:R-:W3:Y:S01]  /*57820*/  LDL.LU R27, [R1+0x60c] ;  /* 0x00060c00011b7983 */ /* 0x000ee20000300800 */
[C---:B----4-:R-:W-:Y:S03]  /*57830*/  HMMA.16816.F32.BF16 R4, R20.reuse, R6, R8 ;  /* 0x000000061404723c */ /* 0x050fe60000041808 */
[----:B---3--:R-:W-:Y:S04]  /*57840*/  STL.64 [R1+0x74c0], R26 ;  /* 0x0074c01a01007387 */ /* 0x008fe80000100a00 */
[----:B--2---:R0:W-:Y:S04]  /*57850*/  STL.64 [R1+0x74b8], R24 ;  /* 0x0074b81801007387 */ /* 0x0041e80000100a00 */
[----:B0-----:R-:W2:Y:S04]  /*57860*/  LDL.LU R24, [R1+0x610] ;  /* 0x0006100001187983 */ /* 0x001ea80000300800 */
[----:B------:R-:W2:Y:S04]  /*57870*/  LDL.LU R25, [R1+0x614] ;  /* 0x0006140001197983 */ /* 0x000ea80000300800 */
[----:B------:R-:W2:Y:S04]  /*57880*/  LDL.LU R26, [R1+0x618] ;  /* 0x00061800011a7983 */ /* 0x000ea80000300800 */
[----:B------:R-:W2:Y:S04]  /*57890*/  LDL.LU R27, [R1+0x61c] ;  /* 0x00061c00011b7983 */ /* 0x000ea80000300800 */
[----:B------:R-:W3:Y:S04]  /*578a0*/  LDL.LU.64 R10, [R1+0x7508] ;  /* 0x00750800010a7983 */ /* 0x000ee80000300a00 */
[----:B------:R-:W-:Y:S04]  /*578b0*/  STL.64 [R1+0xce0], R4 ;  /* 0x000ce00401007387 */ /* 0x000fe80000100a00 */
[----:B------:R0:W-:Y:S04]  /*578c0*/  STL.64 [R1+0xce8], R6 ;  /* 0x000ce80601007387 */ /* 0x0001e80000100a00 */
[----:B0-----:R-:W4:Y:S04]  /*578d0*/  LDL.LU.64 R6, [R1+0x7500] ;  /* 0x0075000001067983 */ /* 0x001f280000300a00 */
[----:B------:R-:W4:Y:S01]  /*578e0*/  LDL.LU.64 R4, [R1+0x74f8] ;  /* 0x0074f80001047983 */ /* 0x000f220000300a00 */
[C---:B---3--:R-:W-:Y:S03]  /*578f0*/  HMMA.16816.F32.BF16 R8, R20.reuse, R10, R16 ;  /* 0x0000000a1408723c */ /* 0x048fe60000041810 */
[----:B------:R-:W3:Y:S04]  /*57900*/  LDL.LU.64 R18, [R1+0x74f0] ;  /* 0x0074f00001127983 */ /* 0x000ee80000300a00 */
[----:B------:R-:W3:Y:S11]  /*57910*/  LDL.LU.64 R16, [R1+0x74e8] ;  /* 0x0074e80001107983 */ /* 0x000ef60000300a00 */
[----:B------:R-:W-:Y:S05]  /*57920*/  @!UPT UIADD3 URZ, URZ, URZ, URZ ;  /* 0x0000003f3f3ff290 */ /* 0x000fea000fffe03f */
[----:B------:R-:W-:Y:S04]  /*57930*/  STL.64 [R1+0xcd0], R8 ;  /* 0x000cd00801007387 */ /* 0x000fe80000100a00 */
[----:B------:R0:W-:Y:S04]  /*57940*/  STL.64 [R1+0xcd8], R10 ;  /* 0x000cd80a01007387 */ /* 0x0001e80000100a00 */
[----:B0-----:R-:W4:Y:S02]  /*57950*/  LDL.LU.64 R10, [R1+0x74e0] ;  /* 0x0074e000010a7983 */ /* 0x001f240000300a00 */
[C---:B----4-:R-:W-:Y:S11]  /*57960*/  HMMA.16816.F32.BF16 R4, R20.reuse, R10, R4 ;  /* 0x0000000a1404723c */ /* 0x050ff60000041804 */
[----:B------:R-:W-:Y:S11]  /*57970*/  @!UPT UIADD3 URZ, URZ, URZ, URZ ;  /* 0x0000003f3f3ff290 */ /* 0x000ff6000fffe03f */
[----:B------:R-:W-:Y:S01]  /*57980*/  @!UPT UIADD3 URZ, URZ, URZ, URZ ;  /* 0x0000003f3f3ff290 */ /* 0x000fe2000fffe03f */
[----:B------:R-:W-:Y:S04]  /*57990*/  STL.64 [R1+0xcc0], R4 ;  /* 0x000cc00401007387 */ /* 0x000fe80000100a00 */
[----:B------:R0:W-:Y:S04]  /*579a0*/  STL.64 [R1+0xcc8], R6 ;  /* 0x000cc80601007387 */ /* 0x0001e80000100a00 */
[----:B0-----:R-:W3:Y:S02]  /*579b0*/  LDL.LU.64 R6, [R1+0x74d8] ;  /* 0x0074d80001067983 */ /* 0x001ee40000300a00 */
[----:B---3--:R-:W-:Y:S02]  /*579c0*/  HMMA.16816.F32.BF16 R20, R20, R6, R16 ;  /* 0x000000061414723c */ /* 0x008fe40000041810 */
[----:B------:R-:W2:Y:S04]  /*579d0*/  LDL.LU.64 R18, [R1+0x74d0] ;  /* 0x0074d00001127983 */ /* 0x000ea80000300a00 */
[----:B------:R-:W2:Y:S11]  /*579e0*/  LDL.LU.64 R16, [R1+0x74c8] ;  /* 0x0074c80001107983 */ /* 0x000eb60000300a00 */
[----:B------:R-:W-:Y:S06]  /*579f0*/  @!UPT UIADD3 URZ, URZ, URZ, URZ ;  /* 0x0000003f3f3ff290 */ /* 0x000fec000fffe03f */
[----:B------:R0:W-:Y:S04]  /*57a00*/  STL.64 [R1+0xbd0], R20 ;  /* 0x000bd01401007387 */ /* 0x0001e80000100a00 */
[----:B------:R1:W-:Y:S04]  /*57a10*/  STL.64 [R1+0xbd8], R22 ;  /* 0x000bd81601007387 */ /* 0x0003e80000100a00 */
[----:B0-----:R-:W3:Y:S04]  /*57a20*/  LDL.LU R20, [R1+0x5b0] ;  /* 0x0005b00001147983 */ /* 0x001ee80000300800 */
[----:B------:R-:W3:Y:S04]  /*57a30*/  LDL.LU R21, [R1+0x5b4] ;  /* 0x0005b40001157983 */ /* 0x000ee80000300800 */
[----:B-1----:R-:W4:Y:S01]  /*57a40*/  LDL.LU R22, [R1+0x5b8] ;  /* 0x0005b80001167983 */ /* 0x002f220000300800 */
[----:B------:R-:W-:-:S02]  /*57a50*/  IMAD.MOV.U32 R23, RZ, RZ, R29 ;  /* 0x000000ffff177224 */ /* 0x000fc400078e001d */
[----:B------:R-:W-:Y:S02]  /*57a60*/  IMAD.MOV.U32 R2, RZ, RZ, R14 ;  /* 0x000000ffff027224 */ /* 0x000fe400078e000e */
[----:B------:R-:W-:Y:S01]  /*57a70*/  IMAD.MOV.U32 R0, RZ, RZ, R15 ;  /* 0x000000ffff007224 */ /* 0x000fe200078e000f */
[C---:B--2---:R-:W-:Y:S01]  /*57a80*/  HMMA.16816.F32.BF16 R24, R16.reuse, R14, R24 ;  /* 0x0000000e1018723c */ /* 0x044fe20000041818 */
[----:B----4-:R0:W-:Y:S04]  /*57a90*/  STL.64 [R1+0x7450], R22 ;  /* 0x0074501601007387 */ /* 0x0101e80000100a00 */
[----:B---3--:R-:W-:Y:S04]  /*57aa0*/  STL.64 [R1+0x7448], R20 ;  /* 0x0074481401007387 */ /* 0x008fe80000100a00 */
[----:B0-----:R-:W2:Y:S11]  /*57ab0*/  LDL.64 R22, [R1+0x48] ;  /* 0x0000480001167983 */ /* 0x001eb60000100a00 */
[----:B------:R-:W-:Y:S03]  /*57ac0*/  @!UPT UIADD3 URZ, URZ, URZ, URZ ;  /* 0x0000003f3f3ff290 */ /* 0x000fe6000fffe03f */
[----:B------:R-:W-:Y:S04]  /*57ad0*/  STL.64 [R1+0xbc0], R24 ;  /* 0x000bc01801007387 */ /* 0x000fe80000100a00 */
[----:B------:R0:W-:Y:S04]  /*57ae0*/  STL.64 [R1+0xbc8], R26 ;  /* 0x000bc81a01007387 */ /* 0x0001e80000100a00 */
[----:B0-----:R-:W3:Y:S04]  /*57af0*/  LDL.LU.64 R26, [R1+0x74c0] ;  /* 0x0074c000011a7983 */ /* 0x001ee80000300a00 */
[----:B------:R-:W3:Y:S04]  /*57b00*/  LDL.LU.64 R24, [R1+0x74b8] ;  /* 0x0074b80001187983 */ /* 0x000ee80000300a00 */
[----:B------:R-:W3:Y:S02]  /*57b10*/  LDL.LU.64 R14, [R1+0x74b0] ;  /* 0x0074b000010e7983 */ /* 0x000ee40000300a00 */
[----:B---3--:R-:W-:Y:S01]  /*57b20*/  HMMA.16816.F32.BF16 R24, R16, R14, R24 ;  /* 0x0000000e1018723c */ /* 0x008fe20000041818 */
[----:B------:R-:W-:-:S02]  /*57b30*/  IMAD.MOV.U32 R9, RZ, RZ, R14 ;  /* 0x000000ffff097224 */ /* 0x000fc400078e000e */
[----:B------:R-:W-:Y:S11]  /*57b40*/  IMAD.MOV.U32 R8, RZ, RZ, R15 ;  /* 0x000000ffff087224 */ /* 0x000ff600078e000f */
[----:B------:R-:W-:Y:S09]  /*57b50*/  @!UPT UIADD3 URZ, URZ, URZ, URZ ;  /* 0x0000003f3f3ff290 */ /* 0x000ff2000fffe03f */
        /* <DEDUP_REMOVED lines=12> */
[----:B------:R-:W4:Y:S04]  /*57c20*/  LDL.LU R25, [R1+0x7488] ;  /* 0x0074880001197983 */ /* 0x000f280000300800 */
[----:B------:R-:W3:Y:S04]  /*57c30*/  LDL.LU.64 R14, [R1+0x7480] ;  /* 0x00748000010e7983 */ /* 0x000ee80000300a00 */
[----:B------:R-:W3:Y:S02]  /*57c40*/  LDL.LU.64 R12, [R1+0x7478] ;  /* 0x00747800010c7983 */ /* 0x000ee40000300a00 */
[C---:B---3--:R-:W-:Y:S11]  /*57c50*/  HMMA.16816.F32.BF16 R12, R16.reuse, R26, R12 ;  /* 0x0000001a100c723c */ /* 0x048ff6000004180c */
[----:B------:R-:W-:Y:S11]  /*57c60*/  @!UPT UIADD3 URZ, URZ, URZ, URZ ;  /* 0x0000003f3f3ff290 */ /* 0x000ff6000fffe03f */
[----:B------:R-:W-:Y:S01]  /*57c70*/  @!UPT UIADD3 URZ, URZ, URZ, URZ ;  /* 0x0000003f3f3ff290 */ /* 0x000fe2000fffe03f */
[----:B------:R-:W-:Y:S04]  /*57c80*/  STL.64 [R1+0xb90], R12 ;  /* 0x000b900c01007387 */ /* 0x000fe80000100a00 */
[----:B------:R0:W-:Y:S04]  /*57c90*/  STL.64 [R1+0xb98], R14 ;  /* 0x000b980e01007387 */ /* 0x0001e80000100a00 */
[----:B0-----:R-:W3:Y:S04]  /*57ca0*/  LDL.LU.64 R14, [R1+0x7470] ;  /* 0x00747000010e7983 */ /* 0x001ee80000300a00 */
[----:B------:R-:W3:Y:S04]  /*57cb0*/  LDL.LU.64 R12, [R1+0x7468] ;  /* 0x00746800010c7983 */ /* 0x000ee80000300a00 */
[----:B------:R0:W-:Y:S04]  /*57cc0*/  STL.64 [R1+0x73f0], R26 ;  /* 0x0073f01a01007387 */ /* 0x0001e80000100a00 */
[----:B----4-:R-:W-:Y:S04]  /*57cd0*/  STL [R1+0x73e8], R25 ;  /* 0x0073e81901007387 */ /* 0x010fe80000100800 */
[----:B0-----:R-:W3:Y:S02]  /*57ce0*/  LDL.64 R26, [R1+0x58] ;  /* 0x00005800011a7983 */ /* 0x001ee40000100a00 */
[----:B---3--:R-:W-:Y:S11]  /*57cf0*/  HMMA.16816.F32.BF16 R12, R16, R26, R12 ;  /* 0x0000001a100c723c */ /* 0x008ff6000004180c */
[----:B------:R-:W-:Y:S11]  /*57d00*/  @!UPT UIADD3 URZ, URZ, URZ, URZ ;  /* 0x0000003f3f3ff290 */ /* 0x000ff6000fffe03f */
[----:B------:R-:W-:Y:S01]  /*57d10*/  @!UPT UIADD3 URZ, URZ, URZ, URZ ;  /* 0x0000003f3f3ff290 */ /* 0x000fe2000fffe03f */
[----:B------:R-:W-:Y:S04]  /*57d20*/  STL.64 [R1+0xb80], R12 ;  /* 0x000b800c01007387 */ /* 0x000fe80000100a00 */
[----:B------:R0:W-:Y:S04]  /*57d30*/  STL.64 [R1+0xb88], R14 ;  /* 0x000b880e01007387 */ /* 0x0001e80000100a00 */
[----:B0-----:R-:W2:Y:S04]  /*57d40*/  LDL.LU.64 R14, [R1+0x7460] ;  /* 0x00746000010e7983 */ /* 0x001ea80000300a00 */
[----:B------:R-:W2:Y:S01]  /*57d50*/  LDL.LU.64 R12, [R1+0x7458] ;  /* 0x00745800010c7983 */ /* 0x000ea20000300a00 */
[----:B------:R-:W-:-:S02]  /*57d60*/  IMAD.MOV.U32 R28, RZ, RZ, R26 ;  /* 0x000000ffff1c7224 */ /* 0x000fc400078e001a */
[----:B------:R-:W-:Y:S02]  /*57d70*/  IMAD.MOV.U32 R3, RZ, RZ, R27 ;  /* 0x000000ffff037224 */ /* 0x000fe400078e001b */
[----:B--2---:R-:W-:Y:S07]  /*57d80*/  HMMA.16816.F32.BF16 R24, R16, R22, R12 ;  /* 0x000000161018723c */ /* 0x004fee000004180c */
[----:B------:R-:W-:Y:S02]  /*57d90*/  IMAD.MOV.U32 R13, RZ, RZ, R22 ;  /* 0x000000ffff0d7224 */ /* 0x000fe400078e0016 */
[----:B------:R-:W-:-:S02]  /*57da0*/  IMAD.MOV.U32 R12, RZ, RZ, R23 ;  /* 0x000000ffff0c7224 */ /* 0x000fc400078e0017 */
[----:B------:R-:W2:Y:S04]  /*57db0*/  LDL.LU.64 R22, [R1+0x7450] ;  /* 0x0074500001167983 */ /* 0x000ea80000300a00 */
[----:B------:R-:W2:Y:S08]  /*57dc0*/  LDL.LU.64 R20, [R1+0x7448] ;  /* 0x0074480001147983 */ /* 0x000eb00000300a00 */
[----:B------:R-:W-:Y:S01]  /*57dd0*/  STL.64 [R1+0xb70], R24 ;  /* 0x000b701801007387 */ /* 0x000fe20000100a00 */
[----:B------:R-:W-:-:S03]  /*57de0*/  IMAD.MOV.U32 R29, RZ, RZ, R27 ;  /* 0x000000ffff1d7224 */ /* 0x000fc600078e001b */
[----:B------:R2:W-:Y:S04]  /*57df0*/  STL [R1+0xb78], R26 ;  /* 0x000b781a01007387 */ /* 0x0005e80000100800 */
[----:B------:R-:W-:Y:S04]  /*57e00*/  STL [R1+0x6d58], R29 ;  /* 0x006d581d01007387 */ /* 0x000fe80000100800 */
[----:B------:R-:W-:Y:S01]  /*57e10*/  STL.64 [R1+0x73b8], R10 ;  /* 0x0073b80a01007387 */ /* 0x000fe20000100a00 */
[----:B--2---:R-:W-:Y:S03]  /*57e20*/  HMMA.16816.F32.BF16 R24, R16, R10, R20 ;  /* 0x0000000a1018723c */ /* 0x004fe60000041814 */
[----:B------:R-:W2:Y:S11]  /*57e30*/  LDL.LU R20, [R1+0x70] ;  /* 0x0000700001147983 */ /* 0x000eb60000300800 */
[----:B------:R-:W-:Y:S09]  /*57e40*/  @!UPT UIADD3 URZ, URZ, URZ, URZ ;  /* 0x0000003f3f3ff290 */ /* 0x000ff2000fffe03f */
[----:B------:R0:W-:Y:S04]  /*57e50*/  STL.64 [R1+0xb60], R24 ;  /* 0x000b601801007387 */ /* 0x0001e80000100a00 */
[----:B------:R1:W-:Y:S04]  /*57e60*/  STL.64 [R1+0xb68], R26 ;  /* 0x000b681a01007387 */ /* 0x0003e80000100a00 */
[----:B------:R-:W2:Y:S04]  /*57e70*/  LDL.LU R21, [R1+0x74] ;  /* 0x0000740001157983 */ /* 0x000ea80000300800 */
[----:B------:R-:W3:Y:S04]  /*57e80*/  LDL.LU R22, [R1+0x78] ;  /* 0x0000780001167983 */ /* 0x000ee80000300800 */
[----:B------:R-:W3:Y:S04]  /*57e90*/  LDL.LU R23, [R1+0x7c] ;  /* 0x00007c0001177983 */ /* 0x000ee80000300800 */
[----:B0-----:R-:W4:Y:S04]  /*57ea0*/  LDL.LU R24, [R1+0x3a0] ;  /* 0x0003a00001187983 */ /* 0x001f280000300800 */
[----:B------:R-:W4:Y:S04]  /*57eb0*/  LDL.LU R25, [R1+0x3a4] ;  /* 0x0003a40001197983 */ /* 0x000f280000300800 */
[----:B-1----:R-:W2:Y:S04]  /*57ec0*/  LDL.LU R26, [R1+0x3a8] ;  /* 0x0003a800011a7983 */ /* 0x002ea80000300800 */
[----:B------:R-:W2:Y:S01]  /*57ed0*/  LDL.LU R27, [R1+0x3ac] ;  /* 0x0003ac00011b7983 */ /* 0x000ea20000300800 */
[----:B------:R-:W-:-:S02]  /*57ee0*/  IMAD.MOV.U32 R11, RZ, RZ, R12 ;  /* 0x000000ffff0b7224 */ /* 0x000fc400078e000c */
[----:B------:R-:W-:Y:S01]  /*57ef0*/  IMAD.MOV.U32 R10, RZ, RZ, R13 ;  /* 0x000000ffff0a7224 */ /* 0x000fe200078e000d */
[----:B--2---:R0:W-:Y:S04]  /*57f00*/  STL.64 [R1+0x7400], R26 ;  /* 0x0074001a01007387 */ /* 0x0041e80000100a00 */
[----:B----4-:R-:W-:Y:S04]  /*57f10*/  STL.64 [R1+0x73f8], R24 ;  /* 0x0073f81801007387 */ /* 0x010fe80000100a00 */
[----:B------:R-:W2:Y:S01]  /*57f20*/  LDL.LU R12, [R1+0x3e0] ;  /* 0x0003e000010c7983 */ /* 0x000ea20000300800 */
[----:B0-----:R-:W-:-:S03]  /*57f30*/  IMAD.MOV.U32 R26, RZ, RZ, R9 ;  /* 0x000000ffff1a7224 */ /* 0x001fc600078e0009 */
[----:B------:R-:W2:Y:S01]  /*57f40*/  LDL.LU R13, [R1+0x3e4] ;  /* 0x0003e400010d7983 */ /* 0x000ea20000300800 */
[----:B------:R-:W-:-:S03]  /*57f50*/  IMAD.MOV.U32 R27, RZ, RZ, R8 ;  /* 0x000000ffff1b7224 */ /* 0x000fc600078e0008 */
[----:B------:R-:W2:Y:S04]  /*57f60*/  LDL.LU R14, [R1+0x3e8] ;  /* 0x0003e800010e7983 */ /* 0x000ea80000300800 */
[----:B------:R-:W2:Y:S04]  /*57f70*/  LDL.LU R15, [R1+0x3ec] ;  /* 0x0003ec00010f7983 */ /* 0x000ea80000300800 */
[----:B------:R-:W-:Y:S04]  /*57f80*/  STL.64 [R1+0x7418], R26 ;  /* 0x0074181a01007387 */ /* 0x000fe80000100a00 */
[----:B------:R0:W-:Y:S04]  /*57f90*/  STL.64 [R1+0x73d0], R10 ;  /* 0x0073d00a01007387 */ /* 0x0001e80000100a00 */
[----:B------:R-:W4:Y:S04]  /*57fa0*/  LDL.LU R8, [R1+0x380] ;  /* 0x0003800001087983 */ /* 0x000f280000300800 */
[----:B------:R-:W4:Y:S04]  /*57fb0*/  LDL.LU R9, [R1+0x384] ;  /* 0x0003840001097983 */ /* 0x000f280000300800 */
[----:B0-----:R-:W2:Y:S04]  /*57fc0*/  LDL.LU R10, [R1+0x388] ;  /* 0x00038800010a7983 */ /* 0x001ea80000300800 */
[----:B------:R-:W2:Y:S01]  /*57fd0*/  LDL.LU R11, [R1+0x38c] ;  /* 0x00038c00010b7983 */ /* 0x000ea20000300800 */
[----:B------:R-:W-:-:S02]  /*57fe0*/  IMAD.MOV.U32 R26, RZ, RZ, R2 ;  /* 0x000000ffff1a7224 */ /* 0x000fc400078e0002 */
[----:B------:R-:W-:Y:S01]  /*57ff0*/  IMAD.MOV.U32 R27, RZ, RZ, R0 ;  /* 0x000000ffff1b7224 */ /* 0x000fe200078e0000 */
[----:B------:R-:W3:Y:S04]  /*58000*/  LDL.LU R2, [R1+0x7444] ;  /* 0x0074440001027983 */ /* 0x000ee80000300800 */
[----:B------:R-:W3:Y:S04]  /*58010*/  LDL.LU R0, [R1+0x7440] ;  /* 0x0074400001007983 */ /* 0x000ee80000300800 */
[----:B--2---:R-:W-:Y:S04]  /*58020*/  STL.64 [R1+0x73e0], R10 ;  /* 0x0073e00a01007387 */ /* 0x004fe80000100a00 */
[----:B----4-:R0:W-:Y:S04]  /*58030*/  STL.64 [R1+0x73d8], R8 ;  /* 0x0073d80801007387 */ /* 0x0101e80000100a00 */
        /* <DEDUP_REMOVED lines=8> */
[----:B------:R-:W4:Y:S04]  /*580c0*/  LDL.LU R10, [R1+0x3b8] ;  /* 0x0003b800010a7983 */ /* 0x000f280000300800 */
[----:B------:R-:W4:Y:S01]  /*580d0*/  LDL.LU R11, [R1+0x3bc] ;  /* 0x0003bc00010b7983 */ /* 0x000f220000300800 */
[----:B------:R-:W-:Y:S03]  /*580e0*/  HMMA.16816.F32.BF16 R16, R16, R6, R12 ;  /* 0x000000061010723c */ /* 0x000fe6000004180c */
[----:B----4-:R-:W-:Y:S04]  /*580f0*/  STL.64 [R1+0x7428], R10 ;  /* 0x0074280a01007387 */ /* 0x010fe80000100a00 */
[----:B--2---:R0:W-:Y:S04]  /*58100*/  STL.64 [R1+0x7420], R8 ;  /* 0x0074200801007387 */ /* 0x0041e80000100a00 */
[----:B0-----:R-:W2:Y:S04]  /*58110*/  LDL.LU R8, [R1+0x3c0] ;  /* 0x0003c00001087983 */ /* 0x001ea80000300800 */
[----:B------:R-:W2:Y:S04]  /*58120*/  LDL.LU R9, [R1+0x3c4] ;  /* 0x0003c40001097983 */ /* 0x000ea80000300800 */
[----:B------:R-:W2:Y:S04]  /*58130*/  LDL.LU R10, [R1+0x3c8] ;  /* 0x0003c800010a7983 */ /* 0x000ea80000300800 */
[----:B------:R-:W2:Y:S04]  /*58140*/  LDL.LU R11, [R1+0x3cc] ;  /* 0x0003cc00010b7983 */ /* 0x000ea80000300800 */
[----:B---3--:R0:W-:Y:S04]  /*58150*/  STL.64 [R1+0x72f0], R22 ;  /* 0x0072f01601007387 */ /* 0x0081e80000100a00 */
[----:B------:R-:W-:Y:S04]  /*58160*/  STL.64 [R1+0x72e8], R20 ;  /* 0x0072e81401007387 */ /* 0x000fe80000100a00 */
[----:B------:R-:W2:Y:S04]  /*58170*/  LDL.LU.64 R14, [R1+0x7438] ;  /* 0x00743800010e7983 */ /* 0x000ea80000300a00 */
[----:B------:R-:W2:Y:S01]  /*58180*/  LDL.LU.64 R12, [R1+0x7430] ;  /* 0x00743000010c7983 */ /* 0x000ea20000300a00 */
[----:B0-----:R-:W-:-:S03]  /*58190*/  IMAD.MOV.U32 R23, RZ, RZ, R4 ;  /* 0x000000ffff177224 */ /* 0x001fc600078e0004 */
[----:B------:R0:W-:Y:S01]  /*581a0*/  STL.64 [R1+0x73b0], R6 ;  /* 0x0073b00601007387 */ /* 0x0001e20000100a00 */
[----:B------:R-:W-:-:S03]  /*581b0*/  IMAD.MOV.U32 R22, RZ, RZ, R5 ;  /* 0x000000ffff167224 */ /* 0x000fc600078e0005 */
[----:B------:R-:W3:Y:S04]  /*581c0*/  LDL.LU R4, [R1+0x360] ;  /* 0x0003600001047983 */ /* 0x000ee80000300800 */
[----:B------:R-:W-:Y:S04]  /*581d0*/  STL.64 [R1+0x9a0], R16 ;  /* 0x0009a01001007387 */ /* 0x000fe80000100a00 */
[----:B------:R-:W-:Y:S04]  /*581e0*/  STL.64 [R1+0x9a8], R18 ;  /* 0x0009a81201007387 */ /* 0x000fe80000100a00 */
[----:B------:R-:W3:Y:S04]  /*581f0*/  LDL.LU R5, [R1+0x364] ;  /* 0x0003640001057983 */ /* 0x000ee80000300800 */
[----:B0-----:R-:W4:Y:S04]  /*58200*/  LDL.LU R6, [R1+0x368] ;  /* 0x0003680001067983 */ /* 0x001f280000300800 */
[----:B------:R-:W4:Y:S01]  /*58210*/  LDL.LU R7, [R1+0x36c] ;  /* 0x00036c0001077983 */ /* 0x000f220000300800 */
[C---:B--2---:R-:W-:Y:S03]  /*58220*/  HMMA.16816.F32.BF16 R24, R12.reuse, R26, R8 ;  /* 0x0000001a0c18723c */ /* 0x044fe60000041808 */
[----:B----4-:R-:W-:Y:S04]  /*58230*/  STL.64 [R1+0x73c8], R6 ;  /* 0x0073c80601007387 */ /* 0x010fe80000100a00 */
[----:B---3--:R0:W-:Y:S04]  /*58240*/  STL.64 [R1+0x73c0], R4 ;  /* 0x0073c00401007387 */ /* 0x0081e80000100a00 */
[----:B0-----:R-:W2:Y:S04]  /*58250*/  LDL.LU R4, [R1+0x370] ;  /* 0x0003700001047983 */ /* 0x001ea80000300800 */
[----:B------:R-:W2:Y:S04]  /*58260*/  LDL.LU R5, [R1+0x374] ;  /* 0x0003740001057983 */ /* 0x000ea80000300800 */
[----:B------:R-:W2:Y:S04]  /*58270*/  LDL.LU R6, [R1+0x378] ;  /* 0x0003780001067983 */ /* 0x000ea80000300800 */
[----:B------:R-:W2:Y:S04]  /*58280*/  LDL.LU R7, [R1+0x37c] ;  /* 0x00037c0001077983 */ /* 0x000ea80000300800 */
[----:B------:R-:W3:Y:S04]  /*58290*/  LDL.LU.64 R10, [R1+0x7428] ;  /* 0x00742800010a7983 */ /* 0x000ee80000300a00 */
[----:B------:R-:W3:Y:S04]  /*582a0*/  LDL.LU.64 R8, [R1+0x7420] ;  /* 0x0074200001087983 */ /* 0x000ee80000300a00 */
[----:B------:R-:W-:Y:S04]  /*582b0*/  STL.64 [R1+0x980], R24 ;  /* 0x0009801801007387 */ /* 0x000fe80000100a00 */
[----:B------:R0:W-:Y:S04]  /*582c0*/  STL.64 [R1+0x988], R26 ;  /* 0x0009881a01007387 */ /* 0x0001e80000100a00 */
[----:B0-----:R-:W3:Y:S02]  /*582d0*/  LDL.LU.64 R26, [R1+0x7418] ;  /* 0x00741800011a7983 */ /* 0x001ee40000300a00 */
[C---:B---3--:R-:W-:Y:S02]  /*582e0*/  HMMA.16816.F32.BF16 R24, R12.reuse, R26, R8 ;  /* 0x0000001a0c18723c */ /* 0x048fe40000041808 */
[----:B------:R-:W3:Y:S04]  /*582f0*/  LDL.LU.64 R10, [R1+0x7410] ;  /* 0x00741000010a7983 */ /* 0x000ee80000300a00 */
[----:B------:R-:W3:Y:S11]  /*58300*/  LDL.LU.64 R8, [R1+0x7408] ;  /* 0x0074080001087983 */ /* 0x000ef60000300a00 */
[----:B------:R-:W-:Y:S06]  /*58310*/  @!UPT UIADD3 URZ, URZ, URZ, URZ ;  /* 0x0000003f3f3ff290 */ /* 0x000fec000fffe03f */
[----:B------:R-:W-:Y:S04]  /*58320*/  STL.64 [R1+0x970], R24 ;  /* 0x0009701801007387 */ /* 0x000fe80000100a00 */
[----:B------:R0:W-:Y:S04]  /*58330*/  STL.64 [R1+0x978], R26 ;  /* 0x0009781a01007387 */ /* 0x0001e80000100a00 */
[----:B0-----:R-:W4:Y:S04]  /*58340*/  LDL.LU.64 R26, [R1+0x7400] ;  /* 0x00740000011a7983 */ /* 0x001f280000300a00 */
[----:B------:R-:W4:Y:S02]  /*58350*/  LDL.LU.64 R24, [R1+0x73f8] ;  /* 0x0073f80001187983 */ /* 0x000f240000300a00 */
[C---:B----4-:R-:W-:Y:S11]  /*58360*/  HMMA.16816.F32.BF16 R24, R12.reuse, R22, R24 ;  /* 0x000000160c18723c */ /* 0x050ff60000041818 */
[----:B------:R-:W-:Y:S11]  /*58370*/  @!UPT UIADD3 URZ, URZ, URZ, URZ ;  /* 0x0000003f3f3ff290 */ /* 0x000ff6000fffe03f */
[----:B------:R-:W-:Y:S01]  /*58380*/  @!UPT UIADD3 URZ, URZ, URZ, URZ ;  /* 0x0000003f3f3ff290 */ /* 0x000fe2000fffe03f */
[----:B------:R-:W-:Y:S04]  /*58390*/  STL.64 [R1+0x960], R24 ;  /* 0x0009601801007387 */ /* 0x000fe80000100a00 */
[----:B------:R0:W-:Y:S04]  /*583a0*/  STL.64 [R1+0x968], R26 ;  /* 0x0009681a01007387 */ /* 0x0001e80000100a00 */
[----:B0-----:R-:W3:Y:S04]  /*583b0*/  LDL.LU.64 R26, [R1+0x73f0] ;  /* 0x0073f000011a7983 */ /* 0x001ee80000300a00 */
[----:B------:R-:W4:Y:S04]  /*583c0*/  LDL.LU R25, [R1+0x73e8] ;  /* 0x0073e80001197983 */ /* 0x000f280000300800 */
[----:B------:R0:W-:Y:S04]  /*583d0*/  STL.64 [R1+0x7380], R22 ;  /* 0x0073801601007387 */ /* 0x0001e80000100a00 */
[----:B0-----:R-:W2:Y:S01]  /*583e0*/  LDL.64 R22, [R1+0x18] ;  /* 0x0000180001167983 */ /* 0x001ea20000100a00 */
[----:B---3--:R-:W-:Y:S03]  /*583f0*/  HMMA.16816.F32.BF16 R8, R12, R26, R8 ;  /* 0x0000001a0c08723c */ /* 0x008fe60000041808 */
[----:B--2---:R0:W-:Y:S04]  /*58400*/  STL.64 [R1+0x7398], R22 ;  /* 0x0073981601007387 */ /* 0x0041e80000100a00 */
[----:B0-----:R-:W2:Y:S11]  /*58410*/  LDL.64 R22, [R1+0x28] ;  /* 0x0000280001167983 */ /* 0x001eb60000100a00 */
[----:B------:R-:W-:Y:S05]  /*58420*/  @!UPT UIADD3 URZ, URZ, URZ, URZ ;  /* 0x0000003f3f3ff290 */ /* 0x000fea000fffe03f */
[----:B------:R-:W-:Y:S04]  /*58430*/  STL.64 [R1+0x950], R8 ;  /* 0x0009500801007387 */ /* 0x000fe80000100a00 */
[----:B------:R0:W-:Y:S04]  /*58440*/  STL.64 [R1+0x958], R10 ;  /* 0x0009580a01007387 */ /* 0x0001e80000100a00 */
[----:B0-----:R-:W3:Y:S04]  /*58450*/  LDL.LU.64 R10, [R1+0x73e0] ;  /* 0x0073e000010a7983 */ /* 0x001ee80000300a00 */
[----:B------:R-:W3:Y:S01]  /*58460*/  LDL.LU.64 R8, [R1+0x73d8] ;  /* 0x0073d80001087983 */ /* 0x000ee20000300a00 */
[----:B------:R-:W-:-:S02]  /*58470*/  IMAD.MOV.U32 R18, RZ, RZ, R28 ;  /* 0x000000ffff127224 */ /* 0x000fc400078e001c */
[----:B------:R-:W-:Y:S01]  /*58480*/  IMAD.MOV.U32 R19, RZ, RZ, R3 ;  /* 0x000000ffff137224 */ /* 0x000fe200078e0003 */
[----:B------:R-:W-:Y:S04]  /*58490*/  STL.64 [R1+0x7390], R26 ;  /* 0x0073901a01007387 */ /* 0x000fe80000100a00 */
[----:B----4-:R0:W-:Y:S04]  /*584a0*/  STL [R1+0x7388], R25 ;  /* 0x0073881901007387 */ /* 0x0101e80000100800 */
[----:B------:R-:W4:Y:S04]  /*584b0*/  LDL.LU R24, [R1+0x1f0] ;  /* 0x0001f00001187983 */ /* 0x000f280000300800 */
[----:B0-----:R-:W4:Y:S04]  /*584c0*/  LDL.LU R25, [R1+0x1f4] ;  /* 0x0001f40001197983 */ /* 0x001f280000300800 */
[----:B------:R-:W4:Y:S04]  /*584d0*/  LDL.LU R26, [R1+0x1f8] ;  /* 0x0001f800011a7983 */ /* 0x000f280000300800 */
[----:B------:R-:W4:Y:S01]  /*584e0*/  LDL.LU R27, [R1+0x1fc] ;  /* 0x0001fc00011b7983 */ /* 0x000f220000300800 */
[C---:B---3--:R-:W-:Y:S11]  /*584f0*/  HMMA.16816.F32.BF16 R8, R12.reuse, R18, R8 ;  /* 0x000000120c08723c */ /* 0x048ff60000041808 */
[----:B------:R-:W-:Y:S11]  /*58500*/  @!UPT UIADD3 URZ, URZ, URZ, URZ ;  /* 0x0000003f3f3ff290 */ /* 0x000ff6000fffe03f */
[----:B------:R-:W-:Y:S01]  /*58510*/  @!UPT UIADD3 URZ, URZ, URZ, URZ ;  /* 0x0000003f3f3ff290 */ /* 0x000fe2000fffe03f */
[----:B------:R-:W-:Y:S04]  /*58520*/  STL.64 [R1+0x940], R8 ;  /* 0x0009400801007387 */ /* 0x000fe80000100a00 */
[----:B------:R0:W-:Y:S04]  /*58530*/  STL.64 [R1+0x948], R10 ;  /* 0x0009480a01007387 */ /* 0x0001e80000100a00 */
[----:B0-----:R-:W3:Y:S04]  /*58540*/  LDL.LU.64 R10, [R1+0x73d0] ;  /* 0x0073d000010a7983 */ /* 0x001ee80000300a00 */
[----:B------:R0:W-:Y:S04]  /*58550*/  STL.64 [R1+0x7378], R18 ;  /* 0x0073781201007387 */ /* 0x0001e80000100a00 */
[----:B------:R-:W2:Y:S04]  /*58560*/  LDL.LU R16, [R1+0x210] ;  /* 0x0002100001107983 */ /* 0x000ea80000300800 */
[----:B------:R-:W2:Y:S04]  /*58570*/  LDL.LU R17, [R1+0x214] ;  /* 0x0002140001117983 */ /* 0x000ea80000300800 */
[----:B0-----:R-:W2:Y:S04]  /*58580*/  LDL.LU R18, [R1+0x218] ;  /* 0x0002180001127983 */ /* 0x001ea80000300800 */
[----:B------:R-:W2:Y:S01]  /*58590*/  LDL.LU R19, [R1+0x21c] ;  /* 0x00021c0001137983 */ /* 0x000ea20000300800 */
[C---:B---3--:R-:W-:Y:S03]  /*585a0*/  HMMA.16816.F32.BF16 R8, R12.reuse, R10, R4 ;  /* 0x0000000a0c08723c */ /* 0x048fe60000041804 */
[----:B------:R-:W3:Y:S04]  /*585b0*/  LDL.LU.64 R6, [R1+0x73c8] ;  /* 0x0073c80001067983 */ /* 0x000ee80000300a00 */
[----:B------:R-:W3:Y:S11]  /*585c0*/  LDL.LU.64 R4, [R1+0x73c0] ;  /* 0x0073c00001047983 */ /* 0x000ef60000300a00 */
[----:B------:R-:W-:Y:S05]  /*585d0*/  @!UPT UIADD3 URZ, URZ, URZ, URZ ;  /* 0x0000003f3f3ff290 */ /* 0x000fea000fffe03f */
[----:B------:R-:W-:Y:S04]  /*585e0*/  STL.64 [R1+0x3e0], R8 ;  /* 0x0003e00801007387 */ /* 0x000fe80000100a00 */
[----:B------:R0:W-:Y:S04]  /*585f0*/  STL.64 [R1+0x3e8], R10 ;  /* 0x0003e80a01007387 */ /* 0x0001e80000100a00 */
[----:B0-----:R-:W3:Y:S02]  /*58600*/  LDL.LU.64 R10, [R1+0x73b8] ;  /* 0x0073b800010a7983 */ /* 0x001ee40000300a00 */
[C---:B---3--:R-:W-:Y:S02]  /*58610*/  HMMA.16816.F32.BF16 R8, R12.reuse, R10, R4 ;  /* 0x0000000a0c08723c */ /* 0x048fe40000041804 */
[----:B------:R-:W2:Y:S11]  /*58620*/  LDL.LU.64 R6, [R1+0x73b0] ;  /* 0x0073b00001067983 */ /* 0x000eb60000300a00 */
[----:B------:R-:W-:Y:S10]  /*58630*/  @!UPT UIADD3 URZ, URZ, URZ, URZ ;  /* 0x0000003f3f3ff290 */ /* 0x000ff4000fffe03f */
[----:B------:R-:W-:Y:S04]  /*58640*/  STL.64 [R1+0x3c0], R8 ;  /* 0x0003c00801007387 */ /* 0x000fe80000100a00 */
[----:B------:R0:W-:Y:S04]  /*58650*/  STL.64 [R1+0x3c8], R10 ;  /* 0x0003c80a01007387 */ /* 0x0001e80000100a00 */
[----:B0-----:R-:W3:Y:S04]  /*58660*/  LDL.LU.64 R10, [R1+0x73a8] ;  /* 0x0073a800010a7983 */ /* 0x001ee80000300a00 */
[----:B------:R-:W3:Y:S01]  /*58670*/  LDL.LU.64 R8, [R1+0x73a0] ;  /* 0x0073a00001087983 */ /* 0x000ee20000300a00 */
[----:B--2---:R-:W-:Y:S03]  /*58680*/  HMMA.16816.F32.BF16 R12, R12, R6, R16 ;  /* 0x000000060c0c723c */ /* 0x004fe60000041810 */
[----:B------:R-:W2:Y:S11]  /*58690*/  LDL.LU R16, [R1+0x1d0] ;  /* 0x0001d00001107983 */ /* 0x000eb60000300800 */
[----:B------:R-:W-:Y:S09]  /*586a0*/  @!UPT UIADD3 URZ, URZ, URZ, URZ ;  /* 0x0000003f3f3ff290 */ /* 0x000ff2000fffe03f */
[----:B------:R-:W-:Y:S04]  /*586b0*/  STL.64 [R1+0x3a0], R12 ;  /* 0x0003a00c01007387 */ /* 0x000fe80000100a00 */
[----:B------:R-:W-:Y:S04]  /*586c0*/  STL.64 [R1+0x3a8], R14 ;  /* 0x0003a80e01007387 */ /* 0x000fe80000100a00 */
[----:B------:R-:W2:Y:S04]  /*586d0*/  LDL.LU R17, [R1+0x1d4] ;  /* 0x0001d40001117983 */ /* 0x000ea80000300800 */
[----:B------:R-:W2:Y:S04]  /*586e0*/  LDL.LU R18, [R1+0x1d8] ;  /* 0x0001d80001127983 */ /* 0x000ea80000300800 */
[----:B------:R-:W2:Y:S04]  /*586f0*/  LDL.LU R19, [R1+0x1dc] ;  /* 0x0001dc0001137983 */ /* 0x000ea80000300800 */
[----:B------:R0:W-:Y:S04]  /*58700*/  STL.64 [R1+0x7350], R6 ;  /* 0x0073500601007387 */ /* 0x0001e80000100a00 */
[----:B------:R-:W3:Y:S04]  /*58710*/  LDL.LU R4, [R1+0x200] ;  /* 0x0002000001047983 */ /* 0x000ee80000300800 */
[----:B------:R-:W3:Y:S04]  /*58720*/  LDL.LU R5, [R1+0x204] ;  /* 0x0002040001057983 */ /* 0x000ee80000300800 */
[----:B0-----:R-:W3:Y:S04]  /*58730*/  LDL.LU R6, [R1+0x208] ;  /* 0x0002080001067983 */ /* 0x001ee80000300800 */
[----:B------:R-:W3:Y:S04]  /*58740*/  LDL.LU R7, [R1+0x20c] ;  /* 0x00020c0001077983 */ /* 0x000ee80000300800 */
[----:B------:R-:W2:Y:S01]  /*58750*/  LDL.64 R14, [R1+0x48] ;  /* 0x00004800010e7983 */ /* 0x000ea20000100a00 */
[----:B------:R-:W-:Y:S01]  /*58760*/  IMAD.MOV.U32 R3, RZ, RZ, R23 ;  /* 0x000000ffff037224 */ /* 0x000fe200078e0017 */
[----:B---3--:R-:W-:Y:S02]  /*58770*/  HMMA.16816.F32.BF16 R4, R8, R22, R4 ;  /* 0x000000160804723c */ /* 0x008fe40000041804 */
[----:B--2---:R0:W-:Y:S04]  /*58780*/  STL.64 [R1+0x7370], R14 ;  /* 0x0073700e01007387 */ /* 0x0041e80000100a00 */
[----:B------:R-:W2:Y:S04]  /*58790*/  LDL.LU R12, [R1+0x1e0] ;  /* 0x0001e000010c7983 */ /* 0x000ea80000300800 */
[----:B------:R-:W2:Y:S04]  /*587a0*/  LDL.LU R13, [R1+0x1e4] ;  /* 0x0001e400010d7983 */ /* 0x000ea80000300800 */
[----:B0-----:R-:W2:Y:S04]  /*587b0*/  LDL.LU R14, [R1+0x1e8] ;  /* 0x0001e800010e7983 */ /* 0x001ea80000300800 */
[----:B------:R-:W2:Y:S05]  /*587c0*/  LDL.LU R15, [R1+0x1ec] ;  /* 0x0001ec00010f7983 */ /* 0x000eaa0000300800 */
[----:B------:R0:W-:Y:S04]  /*587d0*/  STL.64 [R1+0x390], R4 ;  /* 0x0003900401007387 */ /* 0x0001e80000100a00 */
[----:B------:R1:W-:Y:S01]  /*587e0*/  STL.64 [R1+0x398], R6 ;  /* 0x0003980601007387 */ /* 0x0003e20000100a00 */
[----:B0-----:R-:W-:-:S03]  /*587f0*/  IMAD.MOV.U32 R4, RZ, RZ, R22 ;  /* 0x000000ffff047224 */ /* 0x001fc600078e0016 */
[----:B------:R-:W4:Y:S02]  /*58800*/  LDL.LU.64 R22, [R1+0x7398] ;  /* 0x0073980001167983 */ /* 0x000f240000300a00 */
[C---:B----4-:R-:W-:Y:S01]  /*58810*/  HMMA.16816.F32.BF16 R24, R8.reuse, R22, R24 ;  /* 0x000000160818723c */ /* 0x050fe20000041818 */
[----:B-1----:R-:W-:Y:S02]  /*58820*/  IMAD.MOV.U32 R6, RZ, RZ, R22 ;  /* 0x000000ffff067224 */ /* 0x002fe400078e0016 */
[----:B------:R-:W-:Y:S11]  /*58830*/  IMAD.MOV.U32 R5, RZ, RZ, R23 ;  /* 0x000000ffff057224 */ /* 0x000ff600078e0017 */
[----:B------:R-:W-:Y:S09]  /*58840*/  @!UPT UIADD3 URZ, URZ, URZ, URZ ;  /* 0x0000003f3f3ff290 */ /* 0x000ff2000fffe03f */
[----:B------:R-:W-:Y:S04]  /*58850*/  STL.64 [R1+0x380], R24 ;  /* 0x0003801801007387 */ /* 0x000fe80000100a00 */
[----:B------:R0:W-:Y:S04]  /*58860*/  STL.64 [R1+0x388], R26 ;  /* 0x0003881a01007387 */ /* 0x0001e80000100a00 */
[----:B0-----:R-:W3:Y:S04]  /*58870*/  LDL.LU.64 R26, [R1+0x7390] ;  /* 0x00739000011a7983 */ /* 0x001ee80000300a00 */
[----:B------:R-:W4:Y:S04]  /*58880*/  LDL.LU R25, [R1+0x7388] ;  /* 0x0073880001197983 */ /* 0x000f280000300800 */
[----:B------:R-:W2:Y:S02]  /*58890*/  LDL.LU.64 R22, [R1+0x7380] ;  /* 0x0073800001167983 */ /* 0x000ea40000300a00 */
[----:B--2---:R-:W-:Y:S02]  /*588a0*/  HMMA.16816.F32.BF16 R12, R8, R22, R12 ;  /* 0x00000016080c723c */ /* 0x004fe4000004180c */
[----:B------:R0:W-:Y:S05]  /*588b0*/  STL.64 [R1+0x7308], R22 ;  /* 0x0073081601007387 */ /* 0x0001ea0000100a00 */
[----:B0-----:R-:W-:-:S02]  /*588c0*/  IMAD.MOV.U32 R22, RZ, RZ, R6 ;  /* 0x000000ffff167224 */ /* 0x001fc400078e0006 */
[----:B------:R-:W-:Y:S11]  /*588d0*/  IMAD.MOV.U32 R23, RZ, RZ, R5 ;  /* 0x000000ffff177224 */ /* 0x000ff600078e0005 */
[----:B------:R-:W-:Y:S03]  /*588e0*/  @!UPT UIADD3 URZ, URZ, URZ, URZ ;  /* 0x0000003f3f3ff290 */ /* 0x000fe6000fffe03f */
[----:B------:R-:W-:Y:S04]  /*588f0*/  STL.64 [R1+0x370], R12 ;  /* 0x0003700c01007387 */ /* 0x000fe80000100a00 */
[----:B------:R-:W-:Y:S04]  /*58900*/  STL.64 [R1+0x378], R14 ;  /* 0x0003780e01007387 */ /* 0x000fe80000100a00 */
[----:B------:R0:W-:Y:S04]  /*58910*/  STL.64 [R1+0x7320], R22 ;  /* 0x0073201601007387 */ /* 0x0001e80000100a00 */
[----:B------:R-:W2:Y:S01]  /*58920*/  LDL.64 R6, [R1+0x38] ;  /* 0x0000380001067983 */ /* 0x000ea20000100a00 */
[----:B0-----:R-:W-:-:S02]  /*58930*/  IMAD.MOV.U32 R22, RZ, RZ, R4 ;  /* 0x000000ffff167224 */ /* 0x001fc400078e0004 */
[----:B------:R-:W-:Y:S01]  /*58940*/  IMAD.MOV.U32 R23, RZ, RZ, R3 ;  /* 0x000000ffff177224 */ /* 0x000fe200078e0003 */
[----:B--2---:R0:W-:Y:S04]  /*58950*/  STL.64 [R1+0x7368], R6 ;  /* 0x0073680601007387 */ /* 0x0041e80000100a00 */
[----:B------:R-:W2:Y:S04]  /*58960*/  LDL.LU R4, [R1+0x1b0] ;  /* 0x0001b00001047983 */ /* 0x000ea80000300800 */
[----:B------:R-:W2:Y:S04]  /*58970*/  LDL.LU R5, [R1+0x1b4] ;  /* 0x0001b40001057983 */ /* 0x000ea80000300800 */
[----:B0-----:R-:W2:Y:S04]  /*58980*/  LDL.LU R6, [R1+0x1b8] ;  /* 0x0001b80001067983 */ /* 0x001ea80000300800 */
[----:B------:R-:W2:Y:S04]  /*58990*/  LDL.LU R7, [R1+0x1bc] ;  /* 0x0001bc0001077983 */ /* 0x000ea80000300800 */
[----:B------:R-:W2:Y:S04]  /*589a0*/  LDL.LU R12, [R1+0x1c0] ;  /* 0x0001c000010c7983 */ /* 0x000ea80000300800 */
[----:B------:R-:W2:Y:S04]  /*589b0*/  LDL.LU R13, [R1+0x1c4] ;  /* 0x0001c400010d7983 */ /* 0x000ea80000300800 */
[----:B------:R-:W2:Y:S04]  /*589c0*/  LDL.LU R14, [R1+0x1c8] ;  /* 0x0001c800010e7983 */ /* 0x000ea80000300800 */
[----:B------:R-:W2:Y:S04]  /*589d0*/  LDL.LU R15, [R1+0x1cc] ;  /* 0x0001cc00010f7983 */ /* 0x000ea80000300800 */
[----:B------:R0:W-:Y:S04]  /*589e0*/  STL.64 [R1+0x7348], R22 ;  /* 0x0073481601007387 */ /* 0x0001e80000100a00 */
[----:B------:R-:W2:Y:S04]  /*589f0*/  LDL.LU R20, [R1+0xb0] ;  /* 0x0000b00001147983 */ /* 0x000ea80000300800 */
[----:B------:R-:W2:Y:S04]  /*58a00*/  LDL.LU R21, [R1+0xb4] ;  /* 0x0000b40001157983 */ /* 0x000ea80000300800 */
[----:B0-----:R-:W2:Y:S04]  /*58a10*/  LDL.LU R22, [R1+0xb8] ;  /* 0x0000b80001167983 */ /* 0x001ea80000300800 */
[----:B------:R-:W2:Y:S01]  /*58a20*/  LDL.LU R23, [R1+0xbc] ;  /* 0x0000bc0001177983 */ /* 0x000ea20000300800 */
[C---:B---3--:R-:W-:Y:S03]  /*58a30*/  HMMA.16816.F32.BF16 R16, R8.reuse, R26, R16 ;  /* 0x0000001a0810723c */ /* 0x048fe60000041810 */
[----:B--2---:R-:W-:Y:S04]  /*58a40*/  STL.64 [R1+0x7360], R22 ;  /* 0x0073601601007387 */ /* 0x004fe80000100a00 */
[----:B------:R0:W-:Y:S04]  /*58a50*/  STL.64 [R1+0x7358], R20 ;  /* 0x0073581401007387 */ /* 0x0001e80000100a00 */
[----:B0-----:R-:W2:Y:S04]  /*58a60*/  LDL.LU R20, [R1+0x1a0] ;  /* 0x0001a00001147983 */ /* 0x001ea80000300800 */
[----:B------:R-:W2:Y:S04]  /*58a70*/  LDL.LU R21, [R1+0x1a4] ;  /* 0x0001a40001157983 */ /* 0x000ea80000300800 */
[----:B------:R-:W2:Y:S04]  /*58a80*/  LDL.LU R22, [R1+0x1a8] ;  /* 0x0001a80001167983 */ /* 0x000ea80000300800 */
[----:B------:R-:W2:Y:S04]  /*58a90*/  LDL.LU R23, [R1+0x1ac] ;  /* 0x0001ac0001177983 */ /* 0x000ea80000300800 */
[----:B------:R-:W-:Y:S04]  /*58aa0*/  STL.64 [R1+0x360], R16 ;  /* 0x0003601001007387 */ /* 0x000fe80000100a00 */
[----:B------:R0:W-:Y:S04]  /*58ab0*/  STL.64 [R1+0x368], R18 ;  /* 0x0003681201007387 */ /* 0x0001e80000100a00 */
[----:B0-----:R-:W3:Y:S04]  /*58ac0*/  LDL.LU.64 R18, [R1+0x7378] ;  /* 0x0073780001127983 */ /* 0x001ee80000300a00 */
[----:B------:R-:W-:Y:S04]  /*58ad0*/  STL.64 [R1+0x7300], R26 ;  /* 0x0073001a01007387 */ /* 0x000fe80000100a00 */
[----:B----4-:R0:W-:Y:S04]  /*58ae0*/  STL [R1+0x72f8], R25 ;  /* 0x0072f81901007387 */ /* 0x0101e80000100800 */
[----:B------:R-:W4:Y:S04]  /*58af0*/  LDL.LU R24, [R1+0x80] ;  /* 0x0000800001187983 */ /* 0x000f280000300800 */
[----:B0-----:R-:W4:Y:S04]  /*58b00*/  LDL.LU R25, [R1+0x84] ;  /* 0x0000840001197983 */ /* 0x001f280000300800 */
[----:B------:R-:W2:Y:S04]  /*58b10*/  LDL.LU R26, [R1+0x88] ;  /* 0x00008800011a7983 */ /* 0x000ea80000300800 */
[----:B------:R-:W2:Y:S04]  /*58b20*/  LDL.LU R27, [R1+0x8c] ;  /* 0x00008c00011b7983 */ /* 0x000ea80000300800 */
[----:B--2---:R-:W-:Y:S04]  /*58b30*/  STL.64 [R1+0x7318], R26 ;  /* 0x0073181a01007387 */ /* 0x004fe80000100a00 */
[----:B----4-:R0:W-:Y:S04]  /*58b40*/  STL.64 [R1+0x7310], R24 ;  /* 0x0073101801007387 */ /* 0x0101e80000100a00 */
[----:B0-----:R-:W2:Y:S04]  /*58b50*/  LDL.LU R24, [R1+0x90] ;  /* 0x0000900001187983 */ /* 0x001ea80000300800 */
[----:B------:R-:W2:Y:S04]  /*58b60*/  LDL.LU R25, [R1+0x94] ;  /* 0x0000940001197983 */ /* 0x000ea80000300800 */
[----:B------:R-:W4:Y:S04]  /*58b70*/  LDL.LU R26, [R1+0x98] ;  /* 0x00009800011a7983 */ /* 0x000f280000300800 */
[----:B------:R-:W4:Y:S01]  /*58b80*/  LDL.LU R27, [R1+0x9c] ;  /* 0x00009c00011b7983 */ /* 0x000f220000300800 */
[C---:B---3--:R-:W-:Y:S03]  /*58b90*/  HMMA.16816.F32.BF16 R12, R8.reuse, R18, R12 ;  /* 0x00000012080c723c */ /* 0x048fe6000004180c */
[----:B----4-:R-:W-:Y:S04]  /*58ba0*/  STL.64 [R1+0x7330], R26 ;  /* 0x0073301a01007387 */ /* 0x010fe80000100a00 */
[----:B--2---:R0:W-:Y:S04]  /*58bb0*/  STL.64 [R1+0x7328], R24 ;  /* 0x0073281801007387 */ /* 0x0041e80000100a00 */
[----:B0-----:R-:W2:Y:S04]  /*58bc0*/  LDL.LU R24, [R1+0xa0] ;  /* 0x0000a00001187983 */ /* 0x001ea80000300800 */
[----:B------:R-:W2:Y:S04]  /*58bd0*/  LDL.LU R25, [R1+0xa4] ;  /* 0x0000a40001197983 */ /* 0x000ea80000300800 */
[----:B------:R-:W2:Y:S04]  /*58be0*/  LDL.LU R26, [R1+0xa8] ;  /* 0x0000a800011a7983 */ /* 0x000ea80000300800 */
[----:B------:R-:W2:Y:S04]  /*58bf0*/  LDL.LU R27, [R1+0xac] ;  /* 0x0000ac00011b7983 */ /* 0x000ea80000300800 */
[----:B------:R-:W-:Y:S04]  /*58c00*/  STL.64 [R1+0x2b0], R12 ;  /* 0x0002b00c01007387 */ /* 0x000fe80000100a00 */
[----:B------:R0:W-:Y:S04]  /*58c10*/  STL.64 [R1+0x2b8], R14 ;  /* 0x0002b80e01007387 */ /* 0x0001e80000100a00 */
[----:B0-----:R-:W3:Y:S02]  /*58c20*/  LDL.LU.64 R14, [R1+0x7370] ;  /* 0x00737000010e7983 */ /* 0x001ee40000300a00 */
[C---:B---3--:R-:W-:Y:S11]  /*58c30*/  HMMA.16816.F32.BF16 R4, R8.reuse, R14, R4 ;  /* 0x0000000e0804723c */ /* 0x048ff60000041804 */
[----:B------:R-:W-:Y:S11]  /*58c40*/  @!UPT UIADD3 URZ, URZ, URZ, URZ ;  /* 0x0000003f3f3ff290 */ /* 0x000ff6000fffe03f */
[----:B------:R-:W-:Y:S01]  /*58c50*/  @!UPT UIADD3 URZ, URZ, URZ, URZ ;  /* 0x0000003f3f3ff290 */ /* 0x000fe2000fffe03f */
[----:B------:R-:W-:Y:S04]  /*58c60*/  STL.64 [R1+0x210], R4 ;  /* 0x0002100401007387 */ /* 0x000fe80000100a00 */
[----:B------:R0:W-:Y:S04]  /*58c70*/  STL.64 [R1+0x218], R6 ;  /* 0x0002180601007387 */ /* 0x0001e80000100a00 */
[----:B0-----:R-:W3:Y:S04]  /*58c80*/  LDL.LU.64 R6, [R1+0x7368] ;  /* 0x0073680001067983 */ /* 0x001ee80000300a00 */
[----:B------:R0:W-:Y:S04]  /*58c90*/  STL.64 [R1+0x72e0], R14 ;  /* 0x0072e00e01007387 */ /* 0x0001e80000100a00 */
[----:B------:R-:W4:Y:S04]  /*58ca0*/  LDL.LU R12, [R1+0x190] ;  /* 0x00019000010c7983 */ /* 0x000f280000300800 */
[----:B------:R-:W4:Y:S04]  /*58cb0*/  LDL.LU R13, [R1+0x194] ;  /* 0x00019400010d7983 */ /* 0x000f280000300800 */
[----:B0-----:R-:W4:Y:S04]  /*58cc0*/  LDL.LU R14, [R1+0x198] ;  /* 0x00019800010e7983 */ /* 0x001f280000300800 */
[----:B------:R-:W4:Y:S01]  /*58cd0*/  LDL.LU R15, [R1+0x19c] ;  /* 0x00019c00010f7983 */ /* 0x000f220000300800 */
        /* <DEDUP_REMOVED lines=9> */
[----:B---3--:R-:W-:Y:S02]  /*58d70*/  HMMA.16816.F32.BF16 R8, R8, R6, R20 ;  /* 0x000000060808723c */ /* 0x008fe40000041814 */
[----:B------:R-:W2:Y:S04]  /*58d80*/  LDL.LU.64 R22, [R1+0x7348] ;  /* 0x0073480001167983 */ /* 0x000ea80000300a00 */
[----:B------:R-:W2:Y:S04]  /*58d90*/  LDL.LU.64 R6, [R1+0x7340] ;  /* 0x0073400001067983 */ /* 0x000ea80000300a00 */
        /* <DEDUP_REMOVED lines=17> */
[----:B0-----:R-:W2:Y:S02]  /*58eb0*/  LDL.LU.64 R22, [R1+0x7308] ;  /* 0x0073080001167983 */ /* 0x001ea40000300a00 */
[----:B--2---:R-:W-:Y:S02]  /*58ec0*/  HMMA.16816.F32.BF16 R20, R4, R22, R24 ;  /* 0x000000160414723c */ /* 0x004fe40000041818 */
[----:B------:R-:W2:Y:S04]  /*58ed0*/  LDL.LU.64 R26, [R1+0x7300] ;  /* 0x00730000011a7983 */ /* 0x000ea80000300a00 */
[----:B------:R-:W3:Y:S11]  /*58ee0*/  LDL.LU R25, [R1+0x72f8] ;  /* 0x0072f80001197983 */ /* 0x000ef60000300800 */
[----:B------:R-:W-:Y:S06]  /*58ef0*/  @!UPT UIADD3 URZ, URZ, URZ, URZ ;  /* 0x0000003f3f3ff290 */ /* 0x000fec000fffe03f */
[----:B------:R-:W-:Y:S04]  /*58f00*/  STL.64 [R1+0x1b0], R20 ;  /* 0x0001b01401007387 */ /* 0x000fe80000100a00 */
[----:B------:R0:W-:Y:S04]  /*58f10*/  STL.64 [R1+0x1b8], R22 ;  /* 0x0001b81601007387 */ /* 0x0001e80000100a00 */
[----:B0-----:R-:W3:Y:S04]  /*58f20*/  LDL.LU.64 R22, [R1+0x72f0] ;  /* 0x0072f00001167983 */ /* 0x001ee80000300a00 */
[----:B------:R-:W3:Y:S01]  /*58f30*/  LDL.LU.64 R20, [R1+0x72e8] ;  /* 0x0072e80001147983 */ /* 0x000ee20000300a00 */
[----:B------:R-:W-:-:S02]  /*58f40*/  IMAD.MOV.U32 R10, RZ, RZ, R16 ;  /* 0x000000ffff0a7224 */ /* 0x000fc400078e0010 */
[C---:B----4-:R-:W-:Y:S01]  /*58f50*/  HMMA.16816.F32.BF16 R16, R4.reuse, R18, R12 ;  /* 0x000000120410723c */ /* 0x050fe2000004180c */
[----:B--2---:R-:W-:Y:S04]  /*58f60*/  STL.64 [R1+0x7280], R26 ;  /* 0x0072801a01007387 */ /* 0x004fe80000100a00 */
[----:B---3--:R0:W-:Y:S03]  /*58f70*/  STL [R1+0x7278], R25 ;  /* 0x0072781901007387 */ /* 0x0081e60000100800 */
[----:B------:R-:W-:Y:S11]  /*58f80*/  HMMA.16816.F32.BF16 R20, R4, R26, R20 ;  /* 0x0000001a0414723c */ /* 0x000ff60000041814 */
[----:B------:R-:W-:Y:S11]  /*58f90*/  @!UPT UIADD3 URZ, URZ, URZ, URZ ;  /* 0x0000003f3f3ff290 */ /* 0x000ff6000fffe03f */
[----:B------:R-:W-:Y:S01]  /*58fa0*/  @!UPT UIADD3 URZ, URZ, URZ, URZ ;  /* 0x0000003f3f3ff290 */ /* 0x000fe2000fffe03f */
[----:B------:R-:W-:Y:S04]  /*58fb0*/  STL.64 [R1+0x110], R20 ;  /* 0x0001101401007387 */ /* 0x000fe80000100a00 */
[----:B------:R-:W-:Y:S04]  /*58fc0*/  STL.64 [R1+0x118], R22 ;  /* 0x0001181601007387 */ /* 0x000fe80000100a00 */
[----:B------:R-:W1:Y:S04]  /*58fd0*/  LDSM.16.MT88.4 R20, [R2+0x4300] ;  /* 0x004300000214783b */ /* 0x000e680000004200 */
[----:B------:R-:W2:Y:S04]  /*58fe0*/  LDL.LU R24, [R1+0x500] ;  /* 0x0005000001187983 */ /* 0x000ea80000300800 */
[----:B0-----:R-:W2:Y:S04]  /*58ff0*/  LDL.LU R25, [R1+0x504] ;  /* 0x0005040001197983 */ /* 0x001ea80000300800 */
[----:B------:R-:W2:Y:S04]  /*59000*/  LDL.LU R26, [R1+0x508] ;  /* 0x00050800011a7983 */ /* 0x000ea80000300800 */
[----:B------:R-:W2:Y:S04]  /*59010*/  LDL.LU R27, [R1+0x50c] ;  /* 0x00050c00011b7983 */ /* 0x000ea80000300800 */
[----:B-1----:R-:W-:Y:S04]  /*59020*/  STL.64 [R1+0x72d0], R22 ;  /* 0x0072d01601007387 */ /* 0x002fe80000100a00 */
[----:B------:R0:W-:Y:S04]  /*59030*/  STL.64 [R1+0x72c8], R20 ;  /* 0x0072c81401007387 */ /* 0x0001e80000100a00 */
[----:B0-----:R-:W3:Y:S04]  /*59040*/  LDL.LU R20, [R1+0x340] ;  /* 0x0003400001147983 */ /* 0x001ee80000300800 */
[----:B------:R-:W3:Y:S04]  /*59050*/  LDL.LU R21, [R1+0x344] ;  /* 0x0003440001157983 */ /* 0x000ee80000300800 */
[----:B------:R-:W3:Y:S04]  /*59060*/  LDL.LU R22, [R1+0x348] ;  /* 0x0003480001167983 */ /* 0x000ee80000300800 */
[----:B------:R-:W3:Y:S04]  /*59070*/  LDL.LU R23, [R1+0x34c] ;  /* 0x00034c0001177983 */ /* 0x000ee80000300800 */
[----:B------:R-:W3:Y:S04]  /*59080*/  LDL.LU.64 R14, [R1+0x72e0] ;  /* 0x0072e000010e7983 */ /* 0x000ee80000300a00 */
[----:B------:R-:W-:Y:S04]  /*59090*/  STL.64 [R1+0x1f0], R16 ;  /* 0x0001f01001007387 */ /* 0x000fe80000100a00 */
[----:B------:R-:W-:Y:S04]  /*590a0*/  STL.64 [R1+0x1f8], R18 ;  /* 0x0001f81201007387 */ /* 0x000fe80000100a00 */
[----:B------:R-:W0:Y:S01]  /*590b0*/  LDSM.16.MT88.4 R16, [R2+0x4380] ;  /* 0x004380000210783b */ /* 0x000e220000004200 */
[----:B------:R-:W-:-:S03]  /*590c0*/  IMAD.MOV.U32 R11, RZ, RZ, R3 ;  /* 0x000000ffff0b7224 */ /* 0x000fc600078e0003 */
[----:B0-----:R-:W-:Y:S04]  /*590d0*/  STL.64 [R1+0x7258], R18 ;  /* 0x0072581201007387 */ /* 0x001fe80000100a00 */
[----:B------:R3:W-:Y:S01]  /*590e0*/  STL.64 [R1+0x7250], R16 ;  /* 0x0072501001007387 */ /* 0x0007e20000100a00 */
[C---:B--2---:R-:W-:Y:S08]  /*590f0*/  HMMA.16816.F32.BF16 R8, R4.reuse, R10, R24 ;  /* 0x0000000a0408723c */ /* 0x044ff00000041818 */
[----:B---3--:R-:W-:Y:S01]  /*59100*/  HMMA.16816.F32.BF16 R16, R4, R14, R20 ;  /* 0x0000000e0410723c */ /* 0x008fe20000041814 */
[----:B------:R-:W-:-:S02]  /*59110*/  IMAD.MOV.U32 R3, RZ, RZ, R14 ;  /* 0x000000ffff037224 */ /* 0x000fc400078e000e */
[----:B------:R-:W-:Y:S02]  /*59120*/  IMAD.MOV.U32 R2, RZ, RZ, R15 ;  /* 0x000000ffff027224 */ /* 0x000fe400078e000f */
[----:B------:R-:W0:Y:S11]  /*59130*/  LDSM.16.MT88.4 R12, [R0+0x4000] ;  /* 0x00400000000c783b */ /* 0x000e360000004200 */
[----:B------:R-:W-:Y:S07]  /*59140*/  @!UPT UIADD3 URZ, URZ, URZ, URZ ;  /* 0x0000003f3f3ff290 */ /* 0x000fee000fffe03f */
[----:B------:R-:W-:Y:S04]  /*59150*/  STL.64 [R1+0x3b0], R16 ;  /* 0x0003b01001007387 */ /* 0x000fe80000100a00 */
[----:B------:R-:W-:Y:S04]  /*59160*/  STL.64 [R1+0x3b8], R18 ;  /* 0x0003b81201007387 */ /* 0x000fe80000100a00 */
[----:B0-----:R-:W-:Y:S04]  /*59170*/  STL.64 [R1+0x71d0], R14 ;  /* 0x0071d00e01007387 */ /* 0x001fe80000100a00 */
[----:B------:R0:W-:Y:S04]  /*59180*/  STL.64 [R1+0x71c8], R12 ;  /* 0x0071c80c01007387 */ /* 0x0001e80000100a00 */
[----:B0-----:R-:W2:Y:S04]  /*59190*/  LDL.LU R12, [R1+0x470] ;  /* 0x00047000010c7983 */ /* 0x001ea80000300800 */
[----:B------:R-:W-:Y:S04]  /*591a0*/  STL.64 [R1+0xab0], R8 ;  /* 0x000ab00801007387 */ /* 0x000fe80000100a00 */
[----:B------:R-:W-:Y:S04]  /*591b0*/  STL.64 [R1+0xab8], R10 ;  /* 0x000ab80a01007387 */ /* 0x000fe80000100a00 */
[----:B------:R-:W2:Y:S04]  /*591c0*/  LDL.LU R13, [R1+0x474] ;  /* 0x00047400010d7983 */ /* 0x000ea80000300800 */
[----:B------:R-:W3:Y:S04]  /*591d0*/  LDL.LU R14, [R1+0x478] ;  /* 0x00047800010e7983 */ /* 0x000ee80000300800 */
[----:B------:R-:W3:Y:S04]  /*591e0*/  LDL.LU R15, [R1+0x47c] ;  /* 0x00047c00010f7983 */ /* 0x000ee80000300800 */
[----:B------:R-:W4:Y:S04]  /*591f0*/  LDL.64 R26, [R1+0x8] ;  /* 0x00000800011a7983 */ /* 0x000f280000100a00 */
[----:B------:R-:W0:Y:S04]  /*59200*/  LDSM.16.MT88.4 R8, [R0+0x4080] ;  /* 0x004080000008783b */ /* 0x000e280000004200 */
[----:B----4-:R1:W-:Y:S04]  /*59210*/  STL.64 [R1+0x7298], R26 ;  /* 0x0072981a01007387 */ /* 0x0103e80000100a00 */
[----:B------:R-:W4:Y:S04]  /*59220*/  LDL.LU R16, [R1+0x660] ;  /* 0x0006600001107983 */ /* 0x000f280000300800 */
[----:B------:R-:W4:Y:S04]  /*59230*/  LDL.LU R17, [R1+0x664] ;  /* 0x0006640001117983 */ /* 0x000f280000300800 */
[----:B------:R-:W2:Y:S04]  /*59240*/  LDL.LU R18, [R1+0x668] ;  /* 0x0006680001127983 */ /* 0x000ea80000300800 */
[----:B------:R-:W2:Y:S04]  /*59250*/  LDL.LU R19, [R1+0x66c] ;  /* 0x00066c0001137983 */ /* 0x000ea80000300800 */
[----:B-1----:R-:W2:Y:S04]  /*59260*/  LDL.64 R26, [R1+0x18] ;  /* 0x00001800011a7983 */ /* 0x002ea80000100a00 */
[----:B------:R-:W3:Y:S04]  /*59270*/  LDL.64 R22, [R1+0x68] ;  /* 0x0000680001167983 */ /* 0x000ee80000100a00 */
[----:B--2---:R1:W-:Y:S04]  /*59280*/  STL.64 [R1+0x72b0], R26 ;  /* 0x0072b01a01007387 */ /* 0x0043e80000100a00 */
[----:B-1----:R-:W2:Y:S04]  /*59290*/  LDL.64 R26, [R1+0x28] ;  /* 0x00002800011a7983 */ /* 0x002ea80000100a00 */
[----:B--2---:R1:W-:Y:S04]  /*592a0*/  STL.64 [R1+0x72d8], R26 ;  /* 0x0072d81a01007387 */ /* 0x0043e80000100a00 */
[----:B------:R-:W3:Y:S04]  /*592b0*/  LDL.LU R24, [R1+0x4f0] ;  /* 0x0004f00001187983 */ /* 0x000ee80000300800 */
[----:B------:R-:W3:Y:S04]  /*592c0*/  LDL.LU R25, [R1+0x4f4] ;  /* 0x0004f40001197983 */ /* 0x000ee80000300800 */
[----:B-1----:R-:W3:Y:S04]  /*592d0*/  LDL.LU R26, [R1+0x4f8] ;  /* 0x0004f800011a7983 */ /* 0x002ee80000300800 */
[----:B------:R-:W3:Y:S04]  /*592e0*/  LDL.LU R27, [R1+0x4fc] ;  /* 0x0004fc00011b7983 */ /* 0x000ee80000300800 */
[----:B------:R-:W-:Y:S04]  /*592f0*/  STL.64 [R1+0x7270], R18 ;  /* 0x0072701201007387 */ /* 0x000fe80000100a00 */
[----:B----4-:R1:W-:Y:S04]  /*59300*/  STL.64 [R1+0x7268], R16 ;  /* 0x0072681001007387 */ /* 0x0103e80000100a00 */
[----:B-1----:R-:W2:Y:S04]  /*59310*/  LDL.LU R16, [R1+0x680] ;  /* 0x0006800001107983 */ /* 0x002ea80000300800 */
[----:B------:R-:W2:Y:S04]  /*59320*/  LDL.LU R17, [R1+0x684] ;  /* 0x0006840001117983 */ /* 0x000ea80000300800 */
[----:B------:R-:W4:Y:S04]  /*59330*/  LDL.LU R18, [R1+0x688] ;  /* 0x0006880001127983 */ /* 0x000f280000300800 */
[----:B------:R-:W4:Y:S04]  /*59340*/  LDL.LU R19, [R1+0x68c] ;  /* 0x00068c0001137983 */ /* 0x000f280000300800 */
[----:B----4-:R-:W-:Y:S04]  /*59350*/  STL.64 [R1+0x7290], R18 ;  /* 0x0072901201007387 */ /* 0x010fe80000100a00 */
[----:B--2---:R1:W-:Y:S04]  /*59360*/  STL.64 [R1+0x7288], R16 ;  /* 0x0072881001007387 */ /* 0x0043e80000100a00 */
[----:B-1----:R-:W2:Y:S04]  /*59370*/  LDL.LU R16, [R1+0x690] ;  /* 0x0006900001107983 */ /* 0x002ea80000300800 */
[----:B------:R-:W2:Y:S04]  /*59380*/  LDL.LU R17, [R1+0x694] ;  /* 0x0006940001117983 */ /* 0x000ea80000300800 */
[----:B------:R-:W4:Y:S04]  /*59390*/  LDL.LU R18, [R1+0x698] ;  /* 0x0006980001127983 */ /* 0x000f280000300800 */
[----:B------:R-:W4:Y:S01]  /*593a0*/  LDL.LU R19, [R1+0x69c] ;  /* 0x00069c0001137983 */ /* 0x000f220000300800 */
[----:B---3--:R-:W-:Y:S03]  /*593b0*/  HMMA.16816.F32.BF16 R4, R4, R22, R24 ;  /* 0x000000160404723c */ /* 0x008fe60000041818 */
[----:B----4-:R-:W-:Y:S04]  /*593c0*/  STL.64 [R1+0x72a8], R18 ;  /* 0x0072a81201007387 */ /* 0x010fe80000100a00 */
[----:B--2---:R1:W-:Y:S04]  /*593d0*/  STL.64 [R1+0x72a0], R16 ;  /* 0x0072a01001007387 */ /* 0x0043e80000100a00 */
[----:B-1----:R-:W2:Y:S04]  /*593e0*/  LDL.LU R16, [R1+0x6a0] ;  /* 0x0006a00001107983 */ /* 0x002ea80000300800 */
[----:B------:R-:W2:Y:S04]  /*593f0*/  LDL.LU R17, [R1+0x6a4] ;  /* 0x0006a40001117983 */ /* 0x000ea80000300800 */
[----:B------:R-:W3:Y:S04]  /*59400*/  LDL.LU R18, [R1+0x6a8] ;  /* 0x0006a80001127983 */ /* 0x000ee80000300800 */
[----:B------:R-:W3:Y:S04]  /*59410*/  LDL.LU R19, [R1+0x6ac] ;  /* 0x0006ac0001137983 */ /* 0x000ee80000300800 */
[----:B---3--:R-:W-:Y:S04]  /*59420*/  STL.64 [R1+0x72c0], R18 ;  /* 0x0072c01201007387 */ /* 0x008fe80000100a00 */
[----:B--2---:R1:W-:Y:S04]  /*59430*/  STL.64 [R1+0x72b8], R16 ;  /* 0x0072b81001007387 */ /* 0x0043e80000100a00 */
[----:B-1----:R-:W2:Y:S04]  /*59440*/  LDL.LU R16, [R1+0x6b0] ;  /* 0x0006b00001107983 */ /* 0x002ea80000300800 */
[----:B------:R-:W2:Y:S04]  /*59450*/  LDL.LU R17, [R1+0x6b4] ;  /* 0x0006b40001117983 */ /* 0x000ea80000300800 */
[----:B------:R-:W2:Y:S04]  /*59460*/  LDL.LU R18, [R1+0x6b8] ;  /* 0x0006b80001127983 */ /* 0x000ea80000300800 */
[----:B------:R-:W2:Y:S04]  /*59470*/  LDL.LU R19, [R1+0x6bc] ;  /* 0x0006bc0001137983 */ /* 0x000ea80000300800 */
[----:B------:R1:W-:Y:S04]  /*59480*/  STL.64 [R1+0x71e0], R14 ;  /* 0x0071e00e01007387 */ /* 0x0003e80000100a00 */
[----:B------:R-:W-:Y:S04]  /*59490*/  STL.64 [R1+0x71d8], R12 ;  /* 0x0071d80c01007387 */ /* 0x000fe80000100a00 */
[----:B0-----:R0:W-:Y:S04]  /*594a0*/  STL.64 [R1+0x7160], R10 ;  /* 0x0071600a01007387 */ /* 0x0011e80000100a00 */
[----:B------:R-:W-:Y:S01]  /*594b0*/  STL.64 [R1+0x7158], R8 ;  /* 0x0071580801007387 */ /* 0x000fe20000100a00 */
[----:B-1----:R-:W-:-:S02]  /*594c0*/  IMAD.MOV.U32 R14, RZ, RZ, R3 ;  /* 0x000000ffff0e7224 */ /* 0x002fc400078e0003 */
[----:B------:R-:W-:Y:S02]  /*594d0*/  IMAD.MOV.U32 R15, RZ, RZ, R2 ;  /* 0x000000ffff0f7224 */ /* 0x000fe400078e0002 */
[----:B------:R-:W-:Y:S01]  /*594e0*/  IMAD.MOV.U32 R3, RZ, RZ, R22 ;  /* 0x000000ffff037224 */ /* 0x000fe200078e0016 */
[----:B0-----:R-:W3:Y:S01]  /*594f0*/  LDL.64 R10, [R1+0x38] ;  /* 0x00003800010a7983 */ /* 0x001ee20000100a00 */
[----:B------:R-:W-:-:S03]  /*59500*/  IMAD.MOV.U32 R2, RZ, RZ, R23 ;  /* 0x000000ffff027224 */ /* 0x000fc600078e0017 */
[----:B------:R-:W2:Y:S04]  /*59510*/  LDL.LU.64 R26, [R1+0x72d8] ;  /* 0x0072d800011a7983 */ /* 0x000ea80000300a00 */
[----:B------:R-:W-:Y:S04]  /*59520*/  STL.64 [R1+0xaa0], R4 ;  /* 0x000aa00401007387 */ /* 0x000fe80000100a00 */
[----:B------:R-:W-:Y:S04]  /*59530*/  STL.64 [R1+0xaa8], R6 ;  /* 0x000aa80601007387 */ /* 0x000fe80000100a00 */
[----:B------:R-:W2:Y:S04]  /*59540*/  LDL.LU.64 R22, [R1+0x72d0] ;  /* 0x0072d00001167983 */ /* 0x000ea80000300a00 */
[----:B------:R-:W2:Y:S04]  /*59550*/  LDL.LU.64 R20, [R1+0x72c8] ;  /* 0x0072c80001147983 */ /* 0x000ea80000300a00 */
[----:B------:R-:W0:Y:S04]  /*59560*/  LDSM.16.MT88.4 R4, [R0+0x4100] ;  /* 0x004100000004783b */ /* 0x000e280000004200 */
[----:B0-----:R0:W-:Y:S04]  /*59570*/  STL.64 [R1+0x70e8], R6 ;  /* 0x0070e80601007387 */ /* 0x0011e80000100a00 */
[----:B------:R-:W-:Y:S01]  /*59580*/  STL.64 [R1+0x70e0], R4 ;  /* 0x0070e00401007387 */ /* 0x000fe20000100a00 */
[----:B0-----:R-:W-:-:S02]  /*59590*/  IMAD.MOV.U32 R6, RZ, RZ, R3 ;  /* 0x000000ffff067224 */ /* 0x001fc400078e0003 */
[----:B------:R-:W-:-:S05]  /*595a0*/  IMAD.MOV.U32 R7, RZ, RZ, R2 ;  /* 0x000000ffff077224 */ /* 0x000fca00078e0002 */
[----:B------:R0:W-:Y:S04]  /*595b0*/  STL.64 [R1+0x7260], R6 ;  /* 0x0072600601007387 */ /* 0x0001e80000100a00 */
[----:B0-----:R-:W4:Y:S01]  /*595c0*/  LDL.64 R6, [R1+0x58] ;  /* 0x0000580001067983 */ /* 0x001f220000100a00 */
        /* <DEDUP_REMOVED lines=26> */
[----:B------:R-:W2:Y:S04]  /*59770*/  LDL.LU.64 R26, [R1+0x7280] ;  /* 0x00728000011a7983 */ /* 0x000ea80000300a00 */
[----:B------:R-:W3:Y:S01]  /*59780*/  LDL.LU R25, [R1+0x7278] ;  /* 0x0072780001197983 */ /* 0x000ee20000300800 */
[----:B--2---:R-:W-:Y:S11]  /*59790*/  HMMA.16816.F32.BF16 R16, R20, R26, R16 ;  /* 0x0000001a1410723c */ /* 0x004ff60000041810 */
[----:B------:R-:W-:Y:S11]  /*597a0*/  @!UPT UIADD3 URZ, URZ, URZ, URZ ;  /* 0x0000003f3f3ff290 */ /* 0x000ff6000fffe03f */
[----:B------:R-:W-:Y:S01]  /*597b0*/  @!UPT UIADD3 URZ, URZ, URZ, URZ ;  /* 0x0000003f3f3ff290 */ /* 0x000fe2000fffe03f */
[----:B------:R-:W-:Y:S04]  /*597c0*/  STL.64 [R1+0xc30], R16 ;  /* 0x000c301001007387 */ /* 0x000fe80000100a00 */
[----:B------:R0:W-:Y:S04]  /*597d0*/  STL.64 [R1+0xc38], R18 ;  /* 0x000c381201007387 */ /* 0x0001e80000100a00 */
[----:B0-----:R-:W2:Y:S04]  /*597e0*/  LDL.LU.64 R18, [R1+0x7270] ;  /* 0x0072700001127983 */ /* 0x001ea80000300a00 */
[----:B------:R-:W2:Y:S04]  /*597f0*/  LDL.LU.64 R16, [R1+0x7268] ;  /* 0x0072680001107983 */ /* 0x000ea80000300a00 */
[----:B------:R0:W-:Y:S04]  /*59800*/  STL.64 [R1+0x7218], R26 ;  /* 0x0072181a01007387 */ /* 0x0001e80000100a00 */
[----:B---3--:R1:W-:Y:S01]  /*59810*/  STL [R1+0x7210], R25 ;  /* 0x0072101901007387 */ /* 0x0083e20000100800 */
[----:B0-----:R-:W-:-:S02]  /*59820*/  IMAD.MOV.U32 R26, RZ, RZ, R5 ;  /* 0x000000ffff1a7224 */ /* 0x001fc400078e0005 */
[----:B------:R-:W-:-:S05]  /*59830*/  IMAD.MOV.U32 R27, RZ, RZ, R4 ;  /* 0x000000ffff1b7224 */ /* 0x000fca00078e0004 */
[----:B------:R0:W-:Y:S04]  /*59840*/  STL.64 [R1+0x7230], R26 ;  /* 0x0072301a01007387 */ /* 0x0001e80000100a00 */
[----:B------:R-:W3:Y:S04]  /*59850*/  LDL.LU R24, [R1+0x670] ;  /* 0x0006700001187983 */ /* 0x000ee80000300800 */
[----:B-1----:R-:W3:Y:S04]  /*59860*/  LDL.LU R25, [R1+0x674] ;  /* 0x0006740001197983 */ /* 0x002ee80000300800 */
[----:B0-----:R-:W3:Y:S04]  /*59870*/  LDL.LU R26, [R1+0x678] ;  /* 0x00067800011a7983 */ /* 0x001ee80000300800 */
[----:B------:R-:W3:Y:S01]  /*59880*/  LDL.LU R27, [R1+0x67c] ;  /* 0x00067c00011b7983 */ /* 0x000ee20000300800 */
[----:B----4-:R-:W-:-:S02]  /*59890*/  IMAD.MOV.U32 R9, RZ, RZ, R6 ;  /* 0x000000ffff097224 */ /* 0x010fc400078e0006 */
[----:B------:R-:W-:Y:S01]  /*598a0*/  IMAD.MOV.U32 R8, RZ, RZ, R7 ;  /* 0x000000ffff087224 */ /* 0x000fe200078e0007 */
[C---:B--2---:R-:W-:Y:S08]  /*598b0*/  HMMA.16816.F32.BF16 R16, R20.reuse, R14, R16 ;  /* 0x0000000e1410723c */ /* 0x044ff00000041810 */
[----:B---3--:R-:W-:Y:S11]  /*598c0*/  HMMA.16816.F32.BF16 R24, R20, R6, R24 ;  /* 0x000000061418723c */ /* 0x008ff60000041818 */
[----:B------:R-:W-:Y:S11]  /*598d0*/  @!UPT UIADD3 URZ, URZ, URZ, URZ ;  /* 0x0000003f3f3ff290 */ /* 0x000ff6000fffe03f */
[----:B------:R-:W-:Y:S01]  /*598e0*/  @!UPT UIADD3 URZ, URZ, URZ, URZ ;  /* 0x0000003f3f3ff290 */ /* 0x000fe2000fffe03f */
[----:B------:R-:W-:Y:S04]  /*598f0*/  STL.64 [R1+0xc20], R24 ;  /* 0x000c201801007387 */ /* 0x000fe80000100a00 */
[----:B------:R0:W-:Y:S04]  /*59900*/  STL.64 [R1+0xc28], R26 ;  /* 0x000c281a01007387 */ /* 0x0001e80000100a00 */
[----:B------:R-:W2:Y:S04]  /*59910*/  LDL.LU R4, [R1+0x650] ;  /* 0x0006500001047983 */ /* 0x000ea80000300800 */
[----:B------:R1:W-:Y:S01]  /*59920*/  STL.64 [R1+0xc10], R16 ;  /* 0x000c101001007387 */ /* 0x0003e20000100a00 */
[----:B0-----:R-:W-:-:S03]  /*59930*/  IMAD.MOV.U32 R26, RZ, RZ, R13 ;  /* 0x000000ffff1a7224 */ /* 0x001fc600078e000d */
[----:B------:R0:W-:Y:S01]  /*59940*/  STL.64 [R1+0xc18], R18 ;  /* 0x000c181201007387 */ /* 0x0001e20000100a00 */
[----:B------:R-:W-:-:S03]  /*59950*/  IMAD.MOV.U32 R27, RZ, RZ, R12 ;  /* 0x000000ffff1b7224 */ /* 0x000fc600078e000c */
[----:B------:R-:W2:Y:S04]  /*59960*/  LDL.LU R5, [R1+0x654] ;  /* 0x0006540001057983 */ /* 0x000ea80000300800 */
[----:B------:R-:W2:Y:S04]  /*59970*/  LDL.LU R6, [R1+0x658] ;  /* 0x0006580001067983 */ /* 0x000ea80000300800 */
[----:B------:R-:W2:Y:S04]  /*59980*/  LDL.LU R7, [R1+0x65c] ;  /* 0x00065c0001077983 */ /* 0x000ea80000300800 */
[----:B------:R-:W-:Y:S04]  /*59990*/  STL.64 [R1+0x7248], R26 ;  /* 0x0072481a01007387 */ /* 0x000fe80000100a00 */
[----:B------:R3:W-:Y:S04]  /*599a0*/  STL.64 [R1+0x71f0], R14 ;  /* 0x0071f00e01007387 */ /* 0x0007e80000100a00 */
[----:B-1----:R-:W4:Y:S04]  /*599b0*/  LDL.LU R16, [R1+0x4e0] ;  /* 0x0004e00001107983 */ /* 0x002f280000300800 */
[----:B------:R-:W4:Y:S04]  /*599c0*/  LDL.LU R17, [R1+0x4e4] ;  /* 0x0004e40001117983 */ /* 0x000f280000300800 */
[----:B0-----:R-:W4:Y:S01]  /*599d0*/  LDL.LU R18, [R1+0x4e8] ;  /* 0x0004e80001127983 */ /* 0x001f220000300800 */
[----:B---3--:R-:W-:-:S02]  /*599e0*/  IMAD.MOV.U32 R14, RZ, RZ, R9 ;  /* 0x000000ffff0e7224 */ /* 0x008fc400078e0009 */
[----:B------:R-:W-:Y:S01]  /*599f0*/  IMAD.MOV.U32 R15, RZ, RZ, R8 ;  /* 0x000000ffff0f7224 */ /* 0x000fe200078e0008 */
[----:B------:R-:W4:Y:S04]  /*59a00*/  LDL.LU R19, [R1+0x4ec] ;  /* 0x0004ec0001137983 */ /* 0x000f280000300800 */
[----:B------:R-:W3:Y:S04]  /*59a10*/  LDL.LU R24, [R1+0x4d0] ;  /* 0x0004d00001187983 */ /* 0x000ee80000300800 */
[----:B------:R-:W3:Y:S04]  /*59a20*/  LDL.LU R25, [R1+0x4d4] ;  /* 0x0004d40001197983 */ /* 0x000ee80000300800 */
[----:B------:R-:W3:Y:S04]  /*59a30*/  LDL.LU R26, [R1+0x4d8] ;  /* 0x0004d800011a7983 */ /* 0x000ee80000300800 */
[----:B------:R-:W3:Y:S04]  /*59a40*/  LDL.LU R27, [R1+0x4dc] ;  /* 0x0004dc00011b7983 */ /* 0x000ee80000300800 */
[----:B------:R0:W-:Y:S04]  /*59a50*/  STL.64 [R1+0x7208], R14 ;  /* 0x0072080e01007387 */ /* 0x0001e80000100a00 */
[----:B------:R-:W2:Y:S04]  /*59a60*/  LDL.LU R12, [R1+0x4a0] ;  /* 0x0004a000010c7983 */ /* 0x000ea80000300800 */
        /* <DEDUP_REMOVED lines=8> */
[----:B------:R-:W2:Y:S01]  /*59af0*/  LDL.LU R15, [R1+0x4bc] ;  /* 0x0004bc00010f7983 */ /* 0x000ea20000300800 */
[C---:B------:R-:W-:Y:S03]  /*59b00*/  HMMA.16816.F32.BF16 R4, R20.reuse, R10, R4 ;  /* 0x0000000a1404723c */ /* 0x040fe60000041804 */
        /* <DEDUP_REMOVED lines=8> */
[----:B0-----:R-:W4:Y:S04]  /*59b90*/  LDL.LU.64 R6, [R1+0x7260] ;  /* 0x0072600001067983 */ /* 0x001f280000300a00 */
[----:B------:R0:W-:Y:S04]  /*59ba0*/  STL.64 [R1+0x71e8], R10 ;  /* 0x0071e80a01007387 */ /* 0x0001e80000100a00 */
[----:B------:R-:W2:Y:S04]  /*59bb0*/  LDL.LU R8, [R1+0x480] ;  /* 0x0004800001087983 */ /* 0x000ea80000300800 */
[----:B------:R-:W2:Y:S04]  /*59bc0*/  LDL.LU R9, [R1+0x484] ;  /* 0x0004840001097983 */ /* 0x000ea80000300800 */
[----:B0-----:R-:W2:Y:S04]  /*59bd0*/  LDL.LU R10, [R1+0x488] ;  /* 0x00048800010a7983 */ /* 0x001ea80000300800 */
[----:B------:R-:W2:Y:S01]  /*59be0*/  LDL.LU R11, [R1+0x48c] ;  /* 0x00048c00010b7983 */ /* 0x000ea20000300800 */
[----:B----4-:R-:W-:Y:S03]  /*59bf0*/  HMMA.16816.F32.BF16 R20, R20, R6, R16 ;  /* 0x000000061414723c */ /* 0x010fe60000041810 */
[----:B--2---:R-:W-:Y:S04]  /*59c00*/  STL.64 [R1+0x7200], R10 ;  /* 0x0072000a01007387 */ /* 0x004fe80000100a00 */
[----:B------:R0:W-:Y:S04]  /*59c10*/  STL.64 [R1+0x71f8], R8 ;  /* 0x0071f80801007387 */ /* 0x0001e80000100a00 */
[----:B0-----:R-:W2:Y:S04]  /*59c20*/  LDL.LU R8, [R1+0x490] ;  /* 0x0004900001087983 */ /* 0x001ea80000300800 */
[----:B------:R-:W2:Y:S04]  /*59c30*/  LDL.LU R9, [R1+0x494] ;  /* 0x0004940001097983 */ /* 0x000ea80000300800 */
[----:B------:R-:W2:Y:S04]  /*59c40*/  LDL.LU R10, [R1+0x498] ;  /* 0x00049800010a7983 */ /* 0x000ea80000300800 */
[----:B------:R-:W2:Y:S04]  /*59c50*/  LDL.LU R11, [R1+0x49c] ;  /* 0x00049c00010b7983 */ /* 0x000ea80000300800 */
[----:B------:R-:W3:Y:S04]  /*59c60*/  LDL.LU.64 R18, [R1+0x7258] ;  /* 0x0072580001127983 */ /* 0x000ee80000300a00 */
[----:B------:R-:W3:Y:S04]  /*59c70*/  LDL.LU.64 R16, [R1+0x7250] ;  /* 0x0072500001107983 */ /* 0x000ee80000300a00 */
[----:B------:R-:W-:Y:S04]  /*59c80*/  STL.64 [R1+0xa90], R20 ;  /* 0x000a901401007387 */ /* 0x000fe80000100a00 */
[----:B------:R0:W-:Y:S02]  /*59c90*/  STL.64 [R1+0xa98], R22 ;  /* 0x000a981601007387 */ /* 0x0001e40000100a00 */
[----:B0-----:R-:W-:-:S02]  /*59ca0*/  IMAD.MOV.U32 R22, RZ, RZ, R3 ;  /* 0x000000ffff167224 */ /* 0x001fc400078e0003 */
[----:B------:R-:W-:-:S07]  /*59cb0*/  IMAD.MOV.U32 R23, RZ, RZ, R2 ;  /* 0x000000ffff177224 */ /* 0x000fce00078e0002 */
[C---:B---3--:R-:W-:Y:S11]  /*59cc0*/  HMMA.16816.F32.BF16 R24, R16.reuse, R22, R24 ;  /* 0x000000161018723c */ /* 0x048ff60000041818 */
[----:B------:R-:W-:Y:S11]  /*59cd0*/  @!UPT UIADD3 URZ, URZ, URZ, URZ ;  /* 0x0000003f3f3ff290 */ /* 0x000ff6000fffe03f */
[----:B------:R-:W-:Y:S01]  /*59ce0*/  @!UPT UIADD3 URZ, URZ, URZ, URZ ;  /* 0x0000003f3f3ff290 */ /* 0x000fe2000fffe03f */
        /* <DEDUP_REMOVED lines=16> */
[----:B0-----:R-:W3:Y:S04]  /*59df0*/  LDL.LU.64 R26, [R1+0x7218] ;  /* 0x00721800011a7983 */ /* 0x001ee80000300a00 */
[----:B------:R-:W4:Y:S01]  /*59e00*/  LDL.LU R25, [R1+0x7210] ;  /* 0x0072100001197983 */ /* 0x000f220000300800 */
[C---:B---3--:R-:W-:Y:S11]  /*59e10*/  HMMA.16816.F32.BF16 R12, R16.reuse, R26, R12 ;  /* 0x0000001a100c723c */ /* 0x048ff6000004180c */
[----:B------:R-:W-:Y:S11]  /*59e20*/  @!UPT UIADD3 URZ, URZ, URZ, URZ ;  /* 0x0000003f3f3ff290 */ /* 0x000ff6000fffe03f */
[----:B------:R-:W-:Y:S01]  /*59e30*/  @!UPT UIADD3 URZ, URZ, URZ, URZ ;  /* 0x0000003f3f3ff290 */ /* 0x000fe2000fffe03f */
[----:B------:R-:W-:Y:S04]  /*59e40*/  STL.64 [R1+0xa50], R12 ;  /* 0x000a500c01007387 */ /* 0x000fe80000100a00 */
[----:B------:R0:W-:Y:S04]  /*59e50*/  STL.64 [R1+0xa58], R14 ;  /* 0x000a580e01007387 */ /* 0x0001e80000100a00 */
[----:B0-----:R-:W2:Y:S04]  /*59e60*/  LDL.LU.64 R14, [R1+0x7208] ;  /* 0x00720800010e7983 */ /* 0x001ea80000300a00 */
[----:B------:R-:W-:Y:S04]  /*59e70*/  STL.64 [R1+0x71a0], R26 ;  /* 0x0071a01a01007387 */ /* 0x000fe80000100a00 */
[----:B----4-:R0:W-:Y:S04]  /*59e80*/  STL [R1+0x7198], R25 ;  /* 0x0071981901007387 */ /* 0x0101e80000100800 */
[----:B------:R-:W3:Y:S04]  /*59e90*/  LDL.LU R24, [R1+0x450] ;  /* 0x0004500001187983 */ /* 0x000ee80000300800 */
[----:B0-----:R-:W3:Y:S04]  /*59ea0*/  LDL.LU R25, [R1+0x454] ;  /* 0x0004540001197983 */ /* 0x001ee80000300800 */
[----:B------:R-:W3:Y:S04]  /*59eb0*/  LDL.LU R26, [R1+0x458] ;  /* 0x00045800011a7983 */ /* 0x000ee80000300800 */
[----:B------:R-:W3:Y:S01]  /*59ec0*/  LDL.LU R27, [R1+0x45c] ;  /* 0x00045c00011b7983 */ /* 0x000ee20000300800 */
        /* <DEDUP_REMOVED lines=8> */
[----:B------:R-:W2:Y:S11]  /*59f50*/  LDL.LU.64 R10, [R1+0x71e8] ;  /* 0x0071e800010a7983 */ /* 0x000eb60000300a00 */
[----:B------:R-:W-:Y:S10]  /*59f60*/  @!UPT UIADD3 URZ, URZ, URZ, URZ ;  /* 0x0000003f3f3ff290 */ /* 0x000ff4000fffe03f */
[----:B------:R-:W-:Y:S04]  /*59f70*/  STL.64 [R1+0xa30], R12 ;  /* 0x000a300c01007387 */ /* 0x000fe80000100a00 */
[----:B------:R0:W-:Y:S04]  /*59f80*/  STL.64 [R1+0xa38], R14 ;  /* 0x000a380e01007387 */ /* 0x0001e80000100a00 */
[----:B0-----:R-:W2:Y:S04]  /*59f90*/  LDL.LU.64 R14, [R1+0x71e0] ;  /* 0x0071e000010e7983 */ /* 0x001ea80000300a00 */
[----:B------:R-:W2:Y:S02]  /*59fa0*/  LDL.LU.64 R12, [R1+0x71d8] ;  /* 0x0071d800010c7983 */ /* 0x000ea40000300a00 */
[C---:B--2---:R-:W-:Y:S11]  /*59fb0*/  HMMA.16816.F32.BF16 R12, R16.reuse, R10, R12 ;  /* 0x0000000a100c723c */ /* 0x044ff6000004180c */
[----:B------:R-:W-:Y:S11]  /*59fc0*/  @!UPT UIADD3 URZ, URZ, URZ, URZ ;  /* 0x0000003f3f3ff290 */ /* 0x000ff6000fffe03f */
[----:B------:R-:W-:Y:S01]  /*59fd0*/  @!UPT UIADD3 URZ, URZ, URZ, URZ ;  /* 0x0000003f3f3ff290 */ /* 0x000fe2000fffe03f */
[----:B------:R-:W-:Y:S04]  /*59fe0*/  STL.64 [R1+0xa20], R12 ;  /* 0x000a200c01007387 */ /* 0x000fe80000100a00 */
[----:B------:R0:W-:Y:S04]  /*59ff0*/  STL.64 [R1+0xa28], R14 ;  /* 0x000a280e01007387 */ /* 0x0001e80000100a00 */
[----:B0-----:R-:W3:Y:S04]  /*5a000*/  LDL.LU.64 R14, [R1+0x71d0] ;  /* 0x0071d000010e7983 */ /* 0x001ee80000300a00 */
[----:B------:R-:W3:Y:S04]  /*5a010*/  LDL.LU.64 R12, [R1+0x71c8] ;  /* 0x0071c800010c7983 */ /* 0x000ee80000300a00 */
[----:B------:R0:W-:Y:S04]  /*5a020*/  STL.64 [R1+0x7170], R10 ;  /* 0x0071700a01007387 */ /* 0x0001e80000100a00 */
[----:B------:R-:W2:Y:S04]  /*5a030*/  LDL.LU R8, [R1+0x2c0] ;  /* 0x0002c00001087983 */ /* 0x000ea80000300800 */
[----:B------:R-:W2:Y:S04]  /*5a040*/  LDL.LU R9, [R1+0x2c4] ;  /* 0x0002c40001097983 */ /* 0x000ea80000300800 */
[----:B0-----:R-:W2:Y:S04]  /*5a050*/  LDL.LU R10, [R1+0x2c8] ;  /* 0x0002c800010a7983 */ /* 0x001ea80000300800 */
[----:B------:R-:W2:Y:S04]  /*5a060*/  LDL.LU R11, [R1+0x2cc] ;  /* 0x0002cc00010b7983 */ /* 0x000ea80000300800 */
[----:B------:R3:W-:Y:S01]  /*5a070*/  STL.64 [R1+0x7168], R6 ;  /* 0x0071680601007387 */ /* 0x0007e20000100a00 */
[----:B--2---:R-:W-:Y:S03]  /*5a080*/  HMMA.16816.F32.BF16 R8, R16, R6, R8 ;  /* 0x000000061008723c */ /* 0x004fe60000041808 */
[----:B------:R-:W2:Y:S05]  /*5a090*/  LDL.64 R18, [R1+0x58] ;  /* 0x0000580001127983 */ /* 0x000eaa0000100a00 */
[C---:B---3--:R-:W-:Y:S11]  /*5a0a0*/  HMMA.16816.F32.BF16 R4, R12.reuse, R22, R24 ;  /* 0x000000160c04723c */ /* 0x048ff60000041818 */
[----:B------:R-:W-:Y:S04]  /*5a0b0*/  @!UPT UIADD3 URZ, URZ, URZ, URZ ;  /* 0x0000003f3f3ff290 */ /* 0x000fe8000fffe03f */
[----:B------:R-:W-:Y:S04]  /*5a0c0*/  STL.64 [R1+0x8a0], R8 ;  /* 0x0008a00801007387 */ /* 0x000fe80000100a00 */
[----:B------:R-:W-:Y:S04]  /*5a0d0*/  STL.64 [R1+0x8a8], R10 ;  /* 0x0008a80a01007387 */ /* 0x000fe80000100a00 */
[----:B--2---:R-:W-:Y:S04]  /*5a0e0*/  STL.64 [R1+0x7190], R18 ;  /* 0x0071901201007387 */ /* 0x004fe80000100a00 */
[----:B------:R-:W2:Y:S04]  /*5a0f0*/  LDL.LU R24, [R1+0x430] ;  /* 0x0004300001187983 */ /* 0x000ea80000300800 */
[----:B------:R-:W-:Y:S04]  /*5a100*/  STL.64 [R1+0xa10], R4 ;  /* 0x000a100401007387 */ /* 0x000fe80000100a00 */
[----:B------:R-:W-:Y:S04]  /*5a110*/  STL.64 [R1+0xa18], R6 ;  /* 0x000a180601007387 */ /* 0x000fe80000100a00 */
[----:B------:R-:W2:Y:S04]  /*5a120*/  LDL.LU R25, [R1+0x434] ;  /* 0x0004340001197983 */ /* 0x000ea80000300800 */
[----:B------:R-:W3:Y:S04]  /*5a130*/  LDL.LU R26, [R1+0x438] ;  /* 0x00043800011a7983 */ /* 0x000ee80000300800 */
[----:B------:R-:W3:Y:S04]  /*5a140*/  LDL.LU R27, [R1+0x43c] ;  /* 0x00043c00011b7983 */ /* 0x000ee80000300800 */
[----:B---3--:R0:W-:Y:S04]  /*5a150*/  STL.64 [R1+0x71b0], R26 ;  /* 0x0071b01a01007387 */ /* 0x0081e80000100a00 */
[----:B--2---:R-:W-:Y:S04]  /*5a160*/  STL.64 [R1+0x71a8], R24 ;  /* 0x0071a81801007387 */ /* 0x004fe80000100a00 */
[----:B0-----:R-:W2:Y:S04]  /*5a170*/  LDL.64 R26, [R1+0x18] ;  /* 0x00001800011a7983 */ /* 0x001ea80000100a00 */
[----:B------:R-:W3:Y:S04]  /*5a180*/  LDL.LU R16, [R1+0x420] ;  /* 0x0004200001107983 */ /* 0x000ee80000300800 */
[----:B------:R-:W3:Y:S04]  /*5a190*/  LDL.LU R17, [R1+0x424] ;  /* 0x0004240001117983 */ /* 0x000ee80000300800 */
[----:B------:R-:W4:Y:S04]  /*5a1a0*/  LDL.LU R18, [R1+0x428] ;  /* 0x0004280001127983 */ /* 0x000f280000300800 */
[----:B------:R-:W4:Y:S04]  /*5a1b0*/  LDL.LU R19, [R1+0x42c] ;  /* 0x00042c0001137983 */ /* 0x000f280000300800 */
[----:B----4-:R-:W-:Y:S04]  /*5a1c0*/  STL.64 [R1+0x71c0], R18 ;  /* 0x0071c01201007387 */ /* 0x010fe80000100a00 */
[----:B---3--:R0:W-:Y:S04]  /*5a1d0*/  STL.64 [R1+0x71b8], R16 ;  /* 0x0071b81001007387 */ /* 0x0081e80000100a00 */
[----:B0-----:R-:W2:Y:S04]  /*5a1e0*/  LDL.LU R16, [R1+0x440] ;  /* 0x0004400001107983 */ /* 0x001ea80000300800 */
[----:B------:R-:W2:Y:S04]  /*5a1f0*/  LDL.LU R17, [R1+0x444] ;  /* 0x0004440001117983 */ /* 0x000ea80000300800 */
[----:B------:R-:W2:Y:S04]  /*5a200*/  LDL.LU R18, [R1+0x448] ;  /* 0x0004480001127983 */ /* 0x000ea80000300800 */
[----:B------:R-:W2:Y:S04]  /*5a210*/  LDL.LU R19, [R1+0x44c] ;  /* 0x00044c0001137983 */ /* 0x000ea80000300800 */
[----:B------:R-:W3:Y:S04]  /*5a220*/  LDL.LU R20, [R1+0xc0] ;  /* 0x0000c00001147983 */ /* 0x000ee80000300800 */
[----:B------:R-:W3:Y:S04]  /*5a230*/  LDL.LU R21, [R1+0xc4] ;  /* 0x0000c40001157983 */ /* 0x000ee80000300800 */
[----:B------:R-:W4:Y:S04]  /*5a240*/  LDL.LU R22, [R1+0xc8] ;  /* 0x0000c80001167983 */ /* 0x000f280000300800 */
[----:B------:R-:W4:Y:S04]  /*5a250*/  LDL.LU R23, [R1+0xcc] ;  /* 0x0000cc0001177983 */ /* 0x000f280000300800 */
[----:B------:R-:W2:Y:S04]  /*5a260*/  LDL.64 R10, [R1+0x48] ;  /* 0x00004800010a7983 */ /* 0x000ea80000100a00 */
        /* <DEDUP_REMOVED lines=8> */
[----:B------:R-:W2:Y:S01]  /*5a2f0*/  LDL.LU R7, [R1+0x3fc] ;  /* 0x0003fc0001077983 */ /* 0x000ea20000300800 */
[----:B------:R-:W-:Y:S01]  /*5a300*/  HMMA.16816.F32.BF16 R16, R12, R26, R16 ;  /* 0x0000001a0c10723c */ /* 0x000fe20000041810 */
[----:B------:R-:W-:-:S02]  /*5a310*/  IMAD.MOV.U32 R3, RZ, RZ, R26 ;  /* 0x000000ffff037224 */ /* 0x000fc400078e001a */
[----:B------:R-:W-:Y:S01]  /*5a320*/  IMAD.MOV.U32 R2, RZ, RZ, R27 ;  /* 0x000000ffff027224 */ /* 0x000fe200078e001b */
[----:B--2---:R-:W-:Y:S04]  /*5a330*/  STL.64 [R1+0x7180], R6 ;  /* 0x0071800601007387 */ /* 0x004fe80000100a00 */
[----:B------:R0:W-:Y:S04]  /*5a340*/  STL.64 [R1+0x7178], R4 ;  /* 0x0071780401007387 */ /* 0x0001e80000100a00 */
[----:B0-----:R-:W2:Y:S04]  /*5a350*/  LDL.LU R4, [R1+0x400] ;  /* 0x0004000001047983 */ /* 0x001ea80000300800 */
[----:B------:R-:W2:Y:S04]  /*5a360*/  LDL.LU R5, [R1+0x404] ;  /* 0x0004040001057983 */ /* 0x000ea80000300800 */
[----:B------:R-:W2:Y:S04]  /*5a370*/  LDL.LU R6, [R1+0x408] ;  /* 0x0004080001067983 */ /* 0x000ea80000300800 */
[----:B------:R-:W2:Y:S04]  /*5a380*/  LDL.LU R7, [R1+0x40c] ;  /* 0x00040c0001077983 */ /* 0x000ea80000300800 */
[----:B----4-:R0:W-:Y:S04]  /*5a390*/  STL.64 [R1+0x7098], R22 ;  /* 0x0070981601007387 */ /* 0x0101e80000100a00 */
[----:B---3--:R-:W-:Y:S04]  /*5a3a0*/  STL.64 [R1+0x7090], R20 ;  /* 0x0070901401007387 */ /* 0x008fe80000100a00 */
[----:B0-----:R-:W3:Y:S04]  /*5a3b0*/  LDL.64 R22, [R1+0x8] ;  /* 0x0000080001167983 */ /* 0x001ee80000100a00 */
[----:B------:R-:W-:Y:S04]  /*5a3c0*/  STL.64 [R1+0xa00], R16 ;  /* 0x000a001001007387 */ /* 0x000fe80000100a00 */
[----:B------:R0:W-:Y:S04]  /*5a3d0*/  STL.64 [R1+0xa08], R18 ;  /* 0x000a081201007387 */ /* 0x0001e80000100a00 */
[----:B0-----:R-:W4:Y:S04]  /*5a3e0*/  LDL.LU.64 R18, [R1+0x71c0] ;  /* 0x0071c00001127983 */ /* 0x001f280000300a00 */
[----:B------:R-:W4:Y:S04]  /*5a3f0*/  LDL.LU.64 R16, [R1+0x71b8] ;  /* 0x0071b80001107983 */ /* 0x000f280000300a00 */
[----:B------:R-:W3:Y:S04]  /*5a400*/  LDL.LU.64 R26, [R1+0x71b0] ;  /* 0x0071b000011a7983 */ /* 0x000ee80000300a00 */
[----:B------:R-:W3:Y:S02]  /*5a410*/  LDL.LU.64 R24, [R1+0x71a8] ;  /* 0x0071a80001187983 */ /* 0x000ee40000300a00 */
[----:B---3--:R-:W-:Y:S11]  /*5a420*/  HMMA.16816.F32.BF16 R24, R12, R22, R24 ;  /* 0x000000160c18723c */ /* 0x008ff60000041818 */
[----:B------:R-:W-:Y:S11]  /*5a430*/  @!UPT UIADD3 URZ, URZ, URZ, URZ ;  /* 0x0000003f3f3ff290 */ /* 0x000ff6000fffe03f */
[----:B------:R-:W-:Y:S01]  /*5a440*/  @!UPT UIADD3 URZ, URZ, URZ, URZ ;  /* 0x0000003f3f3ff290 */ /* 0x000fe2000fffe03f */
[----:B------:R-:W-:Y:S04]  /*5a450*/  STL.64 [R1+0x9f0], R24 ;  /* 0x0009f01801007387 */ /* 0x000fe80000100a00 */
[----:B------:R0:W-:Y:S04]  /*5a460*/  STL.64 [R1+0x9f8], R26 ;  /* 0x0009f81a01007387 */ /* 0x0001e80000100a00 */
[----:B0-----:R-:W4:Y:S04]  /*5a470*/  LDL.LU.64 R26, [R1+0x71a0] ;  /* 0x0071a000011a7983 */ /* 0x001f280000300a00 */
[----:B------:R-:W3:Y:S04]  /*5a480*/  LDL.LU R25, [R1+0x7198] ;  /* 0x0071980001197983 */ /* 0x000ee80000300800 */
[----:B------:R0:W-:Y:S02]  /*5a490*/  STL.64 [R1+0x7128], R22 ;  /* 0x0071281601007387 */ /* 0x0001e40000100a00 */
[----:B0-----:R-:W-:-:S02]  /*5a4a0*/  IMAD.MOV.U32 R22, RZ, RZ, R3 ;  /* 0x000000ffff167224 */ /* 0x001fc400078e0003 */
[----:B------:R-:W-:-:S05]  /*5a4b0*/  IMAD.MOV.U32 R23, RZ, RZ, R2 ;  /* 0x000000ffff177224 */ /* 0x000fca00078e0002 */
[----:B------:R0:W-:Y:S04]  /*5a4c0*/  STL.64 [R1+0x7140], R22 ;  /* 0x0071401601007387 */ /* 0x0001e80000100a00 */
[----:B0-----:R-:W2:Y:S01]  /*5a4d0*/  LDL.64 R22, [R1+0x28] ;  /* 0x0000280001167983 */ /* 0x001ea20000100a00 */
[C---:B----4-:R-:W-:Y:S11]  /*5a4e0*/  HMMA.16816.F32.BF16 R16, R12.reuse, R26, R16 ;  /* 0x0000001a0c10723c */ /* 0x050ff60000041810 */
[----:B------:R-:W-:Y:S11]  /*5a4f0*/  @!UPT UIADD3 URZ, URZ, URZ, URZ ;  /* 0x0000003f3f3ff290 */ /* 0x000ff6000fffe03f */
[----:B------:R-:W-:Y:S01]  /*5a500*/  @!UPT UIADD3 URZ, URZ, URZ, URZ ;  /* 0x0000003f3f3ff290 */ /* 0x000fe2000fffe03f */
        /* <DEDUP_REMOVED lines=8> */
[----:B------:R-:W2:Y:S01]  /*5a590*/  LDL.LU R27, [R1+0x28c] ;  /* 0x00028c00011b7983 */ /* 0x000ea20000300800 */
[C---:B----4-:R-:W-:Y:S03]  /*5a5a0*/  HMMA.16816.F32.BF16 R8, R12.reuse, R18, R8 ;  /* 0x000000120c08723c */ /* 0x050fe60000041808 */
[----:B--2---:R-:W-:Y:S04]  /*5a5b0*/  STL.64 [R1+0x7150], R26 ;  /* 0x0071501a01007387 */ /* 0x004fe80000100a00 */
[----:B---3--:R0:W-:Y:S04]  /*5a5c0*/  STL.64 [R1+0x7148], R24 ;  /* 0x0071481801007387 */ /* 0x0081e80000100a00 */
[----:B0-----:R-:W2:Y:S04]  /*5a5d0*/  LDL.LU R24, [R1+0x290] ;  /* 0x0002900001187983 */ /* 0x001ea80000300800 */
[----:B------:R-:W2:Y:S04]  /*5a5e0*/  LDL.LU R25, [R1+0x294] ;  /* 0x0002940001197983 */ /* 0x000ea80000300800 */
[----:B------:R-:W2:Y:S04]  /*5a5f0*/  LDL.LU R26, [R1+0x298] ;  /* 0x00029800011a7983 */ /* 0x000ea80000300800 */
[----:B------:R-:W2:Y:S04]  /*5a600*/  LDL.LU R27, [R1+0x29c] ;  /* 0x00029c00011b7983 */ /* 0x000ea80000300800 */
        /* <DEDUP_REMOVED lines=22> */
[----:B0-----:R-:W4:Y:S01]  /*5a770*/  LDL.LU.64 R6, [R1+0x7168] ;  /* 0x0071680001067983 */ /* 0x001f220000300a00 */
[----:B------:R-:W-:Y:S02]  /*5a780*/  IMAD.MOV.U32 R5, RZ, RZ, R10 ;  /* 0x000000ffff057224 */ /* 0x000fe400078e000a */
[----:B------:R-:W-:-:S02]  /*5a790*/  IMAD.MOV.U32 R4, RZ, RZ, R11 ;  /* 0x000000ffff047224 */ /* 0x000fc400078e000b */
[----:B------:R-:W2:Y:S04]  /*5a7a0*/  LDL.LU.64 R10, [R1+0x7160] ;  /* 0x00716000010a7983 */ /* 0x000ea80000300a00 */
[----:B------:R-:W2:Y:S01]  /*5a7b0*/  LDL.LU.64 R8, [R1+0x7158] ;  /* 0x0071580001087983 */ /* 0x000ea20000300a00 */
[----:B----4-:R-:W-:Y:S08]  /*5a7c0*/  HMMA.16816.F32.BF16 R16, R12, R6, R16 ;  /* 0x000000060c10723c */ /* 0x010ff00000041810 */
[----:B--2---:R-:W-:Y:S01]  /*5a7d0*/  HMMA.16816.F32.BF16 R24, R8, R22, R24 ;  /* 0x000000160818723c */ /* 0x004fe20000041818 */
[----:B------:R-:W-:Y:S01]  /*5a7e0*/  STL.64 [R1+0x70f8], R6 ;  /* 0x0070f80601007387 */ /* 0x000fe20000100a00 */
[----:B------:R-:W-:-:S02]  /*5a7f0*/  IMAD.MOV.U32 R14, RZ, RZ, R3 ;  /* 0x000000ffff0e7224 */ /* 0x000fc400078e0003 */
[----:B------:R-:W-:-:S11]  /*5a800*/  IMAD.MOV.U32 R15, RZ, RZ, R2 ;  /* 0x000000ffff0f7224 */ /* 0x000fd600078e0002 */
[----:B------:R0:W-:Y:S04]  /*5a810*/  STL.64 [R1+0x880], R16 ;  /* 0x0008801001007387 */ /* 0x0001e80000100a00 */
[----:B------:R1:W-:Y:S04]  /*5a820*/  STL.64 [R1+0x888], R18 ;  /* 0x0008881201007387 */ /* 0x0003e80000100a00 */
[----:B0-----:R-:W2:Y:S04]  /*5a830*/  LDL.LU R16, [R1+0x260] ;  /* 0x0002600001107983 */ /* 0x001ea80000300800 */
[----:B------:R-:W2:Y:S04]  /*5a840*/  LDL.LU R17, [R1+0x264] ;  /* 0x0002640001117983 */ /* 0x000ea80000300800 */
[----:B-1----:R-:W2:Y:S04]  /*5a850*/  LDL.LU R18, [R1+0x268] ;  /* 0x0002680001127983 */ /* 0x002ea80000300800 */
[----:B------:R-:W2:Y:S04]  /*5a860*/  LDL.LU R19, [R1+0x26c] ;  /* 0x00026c0001137983 */ /* 0x000ea80000300800 */
[----:B------:R0:W-:Y:S04]  /*5a870*/  STL.64 [R1+0x7118], R14 ;  /* 0x0071180e01007387 */ /* 0x0001e80000100a00 */
[----:B------:R-:W3:Y:S04]  /*5a880*/  LDL.LU R12, [R1+0x270] ;  /* 0x00027000010c7983 */ /* 0x000ee80000300800 */
[----:B------:R-:W3:Y:S04]  /*5a890*/  LDL.LU R13, [R1+0x274] ;  /* 0x00027400010d7983 */ /* 0x000ee80000300800 */
[----:B0-----:R-:W3:Y:S04]  /*5a8a0*/  LDL.LU R14, [R1+0x278] ;  /* 0x00027800010e7983 */ /* 0x001ee80000300800 */
[----:B------:R-:W3:Y:S01]  /*5a8b0*/  LDL.LU R15, [R1+0x27c] ;  /* 0x00027c00010f7983 */ /* 0x000ee20000300800 */
[----:B------:R-:W-:-:S03]  /*5a8c0*/  IMAD.MOV.U32 R3, RZ, RZ, R22 ;  /* 0x000000ffff037224 */ /* 0x000fc600078e0016 */
[----:B------:R-:W-:Y:S01]  /*5a8d0*/  STL.64 [R1+0x790], R24 ;  /* 0x0007901801007387 */ /* 0x000fe20000100a00 */
[----:B------:R-:W-:-:S03]  /*5a8e0*/  IMAD.MOV.U32 R2, RZ, RZ, R23 ;  /* 0x000000ffff027224 */ /* 0x000fc600078e0017 */
[----:B------:R0:W-:Y:S04]  /*5a8f0*/  STL.64 [R1+0x798], R26 ;  /* 0x0007981a01007387 */ /* 0x0001e80000100a00 */
[----:B0-----:R-:W4:Y:S04]  /*5a900*/  LDL.LU.64 R26, [R1+0x7150] ;  /* 0x00715000011a7983 */ /* 0x001f280000300a00 */
[----:B------:R-:W4:Y:S04]  /*5a910*/  LDL.LU.64 R24, [R1+0x7148] ;  /* 0x0071480001187983 */ /* 0x000f280000300a00 */
[----:B------:R-:W4:Y:S02]  /*5a920*/  LDL.LU.64 R22, [R1+0x7140] ;  /* 0x0071400001167983 */ /* 0x000f240000300a00 */
[C---:B----4-:R-:W-:Y:S02]  /*5a930*/  HMMA.16816.F32.BF16 R20, R8.reuse, R22, R24 ;  /* 0x000000160814723c */ /* 0x050fe40000041818 */
[----:B------:R-:W2:Y:S04]  /*5a940*/  LDL.LU.64 R26, [R1+0x7138] ;  /* 0x00713800011a7983 */ /* 0x000ea80000300a00 */
[----:B------:R-:W4:Y:S11]  /*5a950*/  LDL.LU R25, [R1+0x7130] ;  /* 0x0071300001197983 */ /* 0x000f360000300800 */
[----:B------:R-:W-:Y:S06]  /*5a960*/  @!UPT UIADD3 URZ, URZ, URZ, URZ ;  /* 0x0000003f3f3ff290 */ /* 0x000fec000fffe03f */
[----:B------:R-:W-:Y:S04]  /*5a970*/  STL.64 [R1+0x780], R20 ;  /* 0x0007801401007387 */ /* 0x000fe80000100a00 */
[----:B------:R0:W-:Y:S04]  /*5a980*/  STL.64 [R1+0x788], R22 ;  /* 0x0007881601007387 */ /* 0x0001e80000100a00 */
[----:B0-----:R-:W3:Y:S01]  /*5a990*/  LDL.LU.64 R22, [R1+0x7128] ;  /* 0x0071280001167983 */ /* 0x001ee20000300a00 */
[----:B------:R-:W-:Y:S02]  /*5a9a0*/  IMAD.MOV.U32 R6, RZ, RZ, R5 ;  /* 0x000000ffff067224 */ /* 0x000fe400078e0005 */
[----:B------:R-:W-:Y:S01]  /*5a9b0*/  IMAD.MOV.U32 R7, RZ, RZ, R4 ;  /* 0x000000ffff077224 */ /* 0x000fe200078e0004 */
[C---:B---3--:R-:W-:Y:S11]  /*5a9c0*/  HMMA.16816.F32.BF16 R12, R8.reuse, R22, R12 ;  /* 0x00000016080c723c */ /* 0x048ff6000004180c */
[----:B------:R-:W-:Y:S11]  /*5a9d0*/  @!UPT UIADD3 URZ, URZ, URZ, URZ ;  /* 0x0000003f3f3ff290 */ /* 0x000ff6000fffe03f */
[----:B------:R-:W-:Y:S01]  /*5a9e0*/  @!UPT UIADD3 URZ, URZ, URZ, URZ ;  /* 0x0000003f3f3ff290 */ /* 0x000fe2000fffe03f */
[----:B------:R-:W-:Y:S04]  /*5a9f0*/  STL.64 [R1+0x770], R12 ;  /* 0x0007700c01007387 */ /* 0x000fe80000100a00 */
[----:B------:R-:W-:Y:S04]  /*5aa00*/  STL.64 [R1+0x778], R14 ;  /* 0x0007780e01007387 */ /* 0x000fe80000100a00 */
[----:B------:R-:W-:Y:S04]  /*5aa10*/  STL.64 [R1+0x7110], R6 ;  /* 0x0071100601007387 */ /* 0x000fe80000100a00 */
[----:B------:R0:W-:Y:S04]  /*5aa20*/  STL.64 [R1+0x70b0], R22 ;  /* 0x0070b01601007387 */ /* 0x0001e80000100a00 */
[----:B0-----:R-:W3:Y:S01]  /*5aa30*/  LDL.64 R22, [R1+0x18] ;  /* 0x0000180001167983 */ /* 0x001ee20000100a00 */
[----:B--2---:R-:W-:Y:S03]  /*5aa40*/  HMMA.16816.F32.BF16 R16, R8, R26, R16 ;  /* 0x0000001a0810723c */ /* 0x004fe60000041810 */
[----:B---3--:R0:W-:Y:S04]  /*5aa50*/  STL.64 [R1+0x70c8], R22 ;  /* 0x0070c81601007387 */ /* 0x0081e80000100a00 */
[----:B------:R-:W2:Y:S04]  /*5aa60*/  LDL.LU R4, [R1+0x240] ;  /* 0x0002400001047983 */ /* 0x000ea80000300800 */
[----:B------:R-:W2:Y:S04]  /*5aa70*/  LDL.LU R5, [R1+0x244] ;  /* 0x0002440001057983 */ /* 0x000ea80000300800 */
[----:B------:R-:W2:Y:S01]  /*5aa80*/  LDL.LU R6, [R1+0x248] ;  /* 0x0002480001067983 */ /* 0x000ea20000300800 */
[----:B0-----:R-:W-:-:S02]  /*5aa90*/  IMAD.MOV.U32 R22, RZ, RZ, R3 ;  /* 0x000000ffff167224 */ /* 0x001fc400078e0003 */
[----:B------:R-:W-:Y:S01]  /*5aaa0*/  IMAD.MOV.U32 R23, RZ, RZ, R2 ;  /* 0x000000ffff177224 */ /* 0x000fe200078e0002 */
[----:B------:R-:W2:Y:S04]  /*5aab0*/  LDL.LU R7, [R1+0x24c] ;  /* 0x00024c0001077983 */ /* 0x000ea80000300800 */
        /* <DEDUP_REMOVED lines=53> */
[----:B---3--:R-:W-:Y:S02]  /*5ae10*/  HMMA.16816.F32.BF16 R8, R8, R6, R20 ;  /* 0x000000060808723c */ /* 0x008fe40000041814 */
[----:B------:R-:W2:Y:S04]  /*5ae20*/  LDL.LU.64 R22, [R1+0x70f0] ;  /* 0x0070f00001167983 */ /* 0x000ea80000300a00 */
[----:B------:R-:W2:Y:S04]  /*5ae30*/  LDL.LU.64 R6, [R1+0x70e8] ;  /* 0x0070e80001067983 */ /* 0x000ea80000300a00 */
[----:B------:R-:W2:Y:S11]  /*5ae40*/  LDL.LU.64 R4, [R1+0x70e0] ;  /* 0x0070e00001047983 */ /* 0x000eb60000300a00 */
[----:B------:R-:W-:Y:S02]  /*5ae50*/  @!UPT UIADD3 URZ, URZ, URZ, URZ ;  /* 0x0000003f3f3ff290 */ /* 0x000fe4000fffe03f */
[----:B------:R-:W-:Y:S04]  /*5ae60*/  STL.64 [R1+0x640], R8 ;  /* 0x0006400801007387 */ /* 0x000fe80000100a00 */
[----:B------:R0:W-:Y:S04]  /*5ae70*/  STL.64 [R1+0x648], R10 ;  /* 0x0006480a01007387 */ /* 0x0001e80000100a00 */
[----:B0-----:R-:W3:Y:S01]  /*5ae80*/  LDL.64 R10, [R1+0x38] ;  /* 0x00003800010a7983 */ /* 0x001ee20000100a00 */
[C---:B--2---:R-:W-:Y:S03]  /*5ae90*/  HMMA.16816.F32.BF16 R20, R4.reuse, R22, R24 ;  /* 0x000000160414723c */ /* 0x044fe60000041818 */
[----:B---3--:R0:W-:Y:S04]  /*5aea0*/  STL.64 [R1+0x7088], R10 ;  /* 0x0070880a01007387 */ /* 0x0081e80000100a00 */
[----:B------:R-:W2:Y:S04]  /*5aeb0*/  LDL.LU R8, [R1+0x3d0] ;  /* 0x0003d00001087983 */ /* 0x000ea80000300800 */
[----:B------:R-:W2:Y:S04]  /*5aec0*/  LDL.LU R9, [R1+0x3d4] ;  /* 0x0003d40001097983 */ /* 0x000ea80000300800 */
[----:B0-----:R-:W2:Y:S04]  /*5aed0*/  LDL.LU R10, [R1+0x3d8] ;  /* 0x0003d800010a7983 */ /* 0x001ea80000300800 */
[----:B------:R-:W2:Y:S04]  /*5aee0*/  LDL.LU R11, [R1+0x3dc] ;  /* 0x0003dc00010b7983 */ /* 0x000ea80000300800 */
[----:B------:R-:W3:Y:S04]  /*5aef0*/  LDL.LU.64 R26, [R1+0x70d8] ;  /* 0x0070d800011a7983 */ /* 0x000ee80000300a00 */
[----:B------:R-:W3:Y:S04]  /*5af00*/  LDL.LU.64 R24, [R1+0x70d0] ;  /* 0x0070d00001187983 */ /* 0x000ee80000300a00 */
[----:B------:R-:W-:Y:S04]  /*5af10*/  STL.64 [R1+0x680], R20 ;  /* 0x0006801401007387 */ /* 0x000fe80000100a00 */
[----:B------:R0:W-:Y:S04]  /*5af20*/  STL.64 [R1+0x688], R22 ;  /* 0x0006881601007387 */ /* 0x0001e80000100a00 */
[----:B0-----:R-:W3:Y:S02]  /*5af30*/  LDL.LU.64 R22, [R1+0x70c8] ;  /* 0x0070c80001167983 */ /* 0x001ee40000300a00 */
        /* <DEDUP_REMOVED lines=19> */
[C---:B---3--:R-:W-:Y:S02]  /*5b070*/  HMMA.16816.F32.BF16 R20, R4.reuse, R26, R20 ;  /* 0x0000001a0414723c */ /* 0x048fe40000041814 */
[----:B------:R-:W-:Y:S04]  /*5b080*/  STL.64 [R1+0x7048], R26 ;  /* 0x0070481a01007387 */ /* 0x000fe80000100a00 */
[----:B----4-:R0:W-:Y:S11]  /*5b090*/  STL [R1+0x7040], R25 ;  /* 0x0070401901007387 */ /* 0x0101f60000100800 */
[----:B------:R-:W-:Y:S06]  /*5b0a0*/  @!UPT UIADD3 URZ, URZ, URZ, URZ ;  /* 0x0000003f3f3ff290 */ /* 0x000fec000fffe03f */
[----:B------:R-:W-:Y:S04]  /*5b0b0*/  STL.64 [R1+0x6b0], R20 ;  /* 0x0006b01401007387 */ /* 0x000fe80000100a00 */
[----:B------:R-:W-:Y:S04]  /*5b0c0*/  STL.64 [R1+0x6b8], R22 ;  /* 0x0006b81601007387 */ /* 0x000fe80000100a00 */
[----:B------:R-:W3:Y:S04]  /*5b0d0*/  LDL.LU R24, [R1+0x220] ;  /* 0x0002200001187983 */ /* 0x000ee80000300800 */
[----:B0-----:R-:W3:Y:S04]  /*5b0e0*/  LDL.LU R25, [R1+0x224] ;  /* 0x0002240001197983 */ /* 0x001ee80000300800 */
[----:B------:R-:W3:Y:S04]  /*5b0f0*/  LDL.LU R26, [R1+0x228] ;  /* 0x00022800011a7983 */ /* 0x000ee80000300800 */
[----:B------:R-:W3:Y:S01]  /*5b100*/  LDL.LU R27, [R1+0x22c] ;  /* 0x00022c00011b7983 */ /* 0x000ee20000300800 */
[C---:B--2---:R-:W-:Y:S03]  /*5b110*/  HMMA.16816.F32.BF16 R12, R4.reuse, R14, R8 ;  /* 0x0000000e040c723c */ /* 0x044fe60000041808 */
[----:B------:R-:W-:Y:S05]  /*5b120*/  LDSM.16.MT88.4 R20, [R0+0x4180] ;  /* 0x004180000014783b */ /* 0x000fea0000004200 */
[----:B---3--:R-:W-:Y:S11]  /*5b130*/  HMMA.16816.F32.BF16 R24, R4, R18, R24 ;  /* 0x000000120418723c */ /* 0x008ff60000041818 */
[----:B------:R-:W-:Y:S11]  /*5b140*/  @!UPT UIADD3 URZ, URZ, URZ, URZ ;  /* 0x0000003f3f3ff290 */ /* 0x000ff6000fffe03f */
[----:B------:R-:W-:Y:S01]  /*5b150*/  @!UPT UIADD3 URZ, URZ, URZ, URZ ;  /* 0x0000003f3f3ff290 */ /* 0x000fe2000fffe03f */
[----:B------:R0:W-:Y:S02]  /*5b160*/  STL.64 [R1+0x730], R24 ;  /* 0x0007301801007387 */ /* 0x0001e40000100a00 */
[----:B0-----:R-:W-:Y:S02]  /*5b170*/  IMAD.MOV.U32 R25, RZ, RZ, R18 ;  /* 0x000000ffff197224 */ /* 0x001fe400078e0012 */
[----:B------:R-:W-:Y:S02]  /*5b180*/  IMAD.MOV.U32 R24, RZ, RZ, R19 ;  /* 0x000000ffff187224 */ /* 0x000fe400078e0013 */
[----:B------:R-:W0:Y:S04]  /*5b190*/  LDSM.16.MT88.4 R16, [R0+0x4200] ;  /* 0x004200000010783b */ /* 0x000e280000004200 */
[----:B------:R-:W-:Y:S04]  /*5b1a0*/  STL.64 [R1+0x738], R26 ;  /* 0x0007381a01007387 */ /* 0x000fe80000100a00 */
[----:B0-----:R-:W-:Y:S04]  /*5b1b0*/  STL.64 [R1+0x6fe8], R18 ;  /* 0x006fe81201007387 */ /* 0x001fe80000100a00 */
[----:B------:R0:W-:Y:S04]  /*5b1c0*/  STL.64 [R1+0x6fe0], R16 ;  /* 0x006fe01001007387 */ /* 0x0001e80000100a00 */
[----:B0-----:R-:W2:Y:S04]  /*5b1d0*/  LDL.LU R16, [R1+0x590] ;  /* 0x0005900001107983 */ /* 0x001ea80000300800 */
[----:B------:R-:W2:Y:S04]  /*5b1e0*/  LDL.LU R17, [R1+0x594] ;  /* 0x0005940001117983 */ /* 0x000ea80000300800 */
[----:B------:R-:W2:Y:S04]  /*5b1f0*/  LDL.LU R18, [R1+0x598] ;  /* 0x0005980001127983 */ /* 0x000ea80000300800 */
[----:B------:R-:W2:Y:S04]  /*5b200*/  LDL.LU R19, [R1+0x59c] ;  /* 0x00059c0001137983 */ /* 0x000ea80000300800 */
[----:B------:R-:W3:Y:S04]  /*5b210*/  LDL.LU.64 R10, [R1+0x7088] ;  /* 0x00708800010a7983 */ /* 0x000ee80000300a00 */
[----:B------:R-:W-:Y:S04]  /*5b220*/  STL.64 [R1+0x990], R12 ;  /* 0x0009900c01007387 */ /* 0x000fe80000100a00 */
[----:B------:R-:W-:Y:S04]  /*5b230*/  STL.64 [R1+0x998], R14 ;  /* 0x0009980e01007387 */ /* 0x000fe80000100a00 */
[----:B------:R-:W0:Y:S04]  /*5b240*/  LDSM.16.MT88.4 R12, [R0+0x4280] ;  /* 0x00428000000c783b */ /* 0x000e280000004200 */
[----:B0-----:R-:W-:Y:S04]  /*5b250*/  STL.64 [R1+0x6f78], R14 ;  /* 0x006f780e01007387 */ /* 0x001fe80000100a00 */
[----:B------:R0:W-:Y:S04]  /*5b260*/  STL.64 [R1+0x6f70], R12 ;  /* 0x006f700c01007387 */ /* 0x0001e80000100a00 */
[----:B0-----:R-:W4:Y:S04]  /*5b270*/  LDL.LU R12, [R1+0x5a0] ;  /* 0x0005a000010c7983 */ /* 0x001f280000300800 */
[----:B------:R-:W4:Y:S04]  /*5b280*/  LDL.LU R13, [R1+0x5a4] ;  /* 0x0005a400010d7983 */ /* 0x000f280000300800 */
[----:B------:R-:W4:Y:S04]  /*5b290*/  LDL.LU R14, [R1+0x5a8] ;  /* 0x0005a800010e7983 */ /* 0x000f280000300800 */
[----:B------:R-:W4:Y:S01]  /*5b2a0*/  LDL.LU R15, [R1+0x5ac] ;  /* 0x0005ac00010f7983 */ /* 0x000f220000300800 */
[----:B---3--:R-:W-:-:S02]  /*5b2b0*/  IMAD.MOV.U32 R27, RZ, RZ, R10 ;  /* 0x000000ffff1b7224 */ /* 0x008fc400078e000a */
[----:B------:R-:W-:Y:S01]  /*5b2c0*/  IMAD.MOV.U32 R26, RZ, RZ, R11 ;  /* 0x000000ffff1a7224 */ /* 0x000fe200078e000b */
[C---:B----4-:R-:W-:Y:S01]  /*5b2d0*/  HMMA.16816.F32.BF16 R12, R4.reuse, R10, R12 ;  /* 0x0000000a040c723c */ /* 0x050fe2000004180c */
[----:B------:R-:W0:Y:S11]  /*5b2e0*/  LDSM.16.MT88.4 R8, [R0+0x4300] ;  /* 0x004300000008783b */ /* 0x000e360000004200 */
[----:B------:R-:W-:Y:S11]  /*5b2f0*/  @!UPT UIADD3 URZ, URZ, URZ, URZ ;  /* 0x0000003f3f3ff290 */ /* 0x000ff6000fffe03f */
[----:B------:R-:W-:Y:S04]  /*5b300*/  STL.64 [R1+0xb50], R12 ;  /* 0x000b500c01007387 */ /* 0x000fe80000100a00 */
[----:B------:R-:W-:Y:S04]  /*5b310*/  STL.64 [R1+0xb58], R14 ;  /* 0x000b580e01007387 */ /* 0x000fe80000100a00 */
[----:B0-----:R0:W-:Y:S04]  /*5b320*/  STL.64 [R1+0x6ef8], R10 ;  /* 0x006ef80a01007387 */ /* 0x0011e80000100a00 */
[----:B------:R-:W-:Y:S04]  /*5b330*/  STL.64 [R1+0x6ef0], R8 ;  /* 0x006ef00801007387 */ /* 0x000fe80000100a00 */
[----:B0-----:R-:W2:Y:S02]  /*5b340*/  LDL.LU.64 R10, [R1+0x68] ;  /* 0x00006800010a7983 */ /* 0x001ea40000300a00 */
[----:B--2---:R-:W-:Y:S02]  /*5b350*/  HMMA.16816.F32.BF16 R4, R4, R10, R16 ;  /* 0x0000000a0404723c */ /* 0x004fe40000041810 */
[----:B------:R0:W-:Y:S04]  /*5b360*/  STL.64 [R1+0x6ff0], R10 ;  /* 0x006ff00a01007387 */ /* 0x0001e80000100a00 */
[----:B------:R-:W2:Y:S11]  /*5b370*/  LDL.LU R12, [R1+0x550] ;  /* 0x00055000010c7983 */ /* 0x000eb60000300800 */
[----:B------:R-:W-:Y:S06]  /*5b380*/  @!UPT UIADD3 URZ, URZ, URZ, URZ ;  /* 0x0000003f3f3ff290 */ /* 0x000fec000fffe03f */
[----:B------:R-:W-:Y:S04]  /*5b390*/  STL.64 [R1+0xb40], R4 ;  /* 0x000b400401007387 */ /* 0x000fe80000100a00 */
[----:B------:R-:W-:Y:S04]  /*5b3a0*/  STL.64 [R1+0xb48], R6 ;  /* 0x000b480601007387 */ /* 0x000fe80000100a00 */
[----:B------:R-:W2:Y:S04]  /*5b3b0*/  LDL.LU R13, [R1+0x554] ;  /* 0x00055400010d7983 */ /* 0x000ea80000300800 */
[----:B------:R-:W3:Y:S04]  /*5b3c0*/  LDL.LU R14, [R1+0x558] ;  /* 0x00055800010e7983 */ /* 0x000ee80000300800 */
[----:B------:R-:W3:Y:S04]  /*5b3d0*/  LDL.LU R15, [R1+0x55c] ;  /* 0x00055c00010f7983 */ /* 0x000ee80000300800 */
[----:B------:R-:W4:Y:S04]  /*5b3e0*/  LDL.LU R16, [R1+0x580] ;  /* 0x0005800001107983 */ /* 0x000f280000300800 */
[----:B------:R-:W4:Y:S04]  /*5b3f0*/  LDL.LU R17, [R1+0x584] ;  /* 0x0005840001117983 */ /* 0x000f280000300800 */
[----:B------:R-:W2:Y:S04]  /*5b400*/  LDL.LU R18, [R1+0x588] ;  /* 0x0005880001127983 */ /* 0x000ea80000300800 */
[----:B------:R-:W2:Y:S01]  /*5b410*/  LDL.LU R19, [R1+0x58c] ;  /* 0x00058c0001137983 */ /* 0x000ea20000300800 */
[----:B0-----:R-:W-:-:S02]  /*5b420*/  IMAD.MOV.U32 R10, RZ, RZ, R27 ;  /* 0x000000ffff0a7224 */ /* 0x001fc400078e001b */
[----:B------:R-:W-:Y:S01]  /*5b430*/  IMAD.MOV.U32 R11, RZ, RZ, R26 ;  /* 0x000000ffff0b7224 */ /* 0x000fe200078e001a */
[----:B------:R-:W0:Y:S04]  /*5b440*/  LDSM.16.MT88.4 R4, [R0+0x4380] ;  /* 0x004380000004783b */ /* 0x000e280000004200 */
[----:B--2---:R-:W-:Y:S04]  /*5b450*/  STL.64 [R1+0x7000], R18 ;  /* 0x0070001201007387 */ /* 0x004fe80000100a00 */
[----:B----4-:R1:W-:Y:S04]  /*5b460*/  STL.64 [R1+0x6ff8], R16 ;  /* 0x006ff81001007387 */ /* 0x0103e80000100a00 */
[----:B------:R-:W-:Y:S04]  /*5b470*/  STL.64 [R1+0x7008], R10 ;  /* 0x0070080a01007387 */ /* 0x000fe80000100a00 */
        /* <DEDUP_REMOVED lines=9> */
[----:B------:R-:W4:Y:S04]  /*5b510*/  LDL.LU R19, [R1+0x6dc] ;  /* 0x0006dc0001137983 */ /* 0x000f280000300800 */
[----:B----4-:R1:W-:Y:S04]  /*5b520*/  STL.64 [R1+0x7028], R18 ;  /* 0x0070281201007387 */ /* 0x0103e80000100a00 */
[----:B--2---:R-:W-:Y:S01]  /*5b530*/  STL.64 [R1+0x7020], R16 ;  /* 0x0070201001007387 */ /* 0x004fe20000100a00 */
[----:B-1----:R-:W-:-:S02]  /*5b540*/  IMAD.MOV.U32 R19, RZ, RZ, R24 ;  /* 0x000000ffff137224 */ /* 0x002fc400078e0018 */
[----:B------:R-:W-:Y:S01]  /*5b550*/  IMAD.MOV.U32 R18, RZ, RZ, R25 ;  /* 0x000000ffff127224 */ /* 0x000fe200078e0019 */
[----:B------:R-:W2:Y:S04]  /*5b560*/  LDL.LU R24, [R1+0x700] ;  /* 0x0007000001187983 */ /* 0x000ea80000300800 */
        /* <DEDUP_REMOVED lines=8> */
[----:B------:R-:W4:Y:S04]  /*5b5f0*/  LDL.LU R2, [R1+0x707c] ;  /* 0x00707c0001027983 */ /* 0x000f280000300800 */
[----:B------:R-:W-:Y:S04]  /*5b600*/  STL.64 [R1+0x7070], R26 ;  /* 0x0070701a01007387 */ /* 0x000fe80000100a00 */
[----:B------:R1:W-:Y:S04]  /*5b610*/  STL.64 [R1+0x7038], R18 ;  /* 0x0070381201007387 */ /* 0x0003e80000100a00 */
[----:B------:R-:W2:Y:S04]  /*5b620*/  LDL.LU R16, [R1+0x6f0] ;  /* 0x0006f00001107983 */ /* 0x000ea80000300800 */
[----:B------:R-:W2:Y:S04]  /*5b630*/  LDL.LU R17, [R1+0x6f4] ;  /* 0x0006f40001117983 */ /* 0x000ea80000300800 */
[----:B-1----:R-:W2:Y:S04]  /*5b640*/  LDL.LU R18, [R1+0x6f8] ;  /* 0x0006f80001127983 */ /* 0x002ea80000300800 */
[----:B------:R-:W2:Y:S04]  /*5b650*/  LDL.LU R19, [R1+0x6fc] ;  /* 0x0006fc0001137983 */ /* 0x000ea80000300800 */
[----:B------:R-:W3:Y:S04]  /*5b660*/  LDL.LU R24, [R1+0x720] ;  /* 0x0007200001187983 */ /* 0x000ee80000300800 */
[----:B------:R-:W3:Y:S04]  /*5b670*/  LDL.LU R25, [R1+0x724] ;  /* 0x0007240001197983 */ /* 0x000ee80000300800 */
[----:B------:R-:W3:Y:S04]  /*5b680*/  LDL.LU R26, [R1+0x728] ;  /* 0x00072800011a7983 */ /* 0x000ee80000300800 */
[----:B------:R-:W3:Y:S04]  /*5b690*/  LDL.LU R27, [R1+0x72c] ;  /* 0x00072c00011b7983 */ /* 0x000ee80000300800 */
[----:B--2---:R-:W-:Y:S04]  /*5b6a0*/  STL.64 [R1+0x7068], R18 ;  /* 0x0070681201007387 */ /* 0x004fe80000100a00 */
[----:B------:R1:W-:Y:S04]  /*5b6b0*/  STL.64 [R1+0x7060], R16 ;  /* 0x0070601001007387 */ /* 0x0003e80000100a00 */
[----:B-1----:R-:W2:Y:S04]  /*5b6c0*/  LDL.LU R16, [R1+0x710] ;  /* 0x0007100001107983 */ /* 0x002ea80000300800 */
[----:B------:R-:W2:Y:S04]  /*5b6d0*/  LDL.LU R17, [R1+0x714] ;  /* 0x0007140001117983 */ /* 0x000ea80000300800 */
[----:B------:R-:W2:Y:S04]  /*5b6e0*/  LDL.LU R18, [R1+0x718] ;  /* 0x0007180001127983 */ /* 0x000ea80000300800 */
[----:B------:R-:W2:Y:S04]  /*5b6f0*/  LDL.LU R19, [R1+0x71c] ;  /* 0x00071c0001137983 */ /* 0x000ea80000300800 */
[----:B------:R-:W2:Y:S04]  /*5b700*/  LDL.LU.64 R10, [R1+0x48] ;  /* 0x00004800010a7983 */ /* 0x000ea80000300a00 */
[----:B--2---:R1:W-:Y:S04]  /*5b710*/  STL.64 [R1+0x7030], R10 ;  /* 0x0070300a01007387 */ /* 0x0043e80000100a00 */
[----:B------:R-:W2:Y:S04]  /*5b720*/  LDL.LU R8, [R1+0x6e0] ;  /* 0x0006e00001087983 */ /* 0x000ea80000300800 */
[----:B------:R-:W2:Y:S04]  /*5b730*/  LDL.LU R9, [R1+0x6e4] ;  /* 0x0006e40001097983 */ /* 0x000ea80000300800 */
[----:B-1----:R-:W2:Y:S04]  /*5b740*/  LDL.LU R10, [R1+0x6e8] ;  /* 0x0006e800010a7983 */ /* 0x002ea80000300800 */
[----:B------:R-:W2:Y:S04]  /*5b750*/  LDL.LU R11, [R1+0x6ec] ;  /* 0x0006ec00010b7983 */ /* 0x000ea80000300800 */
[----:B---3--:R1:W-:Y:S04]  /*5b760*/  STL.64 [R1+0x6fd0], R14 ;  /* 0x006fd00e01007387 */ /* 0x0083e80000100a00 */
[----:B------:R-:W-:Y:S04]  /*5b770*/  STL.64 [R1+0x6fc8], R12 ;  /* 0x006fc80c01007387 */ /* 0x000fe80000100a00 */
[----:B-1----:R-:W3:Y:S04]  /*5b780*/  LDL.64 R14, [R1+0x28] ;  /* 0x00002800010e7983 */ /* 0x002ee80000100a00 */
[----:B0-----:R-:W-:Y:S04]  /*5b790*/  STL.64 [R1+0x6e68], R6 ;  /* 0x006e680601007387 */ /* 0x001fe80000100a00 */
        /* <DEDUP_REMOVED lines=10> */
[----:B------:R-:W2:Y:S01]  /*5b840*/  LDL.LU R7, [R1+0x30c] ;  /* 0x00030c0001077983 */ /* 0x000ea20000300800 */
[----:B---3--:R-:W-:Y:S03]  /*5b850*/  HMMA.16816.F32.BF16 R24, R20, R14, R24 ;  /* 0x0000000e1418723c */ /* 0x008fe60000041818 */
[----:B--2---:R0:W-:Y:S04]  /*5b860*/  STL.64 [R1+0x6f28], R6 ;  /* 0x006f280601007387 */ /* 0x0041e80000100a00 */
[----:B------:R-:W-:Y:S01]  /*5b870*/  STL.64 [R1+0x6f20], R4 ;  /* 0x006f200401007387 */ /* 0x000fe20000100a00 */
[----:B0-----:R-:W-:-:S03]  /*5b880*/  IMAD.MOV.U32 R6, RZ, RZ, R3 ;  /* 0x000000ffff067224 */ /* 0x001fc600078e0003 */
[----:B------:R-:W2:Y:S04]  /*5b890*/  LDL.LU R3, [R1+0x7078] ;  /* 0x0070780001037983 */ /* 0x000ea80000300800 */
[----:B------:R-:W-:Y:S08]  /*5b8a0*/  STL [R1+0x6d5c], R0 ;  /* 0x006d5c0001007387 */ /* 0x000ff00000100800 */
[----:B------:R-:W-:Y:S04]  /*5b8b0*/  STL.64 [R1+0xcb0], R24 ;  /* 0x000cb01801007387 */ /* 0x000fe80000100a00 */
[----:B------:R0:W-:Y:S04]  /*5b8c0*/  STL.64 [R1+0xcb8], R26 ;  /* 0x000cb81a01007387 */ /* 0x0001e80000100a00 */
[----:B0-----:R-:W3:Y:S02]  /*5b8d0*/  LDL.LU.64 R26, [R1+0x7070] ;  /* 0x00707000011a7983 */ /* 0x001ee40000300a00 */
[----:B---3--:R-:W-:Y:S02]  /*5b8e0*/  HMMA.16816.F32.BF16 R24, R20, R26, R16 ;  /* 0x0000001a1418723c */ /* 0x008fe40000041810 */
[----:B------:R-:W3:Y:S04]  /*5b8f0*/  LDL.LU.64 R18, [R1+0x7068] ;  /* 0x0070680001127983 */ /* 0x000ee80000300a00 */
[----:B------:R-:W3:Y:S11]  /*5b900*/  LDL.LU.64 R16, [R1+0x7060] ;  /* 0x0070600001107983 */ /* 0x000ef60000300a00 */
[----:B------:R-:W-:Y:S06]  /*5b910*/  @!UPT UIADD3 URZ, URZ, URZ, URZ ;  /* 0x0000003f3f3ff290 */ /* 0x000fec000fffe03f */
[----:B------:R-:W-:Y:S04]  /*5b920*/  STL.64 [R1+0x710], R24 ;  /* 0x0007101801007387 */ /* 0x000fe80000100a00 */
[----:B------:R0:W-:Y:S04]  /*5b930*/  STL.64 [R1+0x718], R26 ;  /* 0x0007181a01007387 */ /* 0x0001e80000100a00 */
[----:B0-----:R-:W2:Y:S04]  /*5b940*/  LDL.LU.64 R26, [R1+0x7058] ;  /* 0x00705800011a7983 */ /* 0x001ea80000300a00 */
[----:B------:R-:W2:Y:S01]  /*5b950*/  LDL.LU.64 R24, [R1+0x7050] ;  /* 0x0070500001187983 */ /* 0x000ea20000300a00 */
[----:B------:R-:W-:-:S07]  /*5b960*/  IMAD.MOV.U32 R7, RZ, RZ, R29 ;  /* 0x000000ffff077224 */ /* 0x000fce00078e001d */
[C---:B--2---:R-:W-:Y:S11]  /*5b970*/  HMMA.16816.F32.BF16 R24, R20.reuse, R6, R24 ;  /* 0x000000061418723c */ /* 0x044ff60000041818 */
[----:B------:R-:W-:Y:S11]  /*5b980*/  @!UPT UIADD3 URZ, URZ, URZ, URZ ;  /* 0x0000003f3f3ff290 */ /* 0x000ff6000fffe03f */
[----:B------:R-:W-:Y:S01]  /*5b990*/  @!UPT UIADD3 URZ, URZ, URZ, URZ ;  /* 0x0000003f3f3ff290 */ /* 0x000fe2000fffe03f */
[----:B------:R-:W-:Y:S04]  /*5b9a0*/  STL.64 [R1+0x720], R24 ;  /* 0x0007201801007387 */ /* 0x000fe80000100a00 */
[----:B------:R0:W-:Y:S04]  /*5b9b0*/  STL.64 [R1+0x728], R26 ;  /* 0x0007281a01007387 */ /* 0x0001e80000100a00 */
[----:B0-----:R-:W3:Y:S04]  /*5b9c0*/  LDL.LU.64 R26, [R1+0x7048] ;  /* 0x00704800011a7983 */ /* 0x001ee80000300a00 */
[----:B------:R-:W2:Y:S04]  /*5b9d0*/  LDL.LU R25, [R1+0x7040] ;  /* 0x0070400001197983 */ /* 0x000ea80000300800 */
[----:B------:R0:W-:Y:S04]  /*5b9e0*/  STL.64 [R1+0x6fd8], R6 ;  /* 0x006fd80601007387 */ /* 0x0001e80000100a00 */
[----:B------:R-:W2:Y:S04]  /*5b9f0*/  LDL.LU R4, [R1+0x570] ;  /* 0x0005700001047983 */ /* 0x000ea80000300800 */
[----:B------:R-:W2:Y:S04]  /*5ba00*/  LDL.LU R5, [R1+0x574] ;  /* 0x0005740001057983 */ /* 0x000ea80000300800 */
[----:B0-----:R-:W2:Y:S04]  /*5ba10*/  LDL.LU R6, [R1+0x578] ;  /* 0x0005780001067983 */ /* 0x001ea80000300800 */
[----:B------:R-:W2:Y:S01]  /*5ba20*/  LDL.LU R7, [R1+0x57c] ;  /* 0x00057c0001077983 */ /* 0x000ea20000300800 */
[C---:B---3--:R-:W-:Y:S11]  /*5ba30*/  HMMA.16816.F32.BF16 R16, R20.reuse, R26, R16 ;  /* 0x0000001a1410723c */ /* 0x048ff60000041810 */
[----:B------:R-:W-:Y:S11]  /*5ba40*/  @!UPT UIADD3 URZ, URZ, URZ, URZ ;  /* 0x0000003f3f3ff290 */ /* 0x000ff6000fffe03f */
[----:B------:R-:W-:Y:S01]  /*5ba50*/  @!UPT UIADD3 URZ, URZ, URZ, URZ ;  /* 0x0000003f3f3ff290 */ /* 0x000fe2000fffe03f */
[----:B------:R-:W-:Y:S04]  /*5ba60*/  STL.64 [R1+0xca0], R16 ;  /* 0x000ca01001007387 */ /* 0x000fe80000100a00 */
[----:B------:R0:W-:Y:S04]  /*5ba70*/  STL.64 [R1+0xca8], R18 ;  /* 0x000ca81201007387 */ /* 0x0001e80000100a00 */
[----:B0-----:R-:W3:Y:S02]  /*5ba80*/  LDL.LU.64 R18, [R1+0x7038] ;  /* 0x0070380001127983 */ /* 0x001ee40000300a00 */
[----:B---3--:R-:W-:Y:S02]  /*5ba90*/  HMMA.16816.F32.BF16 R16, R20, R18, R8 ;  /* 0x000000121410723c */ /* 0x008fe40000041808 */
[----:B------:R-:W3:Y:S11]  /*5baa0*/  LDL.LU.64 R10, [R1+0x7030] ;  /* 0x00703000010a7983 */ /* 0x000ef60000300a00 */
[----:B------:R-:W-:Y:S10]  /*5bab0*/  @!UPT UIADD3 URZ, URZ, URZ, URZ ;  /* 0x0000003f3f3ff290 */ /* 0x000ff4000fffe03f */
[----:B------:R-:W-:Y:S04]  /*5bac0*/  STL.64 [R1+0xc90], R16 ;  /* 0x000c901001007387 */ /* 0x000fe80000100a00 */
[----:B------:R0:W-:Y:S04]  /*5bad0*/  STL.64 [R1+0xc98], R18 ;  /* 0x000c981201007387 */ /* 0x0001e80000100a00 */
[----:B0-----:R-:W2:Y:S04]  /*5bae0*/  LDL.LU.64 R18, [R1+0x7028] ;  /* 0x0070280001127983 */ /* 0x001ea80000300a00 */
[----:B------:R-:W2:Y:S01]  /*5baf0*/  LDL.LU.64 R16, [R1+0x7020] ;  /* 0x0070200001107983 */ /* 0x000ea20000300a00 */
[----:B---3--:R-:W-:-:S02]  /*5bb00*/  IMAD.MOV.U32 R12, RZ, RZ, R10 ;  /* 0x000000ffff0c7224 */ /* 0x008fc400078e000a */
        /* <DEDUP_REMOVED lines=18> */
[----:B------:R-:W2:Y:S04]  /*5bc30*/  LDL.LU.64 R16, [R1+0x6fe0] ;  /* 0x006fe00001107983 */ /* 0x000ea80000300a00 */
[----:B------:R0:W-:Y:S04]  /*5bc40*/  STL.64 [R1+0x6fb0], R10 ;  /* 0x006fb00a01007387 */ /* 0x0001e80000100a00 */
[----:B------:R-:W3:Y:S09]  /*5bc50*/  LDL.LU R8, [R1+0x560] ;  /* 0x0005600001087983 */ /* 0x000ef20000300800 */
[----:B------:R-:W-:Y:S04]  /*5bc60*/  STL.64 [R1+0xb30], R20 ;  /* 0x000b301401007387 */ /* 0x000fe80000100a00 */
[----:B------:R1:W-:Y:S04]  /*5bc70*/  STL.64 [R1+0xb38], R22 ;  /* 0x000b381601007387 */ /* 0x0003e80000100a00 */
[----:B------:R-:W3:Y:S04]  /*5bc80*/  LDL.LU R9, [R1+0x564] ;  /* 0x0005640001097983 */ /* 0x000ee80000300800 */
[----:B0-----:R-:W3:Y:S01]  /*5bc90*/  LDL.LU R10, [R1+0x568] ;  /* 0x00056800010a7983 */ /* 0x001ee20000300800 */
[----:B-1----:R-:W-:-:S03]  /*5bca0*/  IMAD.MOV.U32 R22, RZ, RZ, R12 ;  /* 0x000000ffff167224 */ /* 0x002fc600078e000c */
[----:B------:R-:W3:Y:S01]  /*5bcb0*/  LDL.LU R11, [R1+0x56c] ;  /* 0x00056c00010b7983 */ /* 0x000ee20000300800 */
[----:B------:R-:W-:-:S05]  /*5bcc0*/  IMAD.MOV.U32 R23, RZ, RZ, R0 ;  /* 0x000000ffff177224 */ /* 0x000fca00078e0000 */
[----:B------:R0:W-:Y:S04]  /*5bcd0*/  STL.64 [R1+0x6fa8], R22 ;  /* 0x006fa81601007387 */ /* 0x0001e80000100a00 */
[----:B0-----:R-:W3:Y:S01]  /*5bce0*/  LDL.64 R22, [R1+0x18] ;  /* 0x0000180001167983 */ /* 0x001ee20000100a00 */
[----:B------:R-:W-:Y:S01]  /*5bcf0*/  IMAD.MOV.U32 R0, RZ, RZ, R15 ;  /* 0x000000ffff007224 */ /* 0x000fe200078e000f */
[----:B--2---:R-:W-:Y:S11]  /*5bd00*/  HMMA.16816.F32.BF16 R4, R16, R14, R4 ;  /* 0x0000000e1004723c */ /* 0x004ff60000041804 */
[----:B------:R-:W-:Y:S11]  /*5bd10*/  @!UPT UIADD3 URZ, URZ, URZ, URZ ;  /* 0x0000003f3f3ff290 */ /* 0x000ff6000fffe03f */
[----:B------:R-:W-:Y:S01]  /*5bd20*/  @!UPT UIADD3 URZ, URZ, URZ, URZ ;  /* 0x0000003f3f3ff290 */ /* 0x000fe2000fffe03f */
[----:B------:R0:W-:Y:S04]  /*5bd30*/  STL.64 [R1+0xb20], R4 ;  /* 0x000b200401007387 */ /* 0x0001e80000100a00 */
[----:B------:R1:W-:Y:S01]  /*5bd40*/  STL.64 [R1+0xb28], R6 ;  /* 0x000b280601007387 */ /* 0x0003e20000100a00 */
[----:B0-----:R-:W-:-:S03]  /*5bd50*/  IMAD.MOV.U32 R4, RZ, RZ, R14 ;  /* 0x000000ffff047224 */ /* 0x001fc600078e000e */
[----:B-1----:R-:W2:Y:S04]  /*5bd60*/  LDL.LU.64 R6, [R1+0x6fd8] ;  /* 0x006fd80001067983 */ /* 0x002ea80000300a00 */
[----:B------:R-:W2:Y:S04]  /*5bd70*/  LDL.LU.64 R14, [R1+0x6fd0] ;  /* 0x006fd000010e7983 */ /* 0x000ea80000300a00 */
[----:B------:R-:W2:Y:S01]  /*5bd80*/  LDL.LU.64 R12, [R1+0x6fc8] ;  /* 0x006fc800010c7983 */ /* 0x000ea20000300a00 */
[C---:B---3--:R-:W-:Y:S01]  /*5bd90*/  HMMA.16816.F32.BF16 R8, R16.reuse, R22, R8 ;  /* 0x000000161008723c */ /* 0x048fe20000041808 */
[----:B------:R-:W-:Y:S11]  /*5bda0*/  IMAD.MOV.U32 R5, RZ, RZ, R23 ;  /* 0x000000ffff057224 */ /* 0x000ff600078e0017 */
[----:B------:R-:W-:Y:S11]  /*5bdb0*/  @!UPT UIADD3 URZ, URZ, URZ, URZ ;  /* 0x0000003f3f3ff290 */ /* 0x000ff6000fffe03f */
[----:B------:R0:W-:Y:S02]  /*5bdc0*/  STL.64 [R1+0xb10], R8 ;  /* 0x000b100801007387 */ /* 0x0001e40000100a00 */
[----:B0-----:R-:W-:Y:S02]  /*5bdd0*/  IMAD.MOV.U32 R8, RZ, RZ, R22 ;  /* 0x000000ffff087224 */ /* 0x001fe400078e0016 */
[----:B------:R-:W-:Y:S01]  /*5bde0*/  STL.64 [R1+0xb18], R10 ;  /* 0x000b180a01007387 */ /* 0x000fe20000100a00 */
[----:B--2---:R-:W-:Y:S03]  /*5bdf0*/  HMMA.16816.F32.BF16 R20, R16, R6, R12 ;  /* 0x000000061014723c */ /* 0x004fe6000004180c */
[----:B------:R-:W2:Y:S11]  /*5be00*/  LDL.LU R12, [R1+0x350] ;  /* 0x00035000010c7983 */ /* 0x000eb60000300800 */
[----:B------:R-:W-:Y:S09]  /*5be10*/  @!UPT UIADD3 URZ, URZ, URZ, URZ ;  /* 0x0000003f3f3ff290 */ /* 0x000ff2000fffe03f */
[----:B------:R-:W-:Y:S04]  /*5be20*/  STL.64 [R1+0xb00], R20 ;  /* 0x000b001401007387 */ /* 0x000fe80000100a00 */
[----:B------:R-:W-:Y:S04]  /*5be30*/  STL.64 [R1+0xb08], R22 ;  /* 0x000b081601007387 */ /* 0x000fe80000100a00 */
[----:B------:R-:W2:Y:S04]  /*5be40*/  LDL.LU R13, [R1+0x354] ;  /* 0x00035400010d7983 */ /* 0x000ea80000300800 */
[----:B------:R-:W3:Y:S04]  /*5be50*/  LDL.LU R14, [R1+0x358] ;  /* 0x00035800010e7983 */ /* 0x000ee80000300800 */
[----:B------:R-:W3:Y:S04]  /*5be60*/  LDL.LU R15, [R1+0x35c] ;  /* 0x00035c00010f7983 */ /* 0x000ee80000300800 */
[----:B---3--:R0:W-:Y:S04]  /*5be70*/  STL.64 [R1+0x6f88], R14 ;  /* 0x006f880e01007387 */ /* 0x0081e80000100a00 */
[----:B--2---:R-:W-:Y:S04]  /*5be80*/  STL.64 [R1+0x6f80], R12 ;  /* 0x006f800c01007387 */ /* 0x004fe80000100a00 */
[----:B0-----:R-:W2:Y:S04]  /*5be90*/  LDL.LU.64 R14, [R1+0x38] ;  /* 0x00003800010e7983 */ /* 0x001ea80000300a00 */
[----:B--2---:R-:W-:Y:S04]  /*5bea0*/  STL.64 [R1+0x6fa0], R14 ;  /* 0x006fa00e01007387 */ /* 0x004fe80000100a00 */
[----:B------:R0:W-:Y:S02]  /*5beb0*/  STL.64 [R1+0x6f40], R6 ;  /* 0x006f400601007387 */ /* 0x0001e40000100a00 */
[----:B0-----:R-:W-:-:S02]  /*5bec0*/  IMAD.MOV.U32 R6, RZ, RZ, R8 ;  /* 0x000000ffff067224 */ /* 0x001fc400078e0008 */
[----:B------:R-:W2:Y:S04]  /*5bed0*/  LDL.LU R8, [R1+0x530] ;  /* 0x0005300001087983 */ /* 0x000ea80000300800 */
[----:B------:R-:W2:Y:S04]  /*5bee0*/  LDL.LU R9, [R1+0x534] ;  /* 0x0005340001097983 */ /* 0x000ea80000300800 */
[----:B------:R-:W3:Y:S04]  /*5bef0*/  LDL.LU R10, [R1+0x538] ;  /* 0x00053800010a7983 */ /* 0x000ee80000300800 */
[----:B------:R-:W3:Y:S04]  /*5bf00*/  LDL.LU R11, [R1+0x53c] ;  /* 0x00053c00010b7983 */ /* 0x000ee80000300800 */
[----:B---3--:R-:W-:Y:S04]  /*5bf10*/  STL.64 [R1+0x6fc0], R10 ;  /* 0x006fc00a01007387 */ /* 0x008fe80000100a00 */
[----:B--2---:R0:W-:Y:S04]  /*5bf20*/  STL.64 [R1+0x6fb8], R8 ;  /* 0x006fb80801007387 */ /* 0x0041e80000100a00 */
[----:B0-----:R-:W2:Y:S04]  /*5bf30*/  LDL.LU R8, [R1+0x540] ;  /* 0x0005400001087983 */ /* 0x001ea80000300800 */
[----:B------:R-:W2:Y:S04]  /*5bf40*/  LDL.LU R9, [R1+0x544] ;  /* 0x0005440001097983 */ /* 0x000ea80000300800 */
[----:B------:R-:W2:Y:S04]  /*5bf50*/  LDL.LU R10, [R1+0x548] ;  /* 0x00054800010a7983 */ /* 0x000ea80000300800 */
[----:B------:R-:W2:Y:S01]  /*5bf60*/  LDL.LU R11, [R1+0x54c] ;  /* 0x00054c00010b7983 */ /* 0x000ea20000300800 */
[----:B------:R-:W-:-:S03]  /*5bf70*/  IMAD.MOV.U32 R7, RZ, RZ, R5 ;  /* 0x000000ffff077224 */ /* 0x000fc600078e0005 */
[----:B------:R-:W3:Y:S04]  /*5bf80*/  LDL.64 R22, [R1+0x58] ;  /* 0x0000580001167983 */ /* 0x000ee80000100a00 */
[----:B------:R-:W3:Y:S04]  /*5bf90*/  LDL.LU R12, [R1+0x520] ;  /* 0x00052000010c7983 */ /* 0x000ee80000300800 */
[----:B------:R-:W3:Y:S04]  /*5bfa0*/  LDL.LU R13, [R1+0x524] ;  /* 0x00052400010d7983 */ /* 0x000ee80000300800 */
[----:B------:R-:W3:Y:S04]  /*5bfb0*/  LDL.LU R14, [R1+0x528] ;  /* 0x00052800010e7983 */ /* 0x000ee80000300800 */
[----:B------:R-:W3:Y:S04]  /*5bfc0*/  LDL.LU R15, [R1+0x52c] ;  /* 0x00052c00010f7983 */ /* 0x000ee80000300800 */
[----:B------:R-:W-:Y:S01]  /*5bfd0*/  STL.64 [R1+0x6f58], R6 ;  /* 0x006f580601007387 */ /* 0x000fe20000100a00 */
[C---:B--2---:R-:W-:Y:S11]  /*5bfe0*/  HMMA.16816.F32.BF16 R8, R16.reuse, R26, R8 ;  /* 0x0000001a1008723c */ /* 0x044ff60000041808 */
[----:B------:R-:W-:Y:S11]  /*5bff0*/  @!UPT UIADD3 URZ, URZ, URZ, URZ ;  /* 0x0000003f3f3ff290 */ /* 0x000ff6000fffe03f */
[----:B------:R-:W-:Y:S01]  /*5c000*/  @!UPT UIADD3 URZ, URZ, URZ, URZ ;  /* 0x0000003f3f3ff290 */ /* 0x000fe2000fffe03f */
[----:B------:R-:W-:Y:S04]  /*5c010*/  STL.64 [R1+0xaf0], R8 ;  /* 0x000af00801007387 */ /* 0x000fe80000100a00 */
[----:B------:R0:W-:Y:S04]  /*5c020*/  STL.64 [R1+0xaf8], R10 ;  /* 0x000af80a01007387 */ /* 0x0001e80000100a00 */
[----:B0-----:R-:W3:Y:S04]  /*5c030*/  LDL.LU.64 R10, [R1+0x6fc0] ;  /* 0x006fc000010a7983 */ /* 0x001ee80000300a00 */
[----:B------:R-:W3:Y:S04]  /*5c040*/  LDL.LU.64 R8, [R1+0x6fb8] ;  /* 0x006fb80001087983 */ /* 0x000ee80000300a00 */
[----:B------:R-:W-:Y:S04]  /*5c050*/  STL.64 [R1+0x6f38], R26 ;  /* 0x006f381a01007387 */ /* 0x000fe80000100a00 */
[----:B------:R0:W-:Y:S04]  /*5c060*/  STL [R1+0x6f30], R25 ;  /* 0x006f301901007387 */ /* 0x0001e80000100800 */
[----:B------:R-:W2:Y:S04]  /*5c070*/  LDL.LU R24, [R1+0x310] ;  /* 0x0003100001187983 */ /* 0x000ea80000300800 */
[----:B0-----:R-:W2:Y:S04]  /*5c080*/  LDL.LU R25, [R1+0x314] ;  /* 0x0003140001197983 */ /* 0x001ea80000300800 */
        /* <DEDUP_REMOVED lines=9> */
[----:B--2---:R-:W-:Y:S04]  /*5c120*/  STL.64 [R1+0x6f68], R26 ;  /* 0x006f681a01007387 */ /* 0x004fe80000100a00 */
[----:B------:R0:W-:Y:S04]  /*5c130*/  STL.64 [R1+0x6f60], R24 ;  /* 0x006f601801007387 */ /* 0x0001e80000100a00 */
[----:B0-----:R-:W2:Y:S04]  /*5c140*/  LDL.LU R24, [R1+0x330] ;  /* 0x0003300001187983 */ /* 0x001ea80000300800 */
[----:B------:R-:W2:Y:S04]  /*5c150*/  LDL.LU R25, [R1+0x334] ;  /* 0x0003340001197983 */ /* 0x000ea80000300800 */
[----:B------:R-:W3:Y:S04]  /*5c160*/  LDL.LU R26, [R1+0x338] ;  /* 0x00033800011a7983 */ /* 0x000ee80000300800 */
[----:B------:R-:W3:Y:S01]  /*5c170*/  LDL.LU R27, [R1+0x33c] ;  /* 0x00033c00011b7983 */ /* 0x000ee20000300800 */
[----:B------:R-:W-:-:S03]  /*5c180*/  IMAD.MOV.U32 R5, RZ, RZ, R23 ;  /* 0x000000ffff057224 */ /* 0x000fc600078e0017 */
[----:B---3--:R-:W-:Y:S04]  /*5c190*/  STL.64 [R1+0x6f98], R26 ;  /* 0x006f981a01007387 */ /* 0x008fe80000100a00 */
[----:B--2---:R0:W-:Y:S04]  /*5c1a0*/  STL.64 [R1+0x6f90], R24 ;  /* 0x006f901801007387 */ /* 0x0041e80000100a00 */
[----:B0-----:R-:W2:Y:S04]  /*5c1b0*/  LDL.LU R24, [R1+0x510] ;  /* 0x0005100001187983 */ /* 0x001ea80000300800 */
[----:B------:R-:W2:Y:S04]  /*5c1c0*/  LDL.LU R25, [R1+0x514] ;  /* 0x0005140001197983 */ /* 0x000ea80000300800 */
[----:B------:R-:W2:Y:S04]  /*5c1d0*/  LDL.LU R26, [R1+0x518] ;  /* 0x00051800011a7983 */ /* 0x000ea80000300800 */
[----:B------:R-:W2:Y:S04]  /*5c1e0*/  LDL.LU R27, [R1+0x51c] ;  /* 0x00051c00011b7983 */ /* 0x000ea80000300800 */
[----:B------:R0:W-:Y:S04]  /*5c1f0*/  STL.64 [R1+0xae0], R8 ;  /* 0x000ae00801007387 */ /* 0x0001e80000100a00 */
[----:B------:R1:W-:Y:S01]  /*5c200*/  STL.64 [R1+0xae8], R10 ;  /* 0x000ae80a01007387 */ /* 0x0003e20000100a00 */
[----:B0-----:R-:W-:-:S03]  /*5c210*/  IMAD.MOV.U32 R8, RZ, RZ, R22 ;  /* 0x000000ffff087224 */ /* 0x001fc600078e0016 */
[----:B-1----:R-:W3:Y:S04]  /*5c220*/  LDL.LU.64 R10, [R1+0x6fb0] ;  /* 0x006fb000010a7983 */ /* 0x002ee80000300a00 */
[----:B------:R-:W2:Y:S02]  /*5c230*/  LDL.LU.64 R22, [R1+0x6fa8] ;  /* 0x006fa80001167983 */ /* 0x000ea40000300a00 */
[C---:B--2---:R-:W-:Y:S11]  /*5c240*/  HMMA.16816.F32.BF16 R12, R16.reuse, R22, R12 ;  /* 0x00000016100c723c */ /* 0x044ff6000004180c */
[----:B------:R-:W-:Y:S11]  /*5c250*/  @!UPT UIADD3 URZ, URZ, URZ, URZ ;  /* 0x0000003f3f3ff290 */ /* 0x000ff6000fffe03f */
[----:B------:R-:W-:Y:S01]  /*5c260*/  @!UPT UIADD3 URZ, URZ, URZ, URZ ;  /* 0x0000003f3f3ff290 */ /* 0x000fe2000fffe03f */
[----:B------:R-:W-:Y:S04]  /*5c270*/  STL.64 [R1+0xad0], R12 ;  /* 0x000ad00c01007387 */ /* 0x000fe80000100a00 */
[----:B------:R0:W-:Y:S04]  /*5c280*/  STL.64 [R1+0xad8], R14 ;  /* 0x000ad80e01007387 */ /* 0x0001e80000100a00 */
[----:B0-----:R-:W2:Y:S01]  /*5c290*/  LDL.LU.64 R14, [R1+0x6fa0] ;  /* 0x006fa000010e7983 */ /* 0x001ea20000300a00 */
[----:B------:R-:W-:Y:S02]  /*5c2a0*/  IMAD.MOV.U32 R6, RZ, RZ, R4 ;  /* 0x000000ffff067224 */ /* 0x000fe400078e0004 */
        /* <DEDUP_REMOVED lines=10> */
[----:B------:R-:W3:Y:S02]  /*5c350*/  LDL.LU.64 R12, [R1+0x6f80] ;  /* 0x006f8000010c7983 */ /* 0x000ee40000300a00 */
[----:B---3--:R-:W-:Y:S02]  /*5c360*/  HMMA.16816.F32.BF16 R16, R16, R10, R12 ;  /* 0x0000000a1010723c */ /* 0x008fe4000004180c */
[----:B------:R-:W2:Y:S04]  /*5c370*/  LDL.LU.64 R14, [R1+0x6f78] ;  /* 0x006f7800010e7983 */ /* 0x000ea80000300a00 */
[----:B------:R-:W2:Y:S04]  /*5c380*/  LDL.LU.64 R12, [R1+0x6f70] ;  /* 0x006f7000010c7983 */ /* 0x000ea80000300a00 */
[----:B------:R0:W-:Y:S02]  /*5c390*/  STL.64 [R1+0x6f08], R10 ;  /* 0x006f080a01007387 */ /* 0x0001e40000100a00 */
[----:B0-----:R-:W-:-:S11]  /*5c3a0*/  IMAD.MOV.U32 R11, RZ, RZ, R5 ;  /* 0x000000ffff0b7224 */ /* 0x001fd600078e0005 */
[----:B------:R-:W-:Y:S04]  /*5c3b0*/  STL.64 [R1+0x930], R16 ;  /* 0x0009301001007387 */ /* 0x000fe80000100a00 */
[----:B------:R0:W-:Y:S02]  /*5c3c0*/  STL.64 [R1+0x938], R18 ;  /* 0x0009381201007387 */ /* 0x0001e40000100a00 */
[----:B0-----:R-:W-:Y:S02]  /*5c3d0*/  IMAD.MOV.U32 R18, RZ, RZ, R4 ;  /* 0x000000ffff127224 */ /* 0x001fe400078e0004 */
[C---:B--2---:R-:W-:Y:S01]  /*5c3e0*/  HMMA.16816.F32.BF16 R4, R12.reuse, R6, R24 ;  /* 0x000000060c04723c */ /* 0x044fe20000041818 */
[----:B------:R-:W2:Y:S04]  /*5c3f0*/  LDL.LU.64 R26, [R1+0x6f68] ;  /* 0x006f6800011a7983 */ /* 0x000ea80000300a00 */
[----:B------:R-:W2:Y:S11]  /*5c400*/  LDL.LU.64 R24, [R1+0x6f60] ;  /* 0x006f600001187983 */ /* 0x000eb60000300a00 */
[----:B------:R-:W-:Y:S07]  /*5c410*/  @!UPT UIADD3 URZ, URZ, URZ, URZ ;  /* 0x0000003f3f3ff290 */ /* 0x000fee000fffe03f */
        /* <DEDUP_REMOVED lines=10> */
[C---:B--2---:R-:W-:Y:S02]  /*5c4c0*/  HMMA.16816.F32.BF16 R4, R12.reuse, R6, R24 ;  /* 0x000000060c04723c */ /* 0x044fe40000041818 */
[----:B------:R-:W2:Y:S04]  /*5c4d0*/  LDL.LU.64 R26, [R1+0x6f38] ;  /* 0x006f3800011a7983 */ /* 0x000ea80000300a00 */
[----:B------:R-:W3:Y:S11]  /*5c4e0*/  LDL.LU R25, [R1+0x6f30] ;  /* 0x006f300001197983 */ /* 0x000ef60000300800 */
[----:B------:R-:W-:Y:S06]  /*5c4f0*/  @!UPT UIADD3 URZ, URZ, URZ, URZ ;  /* 0x0000003f3f3ff290 */ /* 0x000fec000fffe03f */
        /* <DEDUP_REMOVED lines=12> */
[----:B---3--:R0:W-:Y:S04]  /*5c5c0*/  STL [R1+0x6ec8], R25 ;  /* 0x006ec81901007387 */ /* 0x0081e80000100800 */
[----:B------:R-:W3:Y:S04]  /*5c5d0*/  LDL.LU R24, [R1+0x2f0] ;  /* 0x0002f00001187983 */ /* 0x000ee80000300800 */
[----:B0-----:R-:W3:Y:S04]  /*5c5e0*/  LDL.LU R25, [R1+0x2f4] ;  /* 0x0002f40001197983 */ /* 0x001ee80000300800 */
[----:B------:R-:W3:Y:S04]  /*5c5f0*/  LDL.LU R26, [R1+0x2f8] ;  /* 0x0002f800011a7983 */ /* 0x000ee80000300800 */
[----:B------:R-:W3:Y:S01]  /*5c600*/  LDL.LU R27, [R1+0x2fc] ;  /* 0x0002fc00011b7983 */ /* 0x000ee20000300800 */
[----:B------:R-:W-:Y:S01]  /*5c610*/  IMAD.MOV.U32 R10, RZ, RZ, R8 ;  /* 0x000000ffff0a7224 */ /* 0x000fe200078e0008 */
[C---:B--2---:R-:W-:Y:S08]  /*5c620*/  HMMA.16816.F32.BF16 R4, R12.reuse, R22, R4 ;  /* 0x000000160c04723c */ /* 0x044ff00000041804 */
[----:B---3--:R-:W-:Y:S01]  /*5c630*/  HMMA.16816.F32.BF16 R8, R12, R10, R24 ;  /* 0x0000000a0c08723c */ /* 0x008fe20000041818 */
[----:B------:R-:W2:Y:S11]  /*5c640*/  LDL.LU R24, [R1+0x160] ;  /* 0x0001600001187983 */ /* 0x000eb60000300800 */
[----:B------:R-:W-:Y:S11]  /*5c650*/  @!UPT UIADD3 URZ, URZ, URZ, URZ ;  /* 0x0000003f3f3ff290 */ /* 0x000ff6000fffe03f */
[----:B------:R0:W-:Y:S04]  /*5c660*/  STL.64 [R1+0x8d0], R8 ;  /* 0x0008d00801007387 */ /* 0x0001e80000100a00 */
[----:B------:R1:W-:Y:S04]  /*5c670*/  STL.64 [R1+0x8d8], R10 ;  /* 0x0008d80a01007387 */ /* 0x0003e80000100a00 */
[----:B------:R-:W-:Y:S04]  /*5c680*/  STL.64 [R1+0x8c0], R4 ;  /* 0x0008c00401007387 */ /* 0x000fe80000100a00 */
[----:B------:R-:W-:Y:S04]  /*5c690*/  STL.64 [R1+0x8c8], R6 ;  /* 0x0008c80601007387 */ /* 0x000fe80000100a00 */
[----:B------:R-:W2:Y:S04]  /*5c6a0*/  LDL.LU R25, [R1+0x164] ;  /* 0x0001640001197983 */ /* 0x000ea80000300800 */
[----:B------:R-:W3:Y:S04]  /*5c6b0*/  LDL.LU R26, [R1+0x168] ;  /* 0x00016800011a7983 */ /* 0x000ee80000300800 */
[----:B------:R-:W3:Y:S04]  /*5c6c0*/  LDL.LU R27, [R1+0x16c] ;  /* 0x00016c00011b7983 */ /* 0x000ee80000300800 */
[----:B0-----:R-:W2:Y:S04]  /*5c6d0*/  LDL.LU R8, [R1+0x2d0] ;  /* 0x0002d00001087983 */ /* 0x001ea80000300800 */
[----:B------:R-:W4:Y:S04]  /*5c6e0*/  LDL.LU R9, [R1+0x2d4] ;  /* 0x0002d40001097983 */ /* 0x000f280000300800 */
[----:B-1----:R-:W4:Y:S04]  /*5c6f0*/  LDL.LU R10, [R1+0x2d8] ;  /* 0x0002d800010a7983 */ /* 0x002f280000300800 */
[----:B------:R-:W4:Y:S04]  /*5c700*/  LDL.LU R11, [R1+0x2dc] ;  /* 0x0002dc00010b7983 */ /* 0x000f280000300800 */
[----:B---3--:R0:W-:Y:S04]  /*5c710*/  STL.64 [R1+0x6ee0], R26 ;  /* 0x006ee01a01007387 */ /* 0x0081e80000100a00 */
[----:B--2---:R1:W-:Y:S04]  /*5c720*/  STL.64 [R1+0x6ed8], R24 ;  /* 0x006ed81801007387 */ /* 0x0043e80000100a00 */
[----:B0-----:R-:W2:Y:S04]  /*5c730*/  LDL.LU.64 R26, [R1+0x28] ;  /* 0x00002800011a7983 */ /* 0x001ea80000300a00 */
[----:B--2---:R0:W-:Y:S01]  /*5c740*/  STL.64 [R1+0x6f00], R26 ;  /* 0x006f001a01007387 */ /* 0x0041e20000100a00 */
[----:B-1----:R-:W2:Y:S02]  /*5c750*/  LDL.LU R24, [R1+0x180] ;  /* 0x0001800001187983 */ /* 0x002ea40000300800 */
[----:B------:R-:W2:Y:S01]  /*5c760*/  LDL.LU R25, [R1+0x184] ;  /* 0x0001840001197983 */ /* 0x000ea20000300800 */
[----:B0-----:R-:W2:Y:S01]  /*5c770*/  LDL.LU R26, [R1+0x188] ;  /* 0x00018800011a7983 */ /* 0x001ea20000300800 */
[----:B------:R-:W2:Y:S02]  /*5c780*/  LDL.LU R27, [R1+0x18c] ;  /* 0x00018c00011b7983 */ /* 0x000ea40000300800 */
[----:B------:R0:W-:Y:S02]  /*5c790*/  STL.64 [R1+0x6e88], R22 ;  /* 0x006e881601007387 */ /* 0x0001e40000100a00 */
[----:B------:R-:W3:Y:S01]  /*5c7a0*/  LDL.LU R20, [R1+0x7b0] ;  /* 0x0007b00001147983 */ /* 0x000ee20000300800 */
[----:B------:R-:W3:Y:S04]  /*5c7b0*/  LDL.LU R21, [R1+0x7b4] ;  /* 0x0007b40001157983 */ /* 0x000ee80000300800 */
[----:B0-----:R-:W2:Y:S01]  /*5c7c0*/  LDL.LU R22, [R1+0x7b8] ;  /* 0x0007b80001167983 */ /* 0x001ea20000300800 */
[----:B------:R-:W2:Y:S03]  /*5c7d0*/  LDL.LU R23, [R1+0x7bc] ;  /* 0x0007bc0001177983 */ /* 0x000ea60000300800 */
[----:B--2---:R-:W-:Y:S01]  /*5c7e0*/  STL.64 [R1+0x6ea8], R22 ;  /* 0x006ea81601007387 */ /* 0x004fe20000100a00 */
[----:B---3--:R0:W-:Y:S03]  /*5c7f0*/  STL.64 [R1+0x6ea0], R20 ;  /* 0x006ea01401007387 */ /* 0x0081e60000100a00 */
[----:B0-----:R-:W2:Y:S01]  /*5c800*/  LDL.LU R20, [R1+0x150] ;  /* 0x0001500001147983 */ /* 0x001ea20000300800 */
[----:B------:R-:W2:Y:S02]  /*5c810*/  LDL.LU R21, [R1+0x154] ;  /* 0x0001540001157983 */ /* 0x000ea40000300800 */
[----:B------:R-:W3:Y:S02]  /*5c820*/  LDL.LU R22, [R1+0x158] ;  /* 0x0001580001167983 */ /* 0x000ee40000300800 */
[----:B------:R-:W3:Y:S02]  /*5c830*/  LDL.LU R23, [R1+0x15c] ;  /* 0x00015c0001177983 */ /* 0x000ee40000300800 */
[----:B---3--:R0:W-:Y:S01]  /*5c840*/  STL.64 [R1+0x6ec0], R22 ;  /* 0x006ec01601007387 */ /* 0x0081e20000100a00 */
[----:B--2---:R1:W-:Y:S03]  /*5c850*/  STL.64 [R1+0x6eb8], R20 ;  /* 0x006eb81401007387 */ /* 0x0043e60000100a00 */
[----:B0-----:R-:W2:Y:S04]  /*5c860*/  LDL.LU.64 R22, [R1+0x18] ;  /* 0x0000180001167983 */ /* 0x001ea80000300a00 */
[----:B--2---:R0:W-:Y:S01]  /*5c870*/  STL.64 [R1+0x6ee8], R22 ;  /* 0x006ee81601007387 */ /* 0x0041e20000100a00 */
[----:B-1----:R-:W2:Y:S02]  /*5c880*/  LDL.LU R20, [R1+0x170] ;  /* 0x0001700001147983 */ /* 0x002ea40000300800 */
[----:B------:R-:W2:Y:S01]  /*5c890*/  LDL.LU R21, [R1+0x174] ;  /* 0x0001740001157983 */ /* 0x000ea20000300800 */
[----:B0-----:R-:W2:Y:S01]  /*5c8a0*/  LDL.LU R22, [R1+0x178] ;  /* 0x0001780001167983 */ /* 0x001ea20000300800 */
[----:B------:R-:W2:Y:S02]  /*5c8b0*/  LDL.LU R23, [R1+0x17c] ;  /* 0x00017c0001177983 */ /* 0x000ea40000300800 */
[----:B------:R-:W3:Y:S02]  /*5c8c0*/  LDL.LU R4, [R1+0x7c0] ;  /* 0x0007c00001047983 */ /* 0x000ee40000300800 */
[----:B------:R-:W3:Y:S02]  /*5c8d0*/  LDL.LU R5, [R1+0x7c4] ;  /* 0x0007c40001057983 */ /* 0x000ee40000300800 */
[----:B------:R-:W-:-:S02]  /*5c8e0*/  IMAD.MOV.U32 R6, RZ, RZ, R3 ;  /* 0x000000ffff067224 */ /* 0x000fc400078e0003 */
[----:B----4-:R-:W-:-:S05]  /*5c8f0*/  IMAD.MOV.U32 R7, RZ, RZ, R2 ;  /* 0x000000ffff077224 */ /* 0x010fca00078e0002 */
[----:B------:R0:W-:Y:S01]  /*5c900*/  STL.64 [R1+0x6e98], R6 ;  /* 0x006e980601007387 */ /* 0x0001e20000100a00 */
[----:B------:R-:W-:-:S07]  /*5c910*/  IMAD.MOV.U32 R19, RZ, RZ, R0 ;  /* 0x000000ffff137224 */ /* 0x000fce00078e0000 */
[C---:B------:R-:W-:Y:S01]  /*5c920*/  HMMA.16816.F32.BF16 R8, R12.reuse, R18, R8 ;  /* 0x000000120c08723c */ /* 0x040fe20000041808 */
[----:B---3--:R-:W-:Y:S01]  /*5c930*/  STL.64 [R1+0x6e90], R4 ;  /* 0x006e900401007387 */ /* 0x008fe20000100a00 */
[----:B0-----:R-:W3:Y:S03]  /*5c940*/  LDL.LU.64 R6, [R1+0x58] ;  /* 0x0000580001067983 */ /* 0x001ee60000300a00 */
[----:B---3--:R0:W-:Y:S04]  /*5c950*/  STL.64 [R1+0x6eb0], R6 ;  /* 0x006eb00601007387 */ /* 0x0081e80000100a00 */
[----:B0-----:R-:W3:Y:S11]  /*5c960*/  LDL.LU.64 R6, [R1+0x8] ;  /* 0x0000080001067983 */ /* 0x001ef60000300a00 */
[----:B------:R-:W-:Y:S03]  /*5c970*/  @!UPT UIADD3 URZ, URZ, URZ, URZ ;  /* 0x0000003f3f3ff290 */ /* 0x000fe6000fffe03f */
[----:B------:R-:W-:Y:S02]  /*5c980*/  STL.64 [R1+0x8b0], R8 ;  /* 0x0008b00801007387 */ /* 0x000fe40000100a00 */
[----:B------:R0:W-:Y:S02]  /*5c990*/  STL.64 [R1+0x8b8], R10 ;  /* 0x0008b80a01007387 */ /* 0x0001e40000100a00 */
[----:B0-----:R-:W4:Y:S02]  /*5c9a0*/  LDL.LU.64 R10, [R1+0x6f08] ;  /* 0x006f0800010a7983 */ /* 0x001f240000300a00 */
[----:B----4-:R-:W-:Y:S02]  /*5c9b0*/  HMMA.16816.F32.BF16 R12, R12, R10, R24 ;  /* 0x0000000a0c0c723c */ /* 0x010fe40000041818 */
[----:B------:R-:W4:Y:S01]  /*5c9c0*/  LDL.LU.64 R26, [R1+0x6f00] ;  /* 0x006f0000011a7983 */ /* 0x000f220000300a00 */
[----:B------:R-:W-:Y:S02]  /*5c9d0*/  IMAD.MOV.U32 R2, RZ, RZ, R10 ;  /* 0x000000ffff027224 */ /* 0x000fe400078e000a */
[----:B------:R-:W-:Y:S11]  /*5c9e0*/  IMAD.MOV.U32 R0, RZ, RZ, R11 ;  /* 0x000000ffff007224 */ /* 0x000ff600078e000b */
[----:B------:R-:W-:Y:S07]  /*5c9f0*/  @!UPT UIADD3 URZ, URZ, URZ, URZ ;  /* 0x0000003f3f3ff290 */ /* 0x000fee000fffe03f */
[----:B------:R-:W-:Y:S01]  /*5ca00*/  STL.64 [R1+0x670], R12 ;  /* 0x0006700c01007387 */ /* 0x000fe20000100a00 */
[----:B------:R-:W-:Y:S02]  /*5ca10*/  STL.64 [R1+0x678], R14 ;  /* 0x0006780e01007387 */ /* 0x000fe40000100a00 */
[----:B------:R-:W2:Y:S02]  /*5ca20*/  LDL.LU.64 R10, [R1+0x6ef8] ;  /* 0x006ef800010a7983 */ /* 0x000ea40000300a00 */
[----:B------:R-:W2:Y:S02]  /*5ca30*/  LDL.LU.64 R8, [R1+0x6ef0] ;  /* 0x006ef00001087983 */ /* 0x000ea40000300a00 */
[----:B----4-:R-:W-:Y:S01]  /*5ca40*/  IMAD.MOV.U32 R17, RZ, RZ, R26 ;  /* 0x000000ffff117224 */ /* 0x010fe200078e001a */
[C---:B--2---:R-:W-:Y:S01]  /*5ca50*/  HMMA.16816.F32.BF16 R20, R8.reuse, R26, R20 ;  /* 0x0000001a0814723c */ /* 0x044fe20000041814 */
[----:B------:R-:W-:Y:S11]  /*5ca60*/  IMAD.MOV.U32 R16, RZ, RZ, R27 ;  /* 0x000000ffff107224 */ /* 0x000ff600078e001b */
[----:B------:R-:W-:Y:S11]  /*5ca70*/  @!UPT UIADD3 URZ, URZ, URZ, URZ ;  /* 0x0000003f3f3ff290 */ /* 0x000ff6000fffe03f */
[----:B------:R-:W-:Y:S01]  /*5ca80*/  STL.64 [R1+0x660], R20 ;  /* 0x0006601401007387 */ /* 0x000fe20000100a00 */
[----:B------:R0:W-:Y:S03]  /*5ca90*/  STL.64 [R1+0x668], R22 ;  /* 0x0006681601007387 */ /* 0x0001e60000100a00 */
[----:B0-----:R-:W2:Y:S01]  /*5caa0*/  LDL.LU.64 R22, [R1+0x6ee8] ;  /* 0x006ee80001167983 */ /* 0x001ea20000300a00 */
[----:B------:R-:W2:Y:S02]  /*5cab0*/  LDL.LU.64 R26, [R1+0x6ee0] ;  /* 0x006ee000011a7983 */ /* 0x000ea40000300a00 */
[----:B------:R-:W2:Y:S02]  /*5cac0*/  LDL.LU.64 R24, [R1+0x6ed8] ;  /* 0x006ed80001187983 */ /* 0x000ea40000300a00 */
[----:B--2---:R-:W-:Y:S01]  /*5cad0*/  HMMA.16816.F32.BF16 R24, R8, R22, R24 ;  /* 0x000000160818723c */ /* 0x004fe20000041818 */
[----:B------:R-:W-:Y:S11]  /*5cae0*/  IMAD.MOV.U32 R29, RZ, RZ, R23 ;  /* 0x000000ffff1d7224 */ /* 0x000ff600078e0017 */
[----:B------:R-:W-:Y:S11]  /*5caf0*/  @!UPT UIADD3 URZ, URZ, URZ, URZ ;  /* 0x0000003f3f3ff290 */ /* 0x000ff6000fffe03f */
[----:B------:R0:W-:Y:S01]  /*5cb00*/  STL.64 [R1+0x630], R24 ;  /* 0x0006301801007387 */ /* 0x0001e20000100a00 */
[----:B------:R1:W-:Y:S02]  /*5cb10*/  STL.64 [R1+0x638], R26 ;  /* 0x0006381a01007387 */ /* 0x0003e40000100a00 */
[----:B0-----:R-:W-:Y:S01]  /*5cb20*/  IMAD.MOV.U32 R24, RZ, RZ, R22 ;  /* 0x000000ffff187224 */ /* 0x001fe200078e0016 */
[----:B-1----:R-:W2:Y:S01]  /*5cb30*/  LDL.LU.64 R26, [R1+0x6ed0] ;  /* 0x006ed000011a7983 */ /* 0x002ea20000300a00 */
[----:B------:R-:W4:Y:S02]  /*5cb40*/  LDL.LU R25, [R1+0x6ec8] ;  /* 0x006ec80001197983 */ /* 0x000f240000300800 */
[----:B------:R-:W2:Y:S02]  /*5cb50*/  LDL.LU.64 R22, [R1+0x6ec0] ;  /* 0x006ec00001167983 */ /* 0x000ea40000300a00 */
[----:B------:R-:W2:Y:S02]  /*5cb60*/  LDL.LU.64 R20, [R1+0x6eb8] ;  /* 0x006eb80001147983 */ /* 0x000ea40000300a00 */
[----:B------:R-:W-:-:S02]  /*5cb70*/  IMAD.MOV.U32 R15, RZ, RZ, R0 ;  /* 0x000000ffff0f7224 */ /* 0x000fc400078e0000 */
[----:B------:R-:W-:Y:S02]  /*5cb80*/  IMAD.MOV.U32 R14, RZ, RZ, R2 ;  /* 0x000000ffff0e7224 */ /* 0x000fe400078e0002 */
[----:B---3--:R-:W-:Y:S02]  /*5cb90*/  IMAD.MOV.U32 R12, RZ, RZ, R6 ;  /* 0x000000ffff0c7224 */ /* 0x008fe400078e0006 */
[----:B------:R-:W-:Y:S01]  /*5cba0*/  IMAD.MOV.U32 R0, RZ, RZ, R7 ;  /* 0x000000ffff007224 */ /* 0x000fe200078e0007 */
[----:B--2---:R-:W-:Y:S01]  /*5cbb0*/  HMMA.16816.F32.BF16 R20, R8, R6, R20 ;  /* 0x000000060814723c */ /* 0x004fe20000041814 */
[----:B------:R-:W2:Y:S11]  /*5cbc0*/  LDL.LU.64 R6, [R1+0x6eb0] ;  /* 0x006eb00001067983 */ /* 0x000eb60000300a00 */
[----:B------:R-:W-:Y:S11]  /*5cbd0*/  @!UPT UIADD3 URZ, URZ, URZ, URZ ;  /* 0x0000003f3f3ff290 */ /* 0x000ff6000fffe03f */
[----:B------:R0:W-:Y:S01]  /*5cbe0*/  STL.64 [R1+0x620], R20 ;  /* 0x0006201401007387 */ /* 0x0001e20000100a00 */
[----:B------:R-:W-:Y:S02]  /*5cbf0*/  IMAD.MOV.U32 R3, RZ, RZ, R22 ;  /* 0x000000ffff037224 */ /* 0x000fe400078e0016 */
[----:B------:R-:W-:Y:S02]  /*5cc00*/  IMAD.MOV.U32 R2, RZ, RZ, R23 ;  /* 0x000000ffff027224 */ /* 0x000fe400078e0017 */
[----:B------:R-:W3:Y:S04]  /*5cc10*/  LDL.LU.64 R22, [R1+0x6ea8] ;  /* 0x006ea80001167983 */ /* 0x000ee80000300a00 */
[----:B0-----:R-:W3:Y:S01]  /*5cc20*/  LDL.LU.64 R20, [R1+0x6ea0] ;  /* 0x006ea00001147983 */ /* 0x001ee20000300a00 */
[----:B------:R-:W-:Y:S02]  /*5cc30*/  STL.64 [R1+0x6e78], R14 ;  /* 0x006e780e01007387 */ /* 0x000fe40000100a00 */
[----:B------:R0:W-:Y:S02]  /*5cc40*/  STL [R1+0x6e70], R12 ;  /* 0x006e700c01007387 */ /* 0x0001e40000100800 */
[----:B0-----:R-:W4:Y:S01]  /*5cc50*/  LDL.LU R12, [R1+0x7a0] ;  /* 0x0007a000010c7983 */ /* 0x001f220000300800 */
[----:B------:R-:W4:Y:S02]  /*5cc60*/  LDL.LU R13, [R1+0x7a4] ;  /* 0x0007a400010d7983 */ /* 0x000f240000300800 */
[----:B------:R-:W4:Y:S02]  /*5cc70*/  LDL.LU R14, [R1+0x7a8] ;  /* 0x0007a800010e7983 */ /* 0x000f240000300800 */
[----:B------:R-:W4:Y:S01]  /*5cc80*/  LDL.LU R15, [R1+0x7ac] ;  /* 0x0007ac00010f7983 */ /* 0x000f220000300800 */
[----:B------:R-:W-:Y:S01]  /*5cc90*/  STL [R1+0x679c], R2 ;  /* 0x00679c0201007387 */ /* 0x000fe20000100800 */
[----:B------:R2:W-:Y:S02]  /*5cca0*/  STL [R1+0x6798], R3 ;  /* 0x0067980301007387 */ /* 0x0005e40000100800 */
[----:B--2---:R-:W-:-:S02]  /*5ccb0*/  IMAD.MOV.U32 R3, RZ, RZ, R6 ;  /* 0x000000ffff037224 */ /* 0x004fc400078e0006 */
[----:B------:R-:W-:Y:S01]  /*5ccc0*/  IMAD.MOV.U32 R2, RZ, RZ, R7 ;  /* 0x000000ffff027224 */ /* 0x000fe200078e0007 */
[C---:B---3--:R-:W-:Y:S08]  /*5ccd0*/  HMMA.16816.F32.BF16 R20, R8.reuse, R6, R20 ;  /* 0x000000060814723c */ /* 0x048ff00000041814 */
[----:B----4-:R-:W-:Y:S11]  /*5cce0*/  HMMA.16816.F32.BF16 R12, R8, R26, R12 ;  /* 0x0000001a080c723c */ /* 0x010ff6000004180c */
[----:B------:R-:W-:Y:S11]  /*5ccf0*/  @!UPT UIADD3 URZ, URZ, URZ, URZ ;  /* 0x0000003f3f3ff290 */ /* 0x000ff6000fffe03f */
[----:B------:R-:W-:Y:S01]  /*5cd00*/  @!UPT UIADD3 URZ, URZ, URZ, URZ ;  /* 0x0000003f3f3ff290 */ /* 0x000fe2000fffe03f */
[----:B------:R0:W-:Y:S01]  /*5cd10*/  STL.64 [R1+0x610], R12 ;  /* 0x0006100c01007387 */ /* 0x0001e20000100a00 */
[----:B------:R1:W-:Y:S03]  /*5cd20*/  STL.64 [R1+0x618], R14 ;  /* 0x0006180e01007387 */ /* 0x0003e60000100a00 */
[----:B0-----:R-:W2:Y:S01]  /*5cd30*/  LDL.LU R12, [R1+0x7e0] ;  /* 0x0007e000010c7983 */ /* 0x001ea20000300800 */
[----:B------:R-:W2:Y:S02]  /*5cd40*/  LDL.LU R13, [R1+0x7e4] ;  /* 0x0007e400010d7983 */ /* 0x000ea40000300800 */
[----:B-1----:R-:W2:Y:S02]  /*5cd50*/  LDL.LU R14, [R1+0x7e8] ;  /* 0x0007e800010e7983 */ /* 0x002ea40000300800 */
[----:B------:R-:W3:Y:S01]  /*5cd60*/  LDL.LU.64 R6, [R1+0x6e98] ;  /* 0x006e980001067983 */ /* 0x000ee20000300a00 */
[----:B------:R-:W3:Y:S01]  /*5cd70*/  LDL.LU.64 R4, [R1+0x6e90] ;  /* 0x006e900001047983 */ /* 0x000ee20000300a00 */
[----:B------:R-:W-:-:S02]  /*5cd80*/  IMAD.MOV.U32 R15, RZ, RZ, R28 ;  /* 0x000000ffff0f7224 */ /* 0x000fc400078e001c */
[----:B------:R-:W-:Y:S02]  /*5cd90*/  STL.64 [R1+0x600], R20 ;  /* 0x0006001401007387 */ /* 0x000fe40000100a00 */
[----:B------:R0:W-:Y:S02]  /*5cda0*/  STL [R1+0x608], R22 ;  /* 0x0006081601007387 */ /* 0x0001e40000100800 */
[----:B------:R-:W-:Y:S02]  /*5cdb0*/  IMAD.MOV.U32 R28, RZ, RZ, R23 ;  /* 0x000000ffff1c7224 */ /* 0x000fe400078e0017 */
[----:B0-----:R-:W3:Y:S03]  /*5cdc0*/  LDL.LU.64 R22, [R1+0x6e88] ;  /* 0x006e880001167983 */ /* 0x001ee60000300a00 */
[----:B------:R0:W-:Y:S02]  /*5cdd0*/  STL [R1+0x6828], R28 ;  /* 0x0068281c01007387 */ /* 0x0001e40000100800 */
[----:B0-----:R-:W4:Y:S01]  /*5cde0*/  LDL R28, [R1+0x900] ;  /* 0x00090000011c7983 */ /* 0x001f220000100800 */
[----:B---3--:R-:W-:Y:S03]  /*5cdf0*/  HMMA.16816.F32.BF16 R4, R8, R22, R4 ;  /* 0x000000160804723c */ /* 0x008fe60000041804 */
[----:B------:R0:W-:Y:S04]  /*5ce00*/  STL.64 [R1+0x6df8], R22 ;  /* 0x006df81601007387 */ /* 0x0001e80000100a00 */
[----:B0-----:R-:W-:-:S02]  /*5ce10*/  IMAD.MOV.U32 R22, RZ, RZ, R3 ;  /* 0x000000ffff167224 */ /* 0x001fc400078e0003 */
[----:B------:R-:W-:Y:S11]  /*5ce20*/  IMAD.MOV.U32 R23, RZ, RZ, R2 ;  /* 0x000000ffff177224 */ /* 0x000ff600078e0002 */
[----:B------:R-:W-:Y:S03]  /*5ce30*/  @!UPT UIADD3 URZ, URZ, URZ, URZ ;  /* 0x0000003f3f3ff290 */ /* 0x000fe6000fffe03f */
[----:B------:R-:W-:Y:S01]  /*5ce40*/  STL.64 [R1+0x5f0], R4 ;  /* 0x0005f00401007387 */ /* 0x000fe20000100a00 */
[----:B------:R-:W-:Y:S02]  /*5ce50*/  STL.64 [R1+0x5f8], R6 ;  /* 0x0005f80601007387 */ /* 0x000fe40000100a00 */
[----:B------:R0:W-:Y:S02]  /*5ce60*/  STL.64 [R1+0x6e10], R22 ;  /* 0x006e101601007387 */ /* 0x0001e40000100a00 */
[----:B------:R-:W3:Y:S01]  /*5ce70*/  LDL.LU R20, [R1+0x820] ;  /* 0x0008200001147983 */ /* 0x000ee20000300800 */
[----:B------:R-:W3:Y:S04]  /*5ce80*/  LDL.LU R21, [R1+0x824] ;  /* 0x0008240001157983 */ /* 0x000ee80000300800 */
[----:B0-----:R-:W3:Y:S01]  /*5ce90*/  LDL.LU R22, [R1+0x828] ;  /* 0x0008280001167983 */ /* 0x001ee20000300800 */
[----:B------:R-:W3:Y:S01]  /*5cea0*/  LDL.LU R23, [R1+0x82c] ;  /* 0x00082c0001177983 */ /* 0x000ee20000300800 */
[----:B--2---:R-:W-:Y:S02]  /*5ceb0*/  HMMA.16816.F32.BF16 R12, R8, R18, R12 ;  /* 0x00000012080c723c */ /* 0x004fe4000004180c */
[----:B---3--:R-:W-:Y:S01]  /*5cec0*/  STL.64 [R1+0x6e20], R22 ;  /* 0x006e201601007387 */ /* 0x008fe20000100a00 */
[----:B------:R0:W-:Y:S03]  /*5ced0*/  STL.64 [R1+0x6e18], R20 ;  /* 0x006e181401007387 */ /* 0x0001e60000100a00 */
[----:B0-----:R-:W2:Y:S01]  /*5cee0*/  LDL.LU R20, [R1+0x810] ;  /* 0x0008100001147983 */ /* 0x001ea20000300800 */
[----:B------:R-:W2:Y:S02]  /*5cef0*/  LDL.LU R21, [R1+0x814] ;  /* 0x0008140001157983 */ /* 0x000ea40000300800 */
[----:B------:R-:W3:Y:S02]  /*5cf00*/  LDL.LU R22, [R1+0x818] ;  /* 0x0008180001167983 */ /* 0x000ee40000300800 */
[----:B------:R-:W3:Y:S01]  /*5cf10*/  LDL.LU R23, [R1+0x81c] ;  /* 0x00081c0001177983 */ /* 0x000ee20000300800 */
[----:B------:R-:W2:Y:S01]  /*5cf20*/  LDL.LU R4, [R1+0x7d0] ;  /* 0x0007d00001047983 */ /* 0x000ea20000300800 */
[----:B------:R-:W4:Y:S02]  /*5cf30*/  LDL.LU R5, [R1+0x7d4] ;  /* 0x0007d40001057983 */ /* 0x000f240000300800 */
[----:B------:R-:W4:Y:S02]  /*5cf40*/  LDL.LU R6, [R1+0x7d8] ;  /* 0x0007d80001067983 */ /* 0x000f240000300800 */
[----:B------:R-:W4:Y:S01]  /*5cf50*/  LDL.LU R7, [R1+0x7dc] ;  /* 0x0007dc0001077983 */ /* 0x000f220000300800 */
[----:B---3--:R0:W-:Y:S01]  /*5cf60*/  STL.64 [R1+0x6e30], R22 ;  /* 0x006e301601007387 */ /* 0x0081e20000100a00 */
[----:B--2---:R-:W-:Y:S02]  /*5cf70*/  STL.64 [R1+0x6e28], R20 ;  /* 0x006e281401007387 */ /* 0x004fe40000100a00 */
[----:B0-----:R-:W-:-:S02]  /*5cf80*/  IMAD.MOV.U32 R22, RZ, RZ, R24 ;  /* 0x000000ffff167224 */ /* 0x001fc400078e0018 */
[----:B------:R-:W-:Y:S01]  /*5cf90*/  IMAD.MOV.U32 R23, RZ, RZ, R29 ;  /* 0x000000ffff177224 */ /* 0x000fe200078e001d */
[----:B------:R-:W2:Y:S04]  /*5cfa0*/  LDL.LU R24, [R1+0x6e80] ;  /* 0x006e800001187983 */ /* 0x000ea80000300800 */
[----:B------:R0:W-:Y:S01]  /*5cfb0*/  STL.64 [R1+0x6e48], R22 ;  /* 0x006e481601007387 */ /* 0x0001e20000100a00 */
[----:B------:R-:W-:Y:S02]  /*5cfc0*/  STL.64 [R1+0x5e0], R12 ;  /* 0x0005e00c01007387 */ /* 0x000fe40000100a00 */
[----:B------:R1:W-:Y:S02]  /*5cfd0*/  STL.64 [R1+0x5e8], R14 ;  /* 0x0005e80e01007387 */ /* 0x0003e40000100a00 */
[----:B0-----:R-:W-:Y:S01]  /*5cfe0*/  IMAD.MOV.U32 R23, RZ, RZ, R16 ;  /* 0x000000ffff177224 */ /* 0x001fe200078e0010 */
[----:B-1----:R-:W4:Y:S01]  /*5cff0*/  LDL.LU.64 R14, [R1+0x6e78] ;  /* 0x006e7800010e7983 */ /* 0x002f220000300a00 */
[----:B------:R-:W3:Y:S02]  /*5d000*/  LDL.LU R12, [R1+0x6e70] ;  /* 0x006e7000010c7983 */ /* 0x000ee40000300800 */
[----:B------:R0:W-:Y:S02]  /*5d010*/  STL.64 [R1+0x6df0], R18 ;  /* 0x006df01201007387 */ /* 0x0001e40000100a00 */
[----:B------:R-:W-:Y:S01]  /*5d020*/  IMAD.MOV.U32 R22, RZ, RZ, R17 ;  /* 0x000000ffff167224 */ /* 0x000fe200078e0011 */
[----:B------:R-:W2:Y:S01]  /*5d030*/  LDL.LU R16, [R1+0x840] ;  /* 0x0008400001107983 */ /* 0x000ea20000300800 */
[----:B------:R-:W2:Y:S03]  /*5d040*/  LDL.LU R17, [R1+0x844] ;  /* 0x0008440001117983 */ /* 0x000ea60000300800 */
[----:B0-----:R-:W2:Y:S01]  /*5d050*/  LDL.LU R18, [R1+0x848] ;  /* 0x0008480001127983 */ /* 0x001ea20000300800 */
[----:B------:R-:W2:Y:S03]  /*5d060*/  LDL.LU R19, [R1+0x84c] ;  /* 0x00084c0001137983 */ /* 0x000ea60000300800 */
[----:B--2---:R-:W-:Y:S01]  /*5d070*/  STL.64 [R1+0x6e08], R18 ;  /* 0x006e081201007387 */ /* 0x004fe20000100a00 */
[----:B------:R0:W-:Y:S03]  /*5d080*/  STL.64 [R1+0x6e00], R16 ;  /* 0x006e001001007387 */ /* 0x0001e60000100a00 */
[----:B0-----:R-:W2:Y:S01]  /*5d090*/  LDL.LU R16, [R1+0x830] ;  /* 0x0008300001107983 */ /* 0x001ea20000300800 */
[----:B------:R-:W2:Y:S02]  /*5d0a0*/  LDL.LU R17, [R1+0x834] ;  /* 0x0008340001117983 */ /* 0x000ea40000300800 */
[----:B------:R-:W2:Y:S02]  /*5d0b0*/  LDL.LU R18, [R1+0x838] ;  /* 0x0008380001127983 */ /* 0x000ea40000300800 */
[----:B------:R-:W-:-:S05]  /*5d0c0*/  IMAD.MOV.U32 R19, RZ, RZ, R24 ;  /* 0x000000ffff137224 */ /* 0x000fca00078e0018 */
[----:B--2---:R-:W-:Y:S01]  /*5d0d0*/  STL.64 [R1+0x6e40], R18 ;  /* 0x006e401201007387 */ /* 0x004fe20000100a00 */
[----:B------:R0:W-:Y:S03]  /*5d0e0*/  STL.64 [R1+0x6e38], R16 ;  /* 0x006e381001007387 */ /* 0x0001e60000100a00 */
[----:B0-----:R-:W2:Y:S01]  /*5d0f0*/  LDL.LU R16, [R1+0x800] ;  /* 0x0008000001107983 */ /* 0x001ea20000300800 */
[----:B------:R-:W2:Y:S02]  /*5d100*/  LDL.LU R17, [R1+0x804] ;  /* 0x0008040001117983 */ /* 0x000ea40000300800 */
[----:B------:R-:W2:Y:S02]  /*5d110*/  LDL.LU R18, [R1+0x808] ;  /* 0x0008080001127983 */ /* 0x000ea40000300800 */
[----:B------:R-:W2:Y:S01]  /*5d120*/  LDL.LU R19, [R1+0x80c] ;  /* 0x00080c0001137983 */ /* 0x000ea20000300800 */
[----:B----4-:R-:W-:Y:S01]  /*5d130*/  HMMA.16816.F32.BF16 R8, R8, R14, R4 ;  /* 0x0000000e0808723c */ /* 0x010fe20000041804 */
[----:B--2---:R-:W-:Y:S01]  /*5d140*/  STL.64 [R1+0x6e58], R18 ;  /* 0x006e581201007387 */ /* 0x004fe20000100a00 */
[----:B------:R0:W-:Y:S03]  /*5d150*/  STL.64 [R1+0x6e50], R16 ;  /* 0x006e501001007387 */ /* 0x0001e60000100a00 */
[----:B0-----:R-:W2:Y:S01]  /*5d160*/  LDL.LU R16, [R1+0x7f0] ;  /* 0x0007f00001107983 */ /* 0x001ea20000300800 */
[----:B------:R-:W2:Y:S02]  /*5d170*/  LDL.LU R17, [R1+0x7f4] ;  /* 0x0007f40001117983 */ /* 0x000ea40000300800 */
[----:B------:R-:W2:Y:S02]  /*5d180*/  LDL.LU R18, [R1+0x7f8] ;  /* 0x0007f80001127983 */ /* 0x000ea40000300800 */
[----:B------:R-:W2:Y:S01]  /*5d190*/  LDL.LU R19, [R1+0x7fc] ;  /* 0x0007fc0001137983 */ /* 0x000ea20000300800 */
[----:B------:R-:W2:Y:S01]  /*5d1a0*/  LDL.LU.64 R6, [R1+0x6e68] ;  /* 0x006e680001067983 */ /* 0x000ea20000300a00 */
[----:B------:R-:W2:Y:S11]  /*5d1b0*/  LDL.LU.64 R4, [R1+0x6e60] ;  /* 0x006e600001047983 */ /* 0x000eb60000300a00 */
[----:B------:R-:W-:Y:S02]  /*5d1c0*/  STL.64 [R1+0x5d0], R8 ;  /* 0x0005d00801007387 */ /* 0x000fe40000100a00 */
[----:B------:R3:W-:Y:S01]  /*5d1d0*/  STL.64 [R1+0x5d8], R10 ;  /* 0x0005d80a01007387 */ /* 0x0007e20000100a00 */
[----:B------:R0:W-:Y:S01]  /*5d1e0*/  STL.64 [R1+0x6de8], R14 ;  /* 0x006de80e01007387 */ /* 0x0001e20000100a00 */
[----:B---3--:R-:W-:-:S03]  /*5d1f0*/  IMAD.MOV.U32 R10, RZ, RZ, R12 ;  /* 0x000000ffff0a7224 */ /* 0x008fc600078e000c */
[----:B------:R-:W3:Y:S01]  /*5d200*/  LDL.LU R12, [R1+0x850] ;  /* 0x00085000010c7983 */ /* 0x000ee20000300800 */
[----:B------:R-:W3:Y:S02]  /*5d210*/  LDL.LU R13, [R1+0x854] ;  /* 0x00085400010d7983 */ /* 0x000ee40000300800 */
[----:B0-----:R-:W3:Y:S02]  /*5d220*/  LDL.LU R14, [R1+0x858] ;  /* 0x00085800010e7983 */ /* 0x001ee40000300800 */
[----:B------:R-:W3:Y:S01]  /*5d230*/  LDL.LU R15, [R1+0x85c] ;  /* 0x00085c00010f7983 */ /* 0x000ee20000300800 */
[C---:B--2---:R-:W-:Y:S01]  /*5d240*/  HMMA.16816.F32.BF16 R20, R4.reuse, R22, R16 ;  /* 0x000000160414723c */ /* 0x044fe20000041810 */
[----:B------:R-:W2:Y:S01]  /*5d250*/  LDL.LU.64 R18, [R1+0x6e58] ;  /* 0x006e580001127983 */ /* 0x000ea20000300a00 */
[----:B------:R-:W2:Y:S11]  /*5d260*/  LDL.LU.64 R16, [R1+0x6e50] ;  /* 0x006e500001107983 */ /* 0x000eb60000300a00 */
[----:B------:R-:W-:Y:S10]  /*5d270*/  @!UPT UIADD3 URZ, URZ, URZ, URZ ;  /* 0x0000003f3f3ff290 */ /* 0x000ff4000fffe03f */
[----:B------:R-:W-:Y:S01]  /*5d280*/  STL.64 [R1+0x5c0], R20 ;  /* 0x0005c01401007387 */ /* 0x000fe20000100a00 */
[----:B------:R0:W-:Y:S03]  /*5d290*/  STL.64 [R1+0x5c8], R22 ;  /* 0x0005c81601007387 */ /* 0x0001e60000100a00 */
[----:B0-----:R-:W2:Y:S02]  /*5d2a0*/  LDL.LU.64 R22, [R1+0x6e48] ;  /* 0x006e480001167983 */ /* 0x001ea40000300a00 */
[C---:B--2---:R-:W-:Y:S02]  /*5d2b0*/  HMMA.16816.F32.BF16 R20, R4.reuse, R22, R16 ;  /* 0x000000160414723c */ /* 0x044fe40000041810 */
[----:B------:R-:W2:Y:S01]  /*5d2c0*/  LDL.LU.64 R18, [R1+0x6e40] ;  /* 0x006e400001127983 */ /* 0x000ea20000300a00 */
[----:B------:R-:W2:Y:S11]  /*5d2d0*/  LDL.LU.64 R16, [R1+0x6e38] ;  /* 0x006e380001107983 */ /* 0x000eb60000300a00 */
[----:B------:R-:W-:Y:S09]  /*5d2e0*/  @!UPT UIADD3 URZ, URZ, URZ, URZ ;  /* 0x0000003f3f3ff290 */ /* 0x000ff2000fffe03f */
[----:B------:R-:W-:Y:S01]  /*5d2f0*/  STL.64 [R1+0x5b0], R20 ;  /* 0x0005b01401007387 */ /* 0x000fe20000100a00 */
[----:B------:R0:W-:Y:S03]  /*5d300*/  STL.64 [R1+0x5b8], R22 ;  /* 0x0005b81601007387 */ /* 0x0001e60000100a00 */
[----:B0-----:R-:W4:Y:S01]  /*5d310*/  LDL.LU.64 R22, [R1+0x6e30] ;  /* 0x006e300001167983 */ /* 0x001f220000300a00 */
[----:B------:R-:W4:Y:S02]  /*5d320*/  LDL.LU.64 R20, [R1+0x6e28] ;  /* 0x006e280001147983 */ /* 0x000f240000300a00 */
[----:B------:R-:W-:Y:S01]  /*5d330*/  IMAD.MOV.U32 R11, RZ, RZ, R0 ;  /* 0x000000ffff0b7224 */ /* 0x000fe200078e0000 */
[----:B------:R-:W0:Y:S04]  /*5d340*/  S2R R24, SR_TID.X ;  /* 0x0000000000187919 */ /* 0x000e280000002100 */
[----:B------:R-:W1:Y:S02]  /*5d350*/  S2R R29, SR_TID.X ;  /* 0x00000000001d7919 */ /* 0x000e640000002100 */
[----:B----4-:R-:W-:Y:S02]  /*5d360*/  HMMA.16816.F32.BF16 R8, R4, R10, R20 ;  /* 0x0000000a0408723c */ /* 0x010fe40000041814 */
[----:B------:R-:W4:Y:S01]  /*5d370*/  LDL.LU.64 R22, [R1+0x6e20] ;  /* 0x006e200001167983 */ /* 0x000f220000300a00 */
[----:B------:R-:W4:Y:S11]  /*5d380*/  LDL.LU.64 R20, [R1+0x6e18] ;  /* 0x006e180001147983 */ /* 0x000f360000300a00 */
[----:B------:R-:W-:Y:S09]  /*5d390*/  @!UPT UIADD3 URZ, URZ, URZ, URZ ;  /* 0x0000003f3f3ff290 */ /* 0x000ff2000fffe03f */
[----:B------:R-:W-:Y:S01]  /*5d3a0*/  STL.64 [R1+0x5a0], R8 ;  /* 0x0005a00801007387 */ /* 0x000fe20000100a00 */
[----:B------:R-:W-:Y:S02]  /*5d3b0*/  STL.64 [R1+0x5a8], R10 ;  /* 0x0005a80a01007387 */ /* 0x000fe40000100a00 */
[----:B------:R-:W2:Y:S01]  /*5d3c0*/  LDSM.16.MT88.4 R8, [R28+0x8000] ;  /* 0x008000001c08783b */ /* 0x000ea20000004200 */
[----:B0-----:R-:W-:-:S03]  /*5d3d0*/  LOP3.LUT R24, R24, 0x7, RZ, 0xc0, !PT ;  /* 0x0000000718187812 */ /* 0x001fc600078ec0ff */
[----:B-1----:R-:W-:Y:S02]  /*5d3e0*/  IMAD.SHL.U32 R29, R29, 0x2, RZ ;  /* 0x000000021d1d7824 */ /* 0x002fe400078e00ff */
[----:B------:R-:W-:-:S05]  /*5d3f0*/  IMAD R24, R24, 0x110, RZ ;  /* 0x0000011018187824 */ /* 0x000fca00078e02ff */
[----:B------:R-:W-:-:S04]  /*5d400*/  LOP3.LUT R24, R24, 0x30, R29, 0x78, !PT ;  /* 0x0000003018187812 */ /* 0x000fc800078e781d */
[----:B------:R-:W-:Y:S01]  /*5d410*/  LOP3.LUT R24, R24, 0x40, RZ, 0x3c, !PT ;  /* 0x0000004018187812 */ /* 0x000fe200078e3cff */
[----:B--2---:R-:W-:Y:S01]  /*5d420*/  STL.64 [R1+0x6de0], R10 ;  /* 0x006de00a01007387 */ /* 0x004fe20000100a00 */
[C---:B----4-:R-:W-:Y:S11]  /*5d430*/  HMMA.16816.F32.BF16 R20, R4.reuse, R26, R20 ;  /* 0x0000001a0414723c */ /* 0x050ff60000041814 */
[----:B------:R-:W-:Y:S11]  /*5d440*/  @!UPT UIADD3 URZ, URZ, URZ, URZ ;  /* 0x0000003f3f3ff290 */ /* 0x000ff6000fffe03f */
[----:B------:R-:W-:Y:S01]  /*5d450*/  @!UPT UIADD3 URZ, URZ, URZ, URZ ;  /* 0x0000003f3f3ff290 */ /* 0x000fe2000fffe03f */
[----:B------:R-:W-:Y:S01]  /*5d460*/  STL.64 [R1+0x590], R20 ;  /* 0x0005901401007387 */ /* 0x000fe20000100a00 */
[----:B------:R-:W-:Y:S02]  /*5d470*/  STL.64 [R1+0x598], R22 ;  /* 0x0005981601007387 */ /* 0x000fe40000100a00 */
[----:B------:R-:W0:Y:S04]  /*5d480*/  LDSM.16.M88.4 R20, [R24+0x20000] ;  /* 0x020000001814783b */ /* 0x000e280000000200 */
[----:B------:R1:W-:Y:S02]  /*5d490*/  STL.64 [R1+0x6dd8], R8 ;  /* 0x006dd80801007387 */ /* 0x0003e40000100a00 */
[----:B-1----:R-:W2:Y:S01]  /*5d4a0*/  LDL.LU R8, [R1+0x860] ;  /* 0x0008600001087983 */ /* 0x002ea20000300800 */
[----:B------:R-:W2:Y:S02]  /*5d4b0*/  LDL.LU R9, [R1+0x864] ;  /* 0x0008640001097983 */ /* 0x000ea40000300800 */
[----:B------:R-:W2:Y:S02]  /*5d4c0*/  LDL.LU R10, [R1+0x868] ;  /* 0x00086800010a7983 */ /* 0x000ea40000300800 */
[----:B------:R-:W2:Y:S01]  /*5d4d0*/  LDL.LU R11, [R1+0x86c] ;  /* 0x00086c00010b7983 */ /* 0x000ea20000300800 */
[----:B0-----:R-:W-:Y:S01]  /*5d4e0*/  STL.64 [R1+0x80], R20 ;  /* 0x0000801401007387 */ /* 0x001fe20000100a00 */
[----:B------:R0:W-:Y:S03]  /*5d4f0*/  STL.64 [R1+0x88], R22 ;  /* 0x0000881601007387 */ /* 0x0001e60000100a00 */
[----:B0-----:R-:W4:Y:S02]  /*5d500*/  LDL.LU.64 R22, [R1+0x6e10] ;  /* 0x006e100001167983 */ /* 0x001f240000300a00 */
[C---:B----4-:R-:W-:Y:S02]  /*5d510*/  HMMA.16816.F32.BF16 R20, R4.reuse, R22, R16 ;  /* 0x000000160414723c */ /* 0x050fe40000041810 */
[----:B------:R-:W4:Y:S01]  /*5d520*/  LDL.LU.64 R18, [R1+0x6e08] ;  /* 0x006e080001127983 */ /* 0x000f220000300a00 */
[----:B------:R-:W4:Y:S11]  /*5d530*/  LDL.LU.64 R16, [R1+0x6e00] ;  /* 0x006e000001107983 */ /* 0x000f360000300a00 */
[----:B------:R-:W-:Y:S09]  /*5d540*/  @!UPT UIADD3 URZ, URZ, URZ, URZ ;  /* 0x0000003f3f3ff290 */ /* 0x000ff2000fffe03f */
[----:B------:R-:W-:Y:S01]  /*5d550*/  STL.64 [R1+0x580], R20 ;  /* 0x0005801401007387 */ /* 0x000fe20000100a00 */
[----:B------:R-:W-:Y:S02]  /*5d560*/  STL.64 [R1+0x588], R22 ;  /* 0x0005881601007387 */ /* 0x000fe40000100a00 */
[----:B------:R-:W0:Y:S02]  /*5d570*/  LDSM.16.M88.4 R20, [R24+0x20800] ;  /* 0x020800001814783b */ /* 0x000e240000000200 */
[----:B0-----:R-:W-:Y:S02]  /*5d580*/  STL.64 [R1+0x70], R20 ;  /* 0x0000701401007387 */ /* 0x001fe40000100a00 */
[----:B------:R0:W-:Y:S02]  /*5d590*/  STL.64 [R1+0x78], R22 ;  /* 0x0000781601007387 */ /* 0x0001e40000100a00 */
[----:B0-----:R-:W4:Y:S02]  /*5d5a0*/  LDL.LU.64 R22, [R1+0x6df8] ;  /* 0x006df80001167983 */ /* 0x001f240000300a00 */
[C---:B----4-:R-:W-:Y:S02]  /*5d5b0*/  HMMA.16816.F32.BF16 R20, R4.reuse, R22, R16 ;  /* 0x000000160414723c */ /* 0x050fe40000041810 */
[----:B------:R-:W3:Y:S11]  /*5d5c0*/  LDL.LU.64 R18, [R1+0x6df0] ;  /* 0x006df00001127983 */ /* 0x000ef60000300a00 */
[----:B------:R-:W-:Y:S10]  /*5d5d0*/  @!UPT UIADD3 URZ, URZ, URZ, URZ ;  /* 0x0000003f3f3ff290 */ /* 0x000ff4000fffe03f */
[----:B------:R-:W-:Y:S01]  /*5d5e0*/  STL.64 [R1+0x570], R20 ;  /* 0x0005701401007387 */ /* 0x000fe20000100a00 */
[----:B------:R-:W-:Y:S02]  /*5d5f0*/  STL.64 [R1+0x578], R22 ;  /* 0x0005781601007387 */ /* 0x000fe40000100a00 */
[----:B------:R-:W0:Y:S02]  /*5d600*/  LDSM.16.M88.4 R20, [R24+0x21000] ;  /* 0x021000001814783b */ /* 0x000e240000000200 */
[----:B0-----:R-:W-:Y:S02]  /*5d610*/  STL.64 [R1+0x50], R20 ;  /* 0x0000501401007387 */ /* 0x001fe40000100a00 */
[----:B------:R-:W-:Y:S01]  /*5d620*/  STL.64 [R1+0x58], R22 ;  /* 0x0000581601007387 */ /* 0x000fe20000100a00 */
[----:B---3--:R-:W-:Y:S01]  /*5d630*/  HMMA.16816.F32.BF16 R16, R4, R18, R12 ;  /* 0x000000120410723c */ /* 0x008fe2000004180c */
[----:B------:R-:W2:Y:S01]  /*5d640*/  LDL.LU.64 R14, [R1+0x6de8] ;  /* 0x006de800010e7983 */ /* 0x000ea20000300a00 */
[----:B------:R-:W-:-:S02]  /*5d650*/  IMAD.MOV.U32 R2, RZ, RZ, R20 ;  /* 0x000000ffff027224 */ /* 0x000fc400078e0014 */
[----:B------:R-:W-:Y:S02]  /*5d660*/  IMAD.MOV.U32 R0, RZ, RZ, R21 ;  /* 0x000000ffff007224 */ /* 0x000fe400078e0015 */
[----:B------:R-:W0:Y:S11]  /*5d670*/  LDSM.16.M88.4 R20, [R24+0x21800] ;  /* 0x021800001814783b */ /* 0x000e360000000200 */
[----:B------:R-:W-:Y:S06]  /*5d680*/  @!UPT UIADD3 URZ, URZ, URZ, URZ ;  /* 0x0000003f3f3ff290 */ /* 0x000fec000fffe03f */
[----:B------:R-:W-:Y:S01]  /*5d690*/  STL.64 [R1+0x560], R16 ;  /* 0x0005601001007387 */ /* 0x000fe20000100a00 */
[----:B------:R-:W-:Y:S02]  /*5d6a0*/  STL.64 [R1+0x568], R18 ;  /* 0x0005681201007387 */ /* 0x000fe40000100a00 */
[----:B------:R-:W1:Y:S01]  /*5d6b0*/  LDSM.16.M88.4 R16, [R24+0x22000] ;  /* 0x022000001810783b */ /* 0x000e620000000200 */
[----:B--2---:R-:W-:Y:S01]  /*5d6c0*/  HMMA.16816.F32.BF16 R4, R4, R14, R8 ;  /* 0x0000000e0404723c */ /* 0x004fe20000041808 */
[----:B------:R-:W2:Y:S02]  /*5d6d0*/  LDL.LU.64 R10, [R1+0x6de0] ;  /* 0x006de000010a7983 */ /* 0x000ea40000300a00 */
[----:B------:R-:W2:Y:S02]  /*5d6e0*/  LDL.LU.64 R8, [R1+0x6dd8] ;  /* 0x006dd80001087983 */ /* 0x000ea40000300a00 */
[----:B0-----:R-:W-:Y:S02]  /*5d6f0*/  STL.64 [R1+0x40], R20 ;  /* 0x0000401401007387 */ /* 0x001fe40000100a00 */
[----:B------:R-:W-:Y:S01]  /*5d700*/  STL.64 [R1+0x48], R22 ;  /* 0x0000481601007387 */ /* 0x000fe20000100a00 */
[----:B------:R-:W0:Y:S11]  /*5d710*/  LDSM.16.M88.4 R12, [R24+0x22800] ;  /* 0x02280000180c783b */ /* 0x000e360000000200 */
[----:B------:R-:W-:Y:S04]  /*5d720*/  @!UPT UIADD3 URZ, URZ, URZ, URZ ;  /* 0x0000003f3f3ff290 */ /* 0x000fe8000fffe03f */
[----:B------:R-:W-:Y:S01]  /*5d730*/  STL.64 [R1+0x470], R4 ;  /* 0x0004700401007387 */ /* 0x000fe20000100a00 */
[----:B------:R-:W-:Y:S02]  /*5d740*/  STL.64 [R1+0x478], R6 ;  /* 0x0004780601007387 */ /* 0x000fe40000100a00 */
[----:B------:R3:W-:Y:S02]  /*5d750*/  STL.64 [R1+0x6d88], R20 ;  /* 0x006d881401007387 */ /* 0x0007e40000100a00 */
[----:B---3--:R-:W-:Y:S02]  /*5d760*/  IMAD.MOV.U32 R20, RZ, RZ, R2 ;  /* 0x000000ffff147224 */ /* 0x008fe400078e0002 */
[----:B------:R-:W-:-:S05]  /*5d770*/  IMAD.MOV.U32 R21, RZ, RZ, R0 ;  /* 0x000000ffff157224 */ /* 0x000fca00078e0000 */
[----:B------:R3:W-:Y:S04]  /*5d780*/  STL.64 [R1+0x6da0], R20 ;  /* 0x006da01401007387 */ /* 0x0007e80000100a00 */
[----:B---3--:R-:W3:Y:S04]  /*5d790*/  LDL.64 R20, [R1+0x70] ;  /* 0x0000700001147983 */ /* 0x008ee80000100a00 */
[----:B---3--:R3:W-:Y:S04]  /*5d7a0*/  STL.64 [R1+0x6db8], R20 ;  /* 0x006db81401007387 */ /* 0x0087e80000100a00 */
[----:B---3--:R-:W3:Y:S01]  /*5d7b0*/  LDL.64 R20, [R1+0x80] ;  /* 0x0000800001147983 */ /* 0x008ee20000100a00 */
[----:B------:R-:W4:Y:S02]  /*5d7c0*/  LDL.LU R4, [R1+0xbf0] ;  /* 0x000bf00001047983 */ /* 0x000f240000300800 */
[----:B------:R-:W4:Y:S02]  /*5d7d0*/  LDL.LU R5, [R1+0xbf4] ;  /* 0x000bf40001057983 */ /* 0x000f240000300800 */
[----:B-1----:R-:W-:Y:S01]  /*5d7e0*/  STL.64 [R1+0x20], R16 ;  /* 0x0000201001007387 */ /* 0x002fe20000100a00 */
[----:B------:R-:W-:Y:S01]  /*5d7f0*/  STL.64 [R1+0x28], R18 ;  /* 0x0000281201007387 */ /* 0x000fe20000100a00 */
[----:B------:R1:W-:Y:S03]  /*5d800*/  STL.64 [R1+0x6d80], R16 ;  /* 0x006d801001007387 */ /* 0x0003e60000100a00 */
[----:B-1----:R-:W2:Y:S01]  /*5d810*/  LDL.LU R16, [R1+0x120] ;  /* 0x0001200001107983 */ /* 0x002ea20000300800 */
[----:B------:R-:W2:Y:S02]  /*5d820*/  LDL.LU R17, [R1+0x124] ;  /* 0x0001240001117983 */ /* 0x000ea40000300800 */
[----:B------:R-:W2:Y:S02]  /*5d830*/  LDL.LU R18, [R1+0x128] ;  /* 0x0001280001127983 */ /* 0x000ea40000300800 */
[----:B------:R-:W2:Y:S02]  /*5d840*/  LDL.LU R19, [R1+0x12c] ;  /* 0x00012c0001137983 */ /* 0x000ea40000300800 */
[----:B--2---:R-:W-:Y:S01]  /*5d850*/  STL.64 [R1+0x6d98], R18 ;  /* 0x006d981201007387 */ /* 0x004fe20000100a00 */
        /* <DEDUP_REMOVED lines=16> */
[----:B------:R-:W2:Y:S01]  /*5d960*/  LDL.LU R19, [R1+0x14c] ;  /* 0x00014c0001137983 */ /* 0x000ea20000300800 */
[----:B------:R-:W2:Y:S01]  /*5d970*/  LDL.LU R6, [R1+0xbf8] ;  /* 0x000bf80001067983 */ /* 0x000ea20000300800 */
[----:B------:R-:W-:-:S02]  /*5d980*/  IMAD.MOV.U32 R7, RZ, RZ, R25 ;  /* 0x000000ffff077224 */ /* 0x000fc400078e0019 */
[----:B------:R-:W4:Y:S02]  /*5d990*/  LDL.LU R25, [R1+0x6dd0] ;  /* 0x006dd00001197983 */ /* 0x000f240000300800 */
[----:B---3--:R-:W-:Y:S02]  /*5d9a0*/  IMAD.MOV.U32 R3, RZ, RZ, R20 ;  /* 0x000000ffff037224 */ /* 0x008fe400078e0014 */
[----:B------:R-:W-:Y:S01]  /*5d9b0*/  IMAD.MOV.U32 R2, RZ, RZ, R21 ;  /* 0x000000ffff027224 */ /* 0x000fe200078e0015 */
[----:B--2---:R-:W-:Y:S01]  /*5d9c0*/  STL.64 [R1+0x6d68], R6 ;  /* 0x006d680601007387 */ /* 0x004fe20000100a00 */
[----:B----4-:R1:W-:Y:S03]  /*5d9d0*/  STL.64 [R1+0x6d60], R4 ;  /* 0x006d600401007387 */ /* 0x0103e60000100a00 */
[----:B-1----:R-:W2:Y:S01]  /*5d9e0*/  LDL.LU R4, [R1+0x460] ;  /* 0x0004600001047983 */ /* 0x002ea20000300800 */
[----:B------:R-:W2:Y:S02]  /*5d9f0*/  LDL.LU R5, [R1+0x464] ;  /* 0x0004640001057983 */ /* 0x000ea40000300800 */
[----:B------:R-:W3:Y:S02]  /*5da00*/  LDL.LU R6, [R1+0x468] ;  /* 0x0004680001067983 */ /* 0x000ee40000300800 */
[----:B------:R-:W3:Y:S01]  /*5da10*/  LDL.LU R7, [R1+0x46c] ;  /* 0x00046c0001077983 */ /* 0x000ee20000300800 */
[C---:B------:R-:W-:Y:S01]  /*5da20*/  HMMA.16816.F32.BF16 R16, R8.reuse, R20, R16 ;  /* 0x000000140810723c */ /* 0x040fe20000041810 */
[----:B------:R-:W1:Y:S04]  /*5da30*/  LDSM.16.M88.4 R20, [R24+0x23000] ;  /* 0x023000001814783b */ /* 0x000e680000000200 */
[----:B---3--:R-:W-:Y:S01]  /*5da40*/  STL.64 [R1+0x6d78], R6 ;  /* 0x006d780601007387 */ /* 0x008fe20000100a00 */
[----:B--2---:R2:W-:Y:S03]  /*5da50*/  STL.64 [R1+0x6d70], R4 ;  /* 0x006d700401007387 */ /* 0x0045e60000100a00 */
[----:B--2---:R-:W2:Y:S01]  /*5da60*/  LDL.LU R4, [R1+0x890] ;  /* 0x0008900001047983 */ /* 0x004ea20000300800 */
[----:B------:R-:W2:Y:S02]  /*5da70*/  LDL.LU R5, [R1+0x894] ;  /* 0x0008940001057983 */ /* 0x000ea40000300800 */
[----:B------:R-:W2:Y:S11]  /*5da80*/  LDL.LU R6, [R1+0x898] ;  /* 0x0008980001067983 */ /* 0x000eb60000300800 */
[----:B------:R-:W-:Y:S01]  /*5da90*/  STL.64 [R1+0x550], R16 ;  /* 0x0005501001007387 */ /* 0x000fe20000100a00 */
[----:B------:R3:W-:Y:S04]  /*5daa0*/  STL.64 [R1+0x558], R18 ;  /* 0x0005581201007387 */ /* 0x0007e80000100a00 */
[----:B---3--:R-:W3:Y:S01]  /*5dab0*/  LDL.LU.64 R18, [R1+0x6dc8] ;  /* 0x006dc80001127983 */ /* 0x008ee20000300a00 */
[----:B------:R-:W3:Y:S02]  /*5dac0*/  LDL.LU.64 R16, [R1+0x6dc0] ;  /* 0x006dc00001107983 */ /* 0x000ee40000300a00 */
[----:B0-----:R-:W-:Y:S02]  /*5dad0*/  STL.64 [R1+0x10], R12 ;  /* 0x0000100c01007387 */ /* 0x001fe40000100a00 */
[----:B------:R-:W-:Y:S01]  /*5dae0*/  STL.64 [R1+0x18], R14 ;  /* 0x0000180e01007387 */ /* 0x000fe20000100a00 */
[----:B-1----:R0:W-:Y:S01]  /*5daf0*/  STL.64 [R1], R20 ;  /* 0x0000001401007387 */ /* 0x0021e20000100a00 */
[----:B------:R-:W-:Y:S03]  /*5db00*/  STL.64 [R1+0x8], R22 ;  /* 0x0000081601007387 */ /* 0x000fe60000100a00 */
[----:B0-----:R-:W3:Y:S02]  /*5db10*/  LDL.LU.64 R20, [R1+0x6db8] ;  /* 0x006db80001147983 */ /* 0x001ee40000300a00 */
[----:B---3--:R-:W-:Y:S01]  /*5db20*/  HMMA.16816.F32.BF16 R16, R8, R20, R16 ;  /* 0x000000140810723c */ /* 0x008fe20000041810 */
[----:B------:R-:W-:-:S02]  /*5db30*/  IMAD.MOV.U32 R0, RZ, RZ, R20 ;  /* 0x000000ffff007224 */ /* 0x000fc400078e0014 */
[----:B------:R-:W-:Y:S11]  /*5db40*/  IMAD.MOV.U32 R29, RZ, RZ, R21 ;  /* 0x000000ffff1d7224 */ /* 0x000ff600078e0015 */
[----:B------:R-:W-:Y:S09]  /*5db50*/  @!UPT UIADD3 URZ, URZ, URZ, URZ ;  /* 0x0000003f3f3ff290 */ /* 0x000ff2000fffe03f */
[----:B------:R-:W-:Y:S01]  /*5db60*/  STL.64 [R1+0x540], R16 ;  /* 0x0005401001007387 */ /* 0x000fe20000100a00 */
[----:B------:R0:W-:Y:S03]  /*5db70*/  STL.64 [R1+0x548], R18 ;  /* 0x0005481201007387 */ /* 0x0001e60000100a00 */
[----:B0-----:R-:W3:Y:S01]  /*5db80*/  LDL.LU.64 R18, [R1+0x6db0] ;  /* 0x006db00001127983 */ /* 0x001ee20000300a00 */
[----:B------:R-:W3:Y:S02]  /*5db90*/  LDL.LU.64 R16, [R1+0x6da8] ;  /* 0x006da80001107983 */ /* 0x000ee40000300a00 */
[----:B------:R-:W3:Y:S02]  /*5dba0*/  LDL.LU.64 R20, [R1+0x6da0] ;  /* 0x006da00001147983 */ /* 0x000ee40000300a00 */
[----:B------:R-:W-:Y:S02]  /*5dbb0*/  IMAD.MOV.U32 R7, RZ, RZ, R25 ;  /* 0x000000ffff077224 */ /* 0x000fe400078e0019 */
[----:B------:R-:W0:Y:S04]  /*5dbc0*/  LDSM.16.M88.4 R24, [R24+0x23800] ;  /* 0x023800001818783b */ /* 0x000e280000000200 */
[----:B0-----:R-:W-:Y:S01]  /*5dbd0*/  STL [R1+0x64ec], R26 ;  /* 0x0064ec1a01007387 */ /* 0x001fe20000100800 */
[----:B------:R-:W-:Y:S01]  /*5dbe0*/  STL [R1+0x64e8], R27 ;  /* 0x0064e81b01007387 */ /* 0x000fe20000100800 */
[C---:B---3--:R-:W-:Y:S02]  /*5dbf0*/  HMMA.16816.F32.BF16 R20, R8.reuse, R20, R16 ;  /* 0x000000140814723c */ /* 0x048fe40000041810 */
[----:B------:R-:W3:Y:S01]  /*5dc00*/  LDL.LU.64 R18, [R1+0x6d98] ;  /* 0x006d980001127983 */ /* 0x000ee20000300a00 */
[----:B------:R-:W3:Y:S11]  /*5dc10*/  LDL.LU.64 R16, [R1+0x6d90] ;  /* 0x006d900001107983 */ /* 0x000ef60000300a00 */
[----:B------:R-:W-:Y:S09]  /*5dc20*/  @!UPT UIADD3 URZ, URZ, URZ, URZ ;  /* 0x0000003f3f3ff290 */ /* 0x000ff2000fffe03f */
[----:B------:R0:W-:Y:S01]  /*5dc30*/  STL.64 [R1+0x530], R20 ;  /* 0x0005301401007387 */ /* 0x0001e20000100a00 */
[----:B------:R3:W-:Y:S03]  /*5dc40*/  STL.64 [R1+0x538], R22 ;  /* 0x0005381601007387 */ /* 0x0007e60000100a00 */
[----:B0-----:R-:W3:Y:S02]  /*5dc50*/  LDL.LU.64 R20, [R1+0x6d88] ;  /* 0x006d880001147983 */ /* 0x001ee40000300a00 */
[C---:B---3--:R-:W-:Y:S02]  /*5dc60*/  HMMA.16816.F32.BF16 R20, R8.reuse, R20, R16 ;  /* 0x000000140814723c */ /* 0x048fe40000041810 */
[----:B------:R-:W2:Y:S11]  /*5dc70*/  LDL.LU.64 R16, [R1+0x6d80] ;  /* 0x006d800001107983 */ /* 0x000eb60000300a00 */
[----:B------:R-:W-:Y:S10]  /*5dc80*/  @!UPT UIADD3 URZ, URZ, URZ, URZ ;  /* 0x0000003f3f3ff290 */ /* 0x000ff4000fffe03f */
[----:B------:R-:W-:Y:S01]  /*5dc90*/  STL.64 [R1+0x520], R20 ;  /* 0x0005201401007387 */ /* 0x000fe20000100a00 */
[----:B------:R-:W-:Y:S02]  /*5dca0*/  STL.64 [R1+0x528], R22 ;  /* 0x0005281601007387 */ /* 0x000fe40000100a00 */
[----:B------:R-:W-:Y:S01]  /*5dcb0*/  LDSM.16.MT88.4 R20, [R28+0x8080] ;  /* 0x008080001c14783b */ /* 0x000fe20000004200 */
[C---:B--2---:R-:W-:Y:S01]  /*5dcc0*/  HMMA.16816.F32.BF16 R16, R8.reuse, R16, R4 ;  /* 0x000000100810723c */ /* 0x044fe20000041804 */
[----:B------:R-:W2:Y:S02]  /*5dcd0*/  LDL.LU.64 R6, [R1+0x6d78] ;  /* 0x006d780001067983 */ /* 0x000ea40000300a00 */
[----:B------:R-:W2:Y:S11]  /*5dce0*/  LDL.LU.64 R4, [R1+0x6d70] ;  /* 0x006d700001047983 */ /* 0x000eb60000300a00 */
[----:B------:R-:W-:Y:S09]  /*5dcf0*/  @!UPT UIADD3 URZ, URZ, URZ, URZ ;  /* 0x0000003f3f3ff290 */ /* 0x000ff2000fffe03f */
[----:B------:R-:W-:Y:S01]  /*5dd00*/  STL.64 [R1+0x510], R16 ;  /* 0x0005101001007387 */ /* 0x000fe20000100a00 */
[----:B------:R-:W-:Y:S02]  /*5dd10*/  STL.64 [R1+0x518], R18 ;  /* 0x0005181201007387 */ /* 0x000fe40000100a00 */
[----:B------:R-:W0:Y:S02]  /*5dd20*/  LDSM.16.MT88.4 R16, [R28+0x8100] ;  /* 0x008100001c10783b */ /* 0x000e240000004200 */
[----:B0-----:R-:W-:Y:S02]  /*5dd30*/  STL.64 [R1+0x6cd8], R18 ;  /* 0x006cd81201007387 */ /* 0x001fe40000100a00 */
[----:B------:R0:W-:Y:S02]  /*5dd40*/  STL.64 [R1+0x6cd0], R16 ;  /* 0x006cd01001007387 */ /* 0x0001e40000100a00 */
[----:B0-----:R-:W3:Y:S01]  /*5dd50*/  LDL.LU R16, [R1+0xbe0] ;  /* 0x000be00001107983 */ /* 0x001ee20000300800 */
[----:B------:R-:W3:Y:S02]  /*5dd60*/  LDL.LU R17, [R1+0xbe4] ;  /* 0x000be40001117983 */ /* 0x000ee40000300800 */
[----:B------:R-:W3:Y:S02]  /*5dd70*/  LDL.LU R18, [R1+0xbe8] ;  /* 0x000be80001127983 */ /* 0x000ee40000300800 */
[----:B------:R-:W3:Y:S01]  /*5dd80*/  LDL.LU R19, [R1+0xbec] ;  /* 0x000bec0001137983 */ /* 0x000ee20000300800 */
[C---:B--2---:R-:W-:Y:S01]  /*5dd90*/  HMMA.16816.F32.BF16 R12, R8.reuse, R12, R4 ;  /* 0x0000000c080c723c */ /* 0x044fe20000041804 */
[----:B------:R-:W2:Y:S01]  /*5dda0*/  LDL.LU.64 R6, [R1+0x6d68] ;  /* 0x006d680001067983 */ /* 0x000ea20000300a00 */
[----:B------:R-:W2:Y:S11]  /*5ddb0*/  LDL.LU.64 R4, [R1+0x6d60] ;  /* 0x006d600001047983 */ /* 0x000eb60000300a00 */
[----:B------:R-:W-:Y:S10]  /*5ddc0*/  @!UPT UIADD3 URZ, URZ, URZ, URZ ;  /* 0x0000003f3f3ff290 */ /* 0x000ff4000fffe03f */
[----:B------:R-:W-:Y:S01]  /*5ddd0*/  STL.64 [R1+0x500], R12 ;  /* 0x0005000c01007387 */ /* 0x000fe20000100a00 */
[----:B------:R-:W-:Y:S02]  /*5dde0*/  STL.64 [R1+0x508], R14 ;  /* 0x0005080e01007387 */ /* 0x000fe40000100a00 */
[----:B------:R-:W0:Y:S02]  /*5ddf0*/  LDSM.16.MT88.4 R12, [R28+0x8180] ;  /* 0x008180001c0c783b */ /* 0x000e240000004200 */
[----:B0-----:R-:W-:Y:S02]  /*5de00*/  STL.64 [R1+0x6c50], R14 ;  /* 0x006c500e01007387 */ /* 0x001fe40000100a00 */
[----:B------:R0:W-:Y:S02]  /*5de10*/  STL.64 [R1+0x6c48], R12 ;  /* 0x006c480c01007387 */ /* 0x0001e40000100a00 */
[----:B0-----:R-:W2:Y:S02]  /*5de20*/  LDL.64 R12, [R1] ;  /* 0x00000000010c7983 */ /* 0x001ea40000100a00 */
[C---:B--2---:R-:W-:Y:S02]  /*5de30*/  HMMA.16816.F32.BF16 R4, R8.reuse, R12, R4 ;  /* 0x0000000c0804723c */ /* 0x044fe40000041804 */
[----:B------:R-:W-:Y:S11]  /*5de40*/  STL.64 [R1+0x6ce0], R12 ;  /* 0x006ce00c01007387 */ /* 0x000ff60000100a00 */
[----:B------:R-:W-:Y:S10]  /*5de50*/  @!UPT UIADD3 URZ, URZ, URZ, URZ ;  /* 0x0000003f3f3ff290 */ /* 0x000ff4000fffe03f */
[----:B------:R-:W-:Y:S01]  /*5de60*/  STL.64 [R1+0x4f0], R4 ;  /* 0x0004f00401007387 */ /* 0x000fe20000100a00 */
[----:B------:R-:W-:Y:S02]  /*5de70*/  STL.64 [R1+0x4f8], R6 ;  /* 0x0004f80601007387 */ /* 0x000fe40000100a00 */
[----:B------:R-:W0:Y:S01]  /*5de80*/  LDSM.16.MT88.4 R4, [R28+0x8200] ;  /* 0x008200001c04783b */ /* 0x000e220000004200 */
[----:B---3--:R-:W-:Y:S01]  /*5de90*/  HMMA.16816.F32.BF16 R8, R8, R24, R16 ;  /* 0x000000180808723c */ /* 0x008fe20000041810 */
[----:B0-----:R-:W-:Y:S02]  /*5dea0*/  STL.64 [R1+0x6bc0], R6 ;  /* 0x006bc00601007387 */ /* 0x001fe40000100a00 */
[----:B------:R0:W-:Y:S02]  /*5deb0*/  STL.64 [R1+0x6bb8], R4 ;  /* 0x006bb80401007387 */ /* 0x0001e40000100a00 */
[----:B------:R-:W-:Y:S01]  /*5dec0*/  STL.64 [R1+0x6d50], R24 ;  /* 0x006d501801007387 */ /* 0x000fe20000100a00 */
[----:B0-----:R-:W2:Y:S11]  /*5ded0*/  LDL.LU R4, [R1+0xbd0] ;  /* 0x000bd00001047983 */ /* 0x001eb60000300800 */
[----:B------:R-:W-:Y:S06]  /*5dee0*/  @!UPT UIADD3 URZ, URZ, URZ, URZ ;  /* 0x0000003f3f3ff290 */ /* 0x000fec000fffe03f */
[----:B------:R-:W-:Y:S02]  /*5def0*/  STL.64 [R1+0x460], R8 ;  /* 0x0004600801007387 */ /* 0x000fe40000100a00 */
[----:B------:R-:W-:Y:S02]  /*5df00*/  STL.64 [R1+0x468], R10 ;  /* 0x0004680a01007387 */ /* 0x000fe40000100a00 */
[----:B------:R-:W2:Y:S01]  /*5df10*/  LDL.LU R5, [R1+0xbd4] ;  /* 0x000bd40001057983 */ /* 0x000ea20000300800 */
[----:B------:R-:W3:Y:S01]  /*5df20*/  LDL.LU R6, [R1+0xbd8] ;  /* 0x000bd80001067983 */ /* 0x000ee20000300800 */
[----:B------:R-:W3:Y:S03]  /*5df30*/  LDL.LU R7, [R1+0xbdc] ;  /* 0x000bdc0001077983 */ /* 0x000ee60000300800 */
[----:B------:R-:W0:Y:S04]  /*5df40*/  LDSM.16.MT88.4 R8, [R28+0x8280] ;  /* 0x008280001c08783b */ /* 0x000e280000004200 */
[----:B---3--:R-:W-:Y:S01]  /*5df50*/  STL.64 [R1+0x6cf0], R6 ;  /* 0x006cf00601007387 */ /* 0x008fe20000100a00 */
[----:B--2---:R1:W-:Y:S03]  /*5df60*/  STL.64 [R1+0x6ce8], R4 ;  /* 0x006ce80401007387 */ /* 0x0043e60000100a00 */
[----:B-1----:R-:W2:Y:S01]  /*5df70*/  LDL.LU R4, [R1+0xce0] ;  /* 0x000ce00001047983 */ /* 0x002ea20000300800 */
[----:B------:R-:W2:Y:S02]  /*5df80*/  LDL.LU R5, [R1+0xce4] ;  /* 0x000ce40001057983 */ /* 0x000ea40000300800 */
[----:B------:R-:W3:Y:S02]  /*5df90*/  LDL.LU R6, [R1+0xce8] ;  /* 0x000ce80001067983 */ /* 0x000ee40000300800 */
[----:B------:R-:W3:Y:S02]  /*5dfa0*/  LDL.LU R7, [R1+0xcec] ;  /* 0x000cec0001077983 */ /* 0x000ee40000300800 */
[----:B---3--:R-:W-:Y:S01]  /*5dfb0*/  STL.64 [R1+0x6d00], R6 ;  /* 0x006d000601007387 */ /* 0x008fe20000100a00 */
[----:B--2---:R1:W-:Y:S03]  /*5dfc0*/  STL.64 [R1+0x6cf8], R4 ;  /* 0x006cf80401007387 */ /* 0x0043e60000100a00 */
[----:B-1----:R-:W2:Y:S01]  /*5dfd0*/  LDL.LU R4, [R1+0xcf0] ;  /* 0x000cf00001047983 */ /* 0x002ea20000300800 */
[----:B------:R-:W2:Y:S02]  /*5dfe0*/  LDL.LU R5, [R1+0xcf4] ;  /* 0x000cf40001057983 */ /* 0x000ea40000300800 */
[----:B------:R-:W3:Y:S02]  /*5dff0*/  LDL.LU R6, [R1+0xcf8] ;  /* 0x000cf80001067983 */ /* 0x000ee40000300800 */
[----:B------:R-:W3:Y:S01]  /*5e000*/  LDL.LU R7, [R1+0xcfc] ;  /* 0x000cfc0001077983 */ /* 0x000ee20000300800 */
[----:B------:R-:W4:Y:S01]  /*5e010*/  LDL.LU R24, [R1+0xd20] ;  /* 0x000d200001187983 */ /* 0x000f220000300800 */
[----:B------:R-:W4:Y:S02]  /*5e020*/  LDL.LU R25, [R1+0xd24] ;  /* 0x000d240001197983 */ /* 0x000f240000300800 */
[----:B------:R-:W4:Y:S02]  /*5e030*/  LDL.LU R26, [R1+0xd28] ;  /* 0x000d2800011a7983 */ /* 0x000f240000300800 */
[----:B------:R-:W4:Y:S01]  /*5e040*/  LDL.LU R27, [R1+0xd2c] ;  /* 0x000d2c00011b7983 */ /* 0x000f220000300800 */
[----:B---3--:R-:W-:Y:S01]  /*5e050*/  STL.64 [R1+0x6d20], R6 ;  /* 0x006d200601007387 */ /* 0x008fe20000100a00 */
[----:B--2---:R1:W-:Y:S03]  /*5e060*/  STL.64 [R1+0x6d18], R4 ;  /* 0x006d180401007387 */ /* 0x0043e60000100a00 */
[----:B-1----:R-:W2:Y:S04]  /*5e070*/  LDL.64 R4, [R1+0x50] ;  /* 0x0000500001047983 */ /* 0x002ea80000100a00 */
[----:B--2---:R1:W-:Y:S02]  /*5e080*/  STL.64 [R1+0x6d30], R4 ;  /* 0x006d300401007387 */ /* 0x0043e40000100a00 */
[----:B-1----:R-:W-:-:S02]  /*5e090*/  IMAD.MOV.U32 R4, RZ, RZ, R0 ;  /* 0x000000ffff047224 */ /* 0x002fc400078e0000 */
[----:B------:R-:W-:Y:S01]  /*5e0a0*/  IMAD.MOV.U32 R5, RZ, RZ, R29 ;  /* 0x000000ffff057224 */ /* 0x000fe200078e001d */
[----:B------:R-:W2:Y:S01]  /*5e0b0*/  LDL.LU R0, [R1+0x6d5c] ;  /* 0x006d5c0001007983 */ /* 0x000ea20000300800 */
[----:B------:R-:W3:Y:S03]  /*5e0c0*/  LDL.LU R29, [R1+0x6d58] ;  /* 0x006d5800011d7983 */ /* 0x000ee60000300800 */
[----:B------:R-:W-:Y:S01]  /*5e0d0*/  STL.64 [R1+0x6d48], R4 ;  /* 0x006d480401007387 */ /* 0x000fe20000100a00 */
[----:B------:R-:W2:Y:S02]  /*5e0e0*/  LDL.LU R16, [R1+0xcc0] ;  /* 0x000cc00001107983 */ /* 0x000ea40000300800 */
[----:B------:R-:W2:Y:S02]  /*5e0f0*/  LDL.LU R17, [R1+0xcc4] ;  /* 0x000cc40001117983 */ /* 0x000ea40000300800 */
[----:B------:R-:W2:Y:S01]  /*5e100*/  LDL.LU R18, [R1+0xcc8] ;  /* 0x000cc80001127983 */ /* 0x000ea20000300800 */
[----:B------:R-:W2:Y:S04]  /*5e110*/  LDL.LU R19, [R1+0xccc] ;  /* 0x000ccc0001137983 */ /* 0x000ea80000300800 */
[----:B--2---:R-:W-:Y:S01]  /*5e120*/  STL.64 [R1+0x6d10], R18 ;  /* 0x006d101201007387 */ /* 0x004fe20000100a00 */
[----:B------:R1:W-:Y:S03]  /*5e130*/  STL.64 [R1+0x6d08], R16 ;  /* 0x006d081001007387 */ /* 0x0003e60000100a00 */
[----:B-1----:R-:W2:Y:S01]  /*5e140*/  LDL.64 R16, [R1+0x40] ;  /* 0x0000400001107983 */ /* 0x002ea20000100a00 */
[----:B------:R-:W-:-:S02]  /*5e150*/  IMAD.MOV.U32 R4, RZ, RZ, R3 ;  /* 0x000000ffff047224 */ /* 0x000fc400078e0003 */
[----:B------:R-:W-:Y:S01]  /*5e160*/  IMAD.MOV.U32 R5, RZ, RZ, R2 ;  /* 0x000000ffff057224 */ /* 0x000fe200078e0002 */
[----:B--2---:R1:W-:Y:S04]  /*5e170*/  STL.64 [R1+0x6d28], R16 ;  /* 0x006d281001007387 */ /* 0x0043e80000100a00 */
[----:B-1----:R-:W2:Y:S01]  /*5e180*/  LDL.LU R16, [R1+0xd00] ;  /* 0x000d000001107983 */ /* 0x002ea20000300800 */
[----:B------:R-:W2:Y:S02]  /*5e190*/  LDL.LU R17, [R1+0xd04] ;  /* 0x000d040001117983 */ /* 0x000ea40000300800 */
[----:B------:R-:W2:Y:S02]  /*5e1a0*/  LDL.LU R18, [R1+0xd08] ;  /* 0x000d080001127983 */ /* 0x000ea40000300800 */
[----:B------:R-:W2:Y:S01]  /*5e1b0*/  LDL.LU R19, [R1+0xd0c] ;  /* 0x000d0c0001137983 */ /* 0x000ea20000300800 */
[----:B----4-:R-:W-:Y:S11]  /*5e1c0*/  HMMA.16816.F32.BF16 R4, R20, R4, R24 ;  /* 0x000000041404723c */ /* 0x010ff60000041818 */
[----:B------:R-:W-:Y:S11]  /*5e1d0*/  @!UPT UIADD3 URZ, URZ, URZ, URZ ;  /* 0x0000003f3f3ff290 */ /* 0x000ff6000fffe03f */
[----:B------:R-:W-:Y:S02]  /*5e1e0*/  @!UPT UIADD3 URZ, URZ, URZ, URZ ;  /* 0x0000003f3f3ff290 */ /* 0x000fe4000fffe03f */
[----:B------:R-:W-:Y:S01]  /*5e1f0*/  IMAD.MOV.U32 R26, RZ, RZ, R5 ;  /* 0x000000ffff1a7224 */ /* 0x000fe200078e0005 */
[----:B--2---:R-:W-:Y:S01]  /*5e200*/  STL.64 [R1+0x6d40], R18 ;  /* 0x006d401201007387 */ /* 0x004fe20000100a00 */
[----:B------:R1:W-:Y:S03]  /*5e210*/  STL.64 [R1+0x6d38], R16 ;  /* 0x006d381001007387 */ /* 0x0003e60000100a00 */
[----:B-1----:R-:W2:Y:S01]  /*5e220*/  LDL.LU R16, [R1+0xd10] ;  /* 0x000d100001107983 */ /* 0x002ea20000300800 */
[----:B------:R-:W2:Y:S02]  /*5e230*/  LDL.LU R17, [R1+0xd14] ;  /* 0x000d140001117983 */ /* 0x000ea40000300800 */
[----:B------:R-:W2:Y:S02]  /*5e240*/  LDL.LU R18, [R1+0xd18] ;  /* 0x000d180001127983 */ /* 0x000ea40000300800 */
[----:B------:R-:W2:Y:S01]  /*5e250*/  LDL.LU R19, [R1+0xd1c] ;  /* 0x000d1c0001137983 */ /* 0x000ea20000300800 */
[----:B------:R-:W4:Y:S01]  /*5e260*/  LDL.64 R12, [R1+0x10] ;  /* 0x00001000010c7983 */ /* 0x000f220000100a00 */
[----:B0-----:R-:W-:Y:S02]  /*5e270*/  STL.64 [R1+0x6b40], R10 ;  /* 0x006b400a01007387 */ /* 0x001fe40000100a00 */
[----:B------:R0:W-:Y:S02]  /*5e280*/  STL.64 [R1+0x6b38], R8 ;  /* 0x006b380801007387 */ /* 0x0001e40000100a00 */
[----:B0-----:R-:W2:Y:S01]  /*5e290*/  LDL.64 R8, [R1+0x20] ;  /* 0x0000200001087983 */ /* 0x001ea20000100a00 */
[----:B------:R-:W2:Y:S02]  /*5e2a0*/  LDL.LU.64 R24, [R1+0x6d50] ;  /* 0x006d500001187983 */ /* 0x000ea40000300a00 */
[----:B------:R0:W-:Y:S02]  /*5e2b0*/  STL [R1+0x450], R4 ;  /* 0x0004500401007387 */ /* 0x0001e40000100800 */
[----:B------:R2:W-:Y:S01]  /*5e2c0*/  STL [R1+0x45c], R7 ;  /* 0x00045c0701007387 */ /* 0x0005e20000100800 */
[----:B0-----:R-:W2:Y:S01]  /*5e2d0*/  LDL.LU.64 R4, [R1+0x6d48] ;  /* 0x006d480001047983 */ /* 0x001ea20000300a00 */
[----:B------:R-:W-:-:S02]  /*5e2e0*/  IMAD.MOV.U32 R27, RZ, RZ, R6 ;  /* 0x000000ffff1b7224 */ /* 0x000fc400078e0006 */
[----:B------:R-:W-:Y:S03]  /*5e2f0*/  STL [R1+0x64f4], R26 ;  /* 0x0064f41a01007387 */ /* 0x000fe60000100800 */
[----:B------:R-:W-:Y:S01]  /*5e300*/  STL [R1+0x64f0], R27 ;  /* 0x0064f01b01007387 */ /* 0x000fe20000100800 */
[C---:B--2---:R-:W-:Y:S03]  /*5e310*/  HMMA.16816.F32.BF16 R4, R20.reuse, R4, R16 ;  /* 0x000000041404723c */ /* 0x044fe60000041810 */
[----:B------:R-:W2:Y:S01]  /*5e320*/  LDL.LU.64 R18, [R1+0x6d40] ;  /* 0x006d400001127983 */ /* 0x000ea20000300a00 */
[----:B------:R-:W2:Y:S11]  /*5e330*/  LDL.LU.64 R16, [R1+0x6d38] ;  /* 0x006d380001107983 */ /* 0x000eb60000300a00 */
[----:B------:R-:W-:Y:S08]  /*5e340*/  @!UPT UIADD3 URZ, URZ, URZ, URZ ;  /* 0x0000003f3f3ff290 */ /* 0x000ff0000fffe03f */
[----:B------:R0:W-:Y:S01]  /*5e350*/  STL.64 [R1+0x440], R4 ;  /* 0x0004400401007387 */ /* 0x0001e20000100a00 */
[----:B------:R-:W-:Y:S03]  /*5e360*/  STL.64 [R1+0x448], R6 ;  /* 0x0004480601007387 */ /* 0x000fe60000100a00 */
[----:B0-----:R-:W2:Y:S02]  /*5e370*/  LDL.LU.64 R4, [R1+0x6d30] ;  /* 0x006d300001047983 */ /* 0x001ea40000300a00 */
[C---:B--2---:R-:W-:Y:S01]  /*5e380*/  HMMA.16816.F32.BF16 R16, R20.reuse, R4, R16 ;  /* 0x000000041410723c */ /* 0x044fe20000041810 */
[----:B------:R-:W-:Y:S02]  /*5e390*/  IMAD.MOV.U32 R15, RZ, RZ, R4 ;  /* 0x000000ffff0f7224 */ /* 0x000fe400078e0004 */
[----:B------:R-:W-:Y:S11]  /*5e3a0*/  IMAD.MOV.U32 R14, RZ, RZ, R5 ;  /* 0x000000ffff0e7224 */ /* 0x000ff600078e0005 */
[----:B------:R-:W-:Y:S09]  /*5e3b0*/  @!UPT UIADD3 URZ, URZ, URZ, URZ ;  /* 0x0000003f3f3ff290 */ /* 0x000ff2000fffe03f */
[----:B------:R0:W-:Y:S01]  /*5e3c0*/  STL.64 [R1+0x430], R16 ;  /* 0x0004301001007387 */ /* 0x0001e20000100a00 */
[----:B------:R1:W-:Y:S03]  /*5e3d0*/  STL.64 [R1+0x438], R18 ;  /* 0x0004381201007387 */ /* 0x0003e60000100a00 */
[----:B0-----:R-:W2:Y:S01]  /*5e3e0*/  LDL.LU.64 R16, [R1+0x6d28] ;  /* 0x006d280001107983 */ /* 0x001ea20000300a00 */
[----:B------:R-:W2:Y:S02]  /*5e3f0*/  LDL.LU.64 R6, [R1+0x6d20] ;  /* 0x006d200001067983 */ /* 0x000ea40000300a00 */
[----:B------:R-:W2:Y:S02]  /*5e400*/  LDL.LU.64 R4, [R1+0x6d18] ;  /* 0x006d180001047983 */ /* 0x000ea40000300a00 */
[----:B-1----:R-:W3:Y:S01]  /*5e410*/  LDL.LU.64 R18, [R1+0x6d10] ;  /* 0x006d100001127983 */ /* 0x002ee20000300a00 */
[----:B--2---:R-:W-:Y:S01]  /*5e420*/  HMMA.16816.F32.BF16 R4, R20, R16, R4 ;  /* 0x000000101404723c */ /* 0x004fe20000041804 */
[----:B------:R-:W-:-:S02]  /*5e430*/  IMAD.MOV.U32 R3, RZ, RZ, R16 ;  /* 0x000000ffff037224 */ /* 0x000fc400078e0010 */
[----:B------:R-:W-:Y:S02]  /*5e440*/  IMAD.MOV.U32 R2, RZ, RZ, R17 ;  /* 0x000000ffff027224 */ /* 0x000fe400078e0011 */
[----:B------:R-:W3:Y:S11]  /*5e450*/  LDL.LU.64 R16, [R1+0x6d08] ;  /* 0x006d080001107983 */ /* 0x000ef60000300a00 */
[----:B------:R-:W-:Y:S07]  /*5e460*/  @!UPT UIADD3 URZ, URZ, URZ, URZ ;  /* 0x0000003f3f3ff290 */ /* 0x000fee000fffe03f */
[----:B------:R-:W-:Y:S01]  /*5e470*/  STL [R1+0x420], R4 ;  /* 0x0004200401007387 */ /* 0x000fe20000100800 */
[----:B------:R0:W-:Y:S02]  /*5e480*/  STL [R1+0x42c], R7 ;  /* 0x00042c0701007387 */ /* 0x0001e40000100800 */
[----:B------:R-:W-:Y:S02]  /*5e490*/  IMAD.MOV.U32 R27, RZ, RZ, R6 ;  /* 0x000000ffff1b7224 */ /* 0x000fe400078e0006 */
[----:B------:R-:W-:Y:S01]  /*5e4a0*/  IMAD.MOV.U32 R26, RZ, RZ, R5 ;  /* 0x000000ffff1a7224 */ /* 0x000fe200078e0005 */
[----:B0-----:R-:W2:Y:S01]  /*5e4b0*/  LDL.LU.64 R6, [R1+0x6d00] ;  /* 0x006d000001067983 */ /* 0x001ea20000300a00 */
[----:B------:R-:W2:Y:S03]  /*5e4c0*/  LDL.LU.64 R4, [R1+0x6cf8] ;  /* 0x006cf80001047983 */ /* 0x000ea60000300a00 */
[----:B------:R-:W-:Y:S01]  /*5e4d0*/  STL [R1+0x6840], R26 ;  /* 0x0068401a01007387 */ /* 0x000fe20000100800 */
[----:B--2---:R-:W-:Y:S11]  /*5e4e0*/  HMMA.16816.F32.BF16 R4, R20, R8, R4 ;  /* 0x000000081404723c */ /* 0x004ff60000041804 */
[----:B------:R-:W-:Y:S11]  /*5e4f0*/  @!UPT UIADD3 URZ, URZ, URZ, URZ ;  /* 0x0000003f3f3ff290 */ /* 0x000ff6000fffe03f */
[----:B------:R-:W-:Y:S01]  /*5e500*/  @!UPT UIADD3 URZ, URZ, URZ, URZ ;  /* 0x0000003f3f3ff290 */ /* 0x000fe2000fffe03f */
[----:B------:R-:W-:Y:S01]  /*5e510*/  STL.64 [R1+0x410], R4 ;  /* 0x0004100401007387 */ /* 0x000fe20000100a00 */
[----:B------:R0:W-:Y:S03]  /*5e520*/  STL.64 [R1+0x418], R6 ;  /* 0x0004180601007387 */ /* 0x0001e60000100a00 */
[----:B0-----:R-:W2:Y:S01]  /*5e530*/  LDL.LU.64 R6, [R1+0x6cf0] ;  /* 0x006cf00001067983 */ /* 0x001ea20000300a00 */
[----:B------:R-:W2:Y:S02]  /*5e540*/  LDL.LU.64 R4, [R1+0x6ce8] ;  /* 0x006ce80001047983 */ /* 0x000ea40000300a00 */
[----:B------:R0:W-:Y:S02]  /*5e550*/  STL.64 [R1+0x6c80], R8 ;  /* 0x006c800801007387 */ /* 0x0001e40000100a00 */
[----:B0-----:R-:W2:Y:S01]  /*5e560*/  LDL.LU R8, [R1+0xb90] ;  /* 0x000b900001087983 */ /* 0x001ea20000300800 */
[----:B------:R-:W2:Y:S02]  /*5e570*/  LDL.LU R9, [R1+0xb94] ;  /* 0x000b940001097983 */ /* 0x000ea40000300800 */
[----:B------:R-:W2:Y:S02]  /*5e580*/  LDL.LU R10, [R1+0xb98] ;  /* 0x000b9800010a7983 */ /* 0x000ea40000300800 */
[----:B------:R-:W2:Y:S02]  /*5e590*/  LDL.LU R11, [R1+0xb9c] ;  /* 0x000b9c00010b7983 */ /* 0x000ea40000300800 */
[----:B--2---:R-:W-:Y:S01]  /*5e5a0*/  STL.64 [R1+0x6c90], R10 ;  /* 0x006c900a01007387 */ /* 0x004fe20000100a00 */
[----:B------:R0:W-:Y:S02]  /*5e5b0*/  STL.64 [R1+0x6c88], R8 ;  /* 0x006c880801007387 */ /* 0x0001e40000100a00 */
[----:B0-----:R-:W-:-:S02]  /*5e5c0*/  IMAD.MOV.U32 R8, RZ, RZ, R15 ;  /* 0x000000ffff087224 */ /* 0x001fc400078e000f */
[----:B------:R-:W-:-:S05]  /*5e5d0*/  IMAD.MOV.U32 R9, RZ, RZ, R14 ;  /* 0x000000ffff097224 */ /* 0x000fca00078e000e */
[----:B------:R0:W-:Y:S04]  /*5e5e0*/  STL.64 [R1+0x6ca0], R8 ;  /* 0x006ca00801007387 */ /* 0x0001e80000100a00 */
[----:B0-----:R-:W2:Y:S04]  /*5e5f0*/  LDL.64 R8, [R1+0x70] ;  /* 0x0000700001087983 */ /* 0x001ea80000100a00 */
[----:B--2---:R0:W-:Y:S04]  /*5e600*/  STL.64 [R1+0x6cb8], R8 ;  /* 0x006cb80801007387 */ /* 0x0041e80000100a00 */
[----:B0-----:R-:W4:Y:S01]  /*5e610*/  LDL.LU R8, [R1+0xcd0] ;  /* 0x000cd00001087983 */ /* 0x001f220000300800 */
[----:B------:R-:W4:Y:S02]  /*5e620*/  LDL.LU R9, [R1+0xcd4] ;  /* 0x000cd40001097983 */ /* 0x000f240000300800 */
[----:B------:R-:W4:Y:S02]  /*5e630*/  LDL.LU R10, [R1+0xcd8] ;  /* 0x000cd800010a7983 */ /* 0x000f240000300800 */
[----:B------:R-:W4:Y:S02]  /*5e640*/  LDL.LU R11, [R1+0xcdc] ;  /* 0x000cdc00010b7983 */ /* 0x000f240000300800 */
[C---:B----4-:R-:W-:Y:S11]  /*5e650*/  HMMA.16816.F32.BF16 R8, R20.reuse, R12, R8 ;  /* 0x0000000c1408723c */ /* 0x050ff60000041808 */
[----:B------:R-:W-:Y:S11]  /*5e660*/  @!UPT UIADD3 URZ, URZ, URZ, URZ ;  /* 0x0000003f3f3ff290 */ /* 0x000ff6000fffe03f */
[----:B------:R-:W-:Y:S01]  /*5e670*/  @!UPT UIADD3 URZ, URZ, URZ, URZ ;  /* 0x0000003f3f3ff290 */ /* 0x000fe2000fffe03f */
[----:B------:R0:W-:Y:S01]  /*5e680*/  STL.64 [R1+0x400], R8 ;  /* 0x0004000801007387 */ /* 0x0001e20000100a00 */
[----:B------:R-:W-:Y:S02]  /*5e690*/  STL.64 [R1+0x408], R10 ;  /* 0x0004080a01007387 */ /* 0x000fe40000100a00 */
[----:B0-----:R-:W-:Y:S02]  /*5e6a0*/  IMAD.MOV.U32 R9, RZ, RZ, R12 ;  /* 0x000000ffff097224 */ /* 0x001fe400078e000c */
[----:B------:R-:W-:Y:S02]  /*5e6b0*/  IMAD.MOV.U32 R8, RZ, RZ, R13 ;  /* 0x000000ffff087224 */ /* 0x000fe400078e000d */
[----:B------:R-:W3:Y:S02]  /*5e6c0*/  LDL.LU.64 R12, [R1+0x6ce0] ;  /* 0x006ce000010c7983 */ /* 0x000ee40000300a00 */
[C---:B---3--:R-:W-:Y:S11]  /*5e6d0*/  HMMA.16816.F32.BF16 R16, R20.reuse, R12, R16 ;  /* 0x0000000c1410723c */ /* 0x048ff60000041810 */
[----:B------:R-:W-:Y:S11]  /*5e6e0*/  @!UPT UIADD3 URZ, URZ, URZ, URZ ;  /* 0x0000003f3f3ff290 */ /* 0x000ff6000fffe03f */
[----:B------:R-:W-:Y:S01]  /*5e6f0*/  @!UPT UIADD3 URZ, URZ, URZ, URZ ;  /* 0x0000003f3f3ff290 */ /* 0x000fe2000fffe03f */
[----:B------:R-:W-:Y:S01]  /*5e700*/  STL.64 [R1+0x3f0], R16 ;  /* 0x0003f01001007387 */ /* 0x000fe20000100a00 */
[----:B------:R0:W-:Y:S03]  /*5e710*/  STL.64 [R1+0x3f8], R18 ;  /* 0x0003f81201007387 */ /* 0x0001e60000100a00 */
[----:B0-----:R-:W2:Y:S01]  /*5e720*/  LDL.LU.64 R18, [R1+0x6cd8] ;  /* 0x006cd80001127983 */ /* 0x001ea20000300a00 */
[----:B------:R-:W2:Y:S02]  /*5e730*/  LDL.LU.64 R16, [R1+0x6cd0] ;  /* 0x006cd00001107983 */ /* 0x000ea40000300a00 */
[----:B------:R0:W-:Y:S02]  /*5e740*/  STL.64 [R1+0x6c68], R12 ;  /* 0x006c680c01007387 */ /* 0x0001e40000100a00 */
[----:B0-----:R-:W-:Y:S01]  /*5e750*/  HMMA.16816.F32.BF16 R12, R20, R24, R4 ;  /* 0x00000018140c723c */ /* 0x001fe20000041804 */
[----:B------:R-:W2:Y:S11]  /*5e760*/  LDL.LU R4, [R1+0xbc0] ;  /* 0x000bc00001047983 */ /* 0x000eb60000300800 */
[----:B------:R-:W-:Y:S11]  /*5e770*/  @!UPT UIADD3 URZ, URZ, URZ, URZ ;  /* 0x0000003f3f3ff290 */ /* 0x000ff6000fffe03f */
[----:B------:R-:W-:Y:S01]  /*5e780*/  STL.64 [R1+0x340], R12 ;  /* 0x0003400c01007387 */ /* 0x000fe20000100a00 */
[----:B------:R-:W-:Y:S02]  /*5e790*/  STL.64 [R1+0x348], R14 ;  /* 0x0003480e01007387 */ /* 0x000fe40000100a00 */
[----:B------:R-:W2:Y:S02]  /*5e7a0*/  LDL.LU R5, [R1+0xbc4] ;  /* 0x000bc40001057983 */ /* 0x000ea40000300800 */
[----:B------:R-:W2:Y:S01]  /*5e7b0*/  LDL.LU R6, [R1+0xbc8] ;  /* 0x000bc80001067983 */ /* 0x000ea20000300800 */
[----:B------:R-:W2:Y:S01]  /*5e7c0*/  LDL.LU R7, [R1+0xbcc] ;  /* 0x000bcc0001077983 */ /* 0x000ea20000300800 */
[----:B------:R-:W-:Y:S02]  /*5e7d0*/  STL [R1+0x6c60], R27 ;  /* 0x006c601b01007387 */ /* 0x000fe40000100800 */
[----:B------:R0:W-:Y:S02]  /*5e7e0*/  STL.64 [R1+0x6c58], R24 ;  /* 0x006c581801007387 */ /* 0x0001e40000100a00 */
[----:B0-----:R-:W3:Y:S01]  /*5e7f0*/  LDL.LU R24, [R1+0xb60] ;  /* 0x000b600001187983 */ /* 0x001ee20000300800 */
[----:B------:R-:W3:Y:S02]  /*5e800*/  LDL.LU R25, [R1+0xb64] ;  /* 0x000b640001197983 */ /* 0x000ee40000300800 */
[----:B------:R-:W4:Y:S02]  /*5e810*/  LDL.LU R26, [R1+0xb68] ;  /* 0x000b6800011a7983 */ /* 0x000f240000300800 */
[----:B------:R-:W4:Y:S02]  /*5e820*/  LDL.LU R27, [R1+0xb6c] ;  /* 0x000b6c00011b7983 */ /* 0x000f240000300800 */
[----:B------:R-:W-:-:S02]  /*5e830*/  IMAD.MOV.U32 R12, RZ, RZ, R9 ;  /* 0x000000ffff0c7224 */ /* 0x000fc400078e0009 */
[----:B------:R-:W-:Y:S01]  /*5e840*/  IMAD.MOV.U32 R13, RZ, RZ, R8 ;  /* 0x000000ffff0d7224 */ /* 0x000fe200078e0008 */
[----:B----4-:R-:W-:Y:S01]  /*5e850*/  STL.64 [R1+0x6c78], R26 ;  /* 0x006c781a01007387 */ /* 0x010fe20000100a00 */
[----:B---3--:R-:W-:Y:S03]  /*5e860*/  STL.64 [R1+0x6c70], R24 ;  /* 0x006c701801007387 */ /* 0x008fe60000100a00 */
[----:B------:R0:W-:Y:S02]  /*5e870*/  STL.64 [R1+0x6c98], R12 ;  /* 0x006c980c01007387 */ /* 0x0001e40000100a00 */
[----:B0-----:R-:W3:Y:S01]  /*5e880*/  LDL.LU R12, [R1+0xba0] ;  /* 0x000ba000010c7983 */ /* 0x001ee20000300800 */
[----:B------:R-:W3:Y:S02]  /*5e890*/  LDL.LU R13, [R1+0xba4] ;  /* 0x000ba400010d7983 */ /* 0x000ee40000300800 */
[----:B------:R-:W4:Y:S02]  /*5e8a0*/  LDL.LU R14, [R1+0xba8] ;  /* 0x000ba800010e7983 */ /* 0x000f240000300800 */
[----:B------:R-:W4:Y:S02]  /*5e8b0*/  LDL.LU R15, [R1+0xbac] ;  /* 0x000bac00010f7983 */ /* 0x000f240000300800 */
[----:B----4-:R-:W-:Y:S01]  /*5e8c0*/  STL.64 [R1+0x6cb0], R14 ;  /* 0x006cb00e01007387 */ /* 0x010fe20000100a00 */
[----:B---3--:R0:W-:Y:S03]  /*5e8d0*/  STL.64 [R1+0x6ca8], R12 ;  /* 0x006ca80c01007387 */ /* 0x0081e60000100a00 */
[----:B0-----:R-:W3:Y:S01]  /*5e8e0*/  LDL.LU R12, [R1+0xbb0] ;  /* 0x000bb000010c7983 */ /* 0x001ee20000300800 */
[----:B------:R-:W3:Y:S02]  /*5e8f0*/  LDL.LU R13, [R1+0xbb4] ;  /* 0x000bb400010d7983 */ /* 0x000ee40000300800 */
[----:B------:R-:W4:Y:S02]  /*5e900*/  LDL.LU R14, [R1+0xbb8] ;  /* 0x000bb800010e7983 */ /* 0x000f240000300800 */
[----:B------:R-:W4:Y:S02]  /*5e910*/  LDL.LU R15, [R1+0xbbc] ;  /* 0x000bbc00010f7983 */ /* 0x000f240000300800 */
[----:B----4-:R-:W-:Y:S01]  /*5e920*/  STL.64 [R1+0x6cc8], R14 ;  /* 0x006cc80e01007387 */ /* 0x010fe20000100a00 */
[----:B---3--:R0:W-:Y:S03]  /*5e930*/  STL.64 [R1+0x6cc0], R12 ;  /* 0x006cc00c01007387 */ /* 0x0081e60000100a00 */
[----:B0-----:R-:W2:Y:S01]  /*5e940*/  LDL.64 R12, [R1+0x80] ;  /* 0x00008000010c7983 */ /* 0x001ea20000100a00 */
[----:B------:R-:W3:Y:S02]  /*5e950*/  LDL.LU R24, [R1+0xb70] ;  /* 0x000b700001187983 */ /* 0x000ee40000300800 */
[----:B------:R-:W3:Y:S02]  /*5e960*/  LDL.LU R25, [R1+0xb74] ;  /* 0x000b740001197983 */ /* 0x000ee40000300800 */
[----:B------:R-:W3:Y:S01]  /*5e970*/  LDL.LU R26, [R1+0xb78] ;  /* 0x000b7800011a7983 */ /* 0x000ee20000300800 */
[----:B------:R-:W4:Y:S01]  /*5e980*/  LDL.LU.64 R14, [R1+0x6cc8] ;  /* 0x006cc800010e7983 */ /* 0x000f220000300a00 */
[----:B--2---:R-:W-:Y:S07]  /*5e990*/  HMMA.16816.F32.BF16 R8, R16, R12, R4 ;  /* 0x0000000c1008723c */ /* 0x004fee0000041804 */
[----:B------:R-:W-:-:S02]  /*5e9a0*/  IMAD.MOV.U32 R5, RZ, RZ, R12 ;  /* 0x000000ffff057224 */ /* 0x000fc400078e000c */
[----:B------:R-:W-:Y:S02]  /*5e9b0*/  IMAD.MOV.U32 R4, RZ, RZ, R13 ;  /* 0x000000ffff047224 */ /* 0x000fe400078e000d */
[----:B------:R-:W4:Y:S11]  /*5e9c0*/  LDL.LU.64 R12, [R1+0x6cc0] ;  /* 0x006cc000010c7983 */ /* 0x000f360000300a00 */
[----:B------:R-:W-:Y:S01]  /*5e9d0*/  @!UPT UIADD3 URZ, URZ, URZ, URZ ;  /* 0x0000003f3f3ff290 */ /* 0x000fe2000fffe03f */
[----:B------:R0:W-:Y:S01]  /*5e9e0*/  STL.64 [R1+0x320], R8 ;  /* 0x0003200801007387 */ /* 0x0001e20000100a00 */
[----:B------:R-:W-:Y:S03]  /*5e9f0*/  STL [R1+0x328], R10 ;  /* 0x0003280a01007387 */ /* 0x000fe60000100800 */
[----:B0-----:R-:W4:Y:S01]  /*5ea00*/  LDL.LU.64 R8, [R1+0x6cb8] ;  /* 0x006cb80001087983 */ /* 0x001f220000300a00 */
[----:B------:R-:W-:Y:S02]  /*5ea10*/  IMAD.MOV.U32 R27, RZ, RZ, R29 ;  /* 0x000000ffff1b7224 */ /* 0x000fe400078e001d */
[----:B------:R-:W-:-:S05]  /*5ea20*/  IMAD.MOV.U32 R29, RZ, RZ, R11 ;  /* 0x000000ffff1d7224 */ /* 0x000fca00078e000b */
[----:B------:R-:W-:Y:S01]  /*5ea30*/  STL [R1+0x6550], R29 ;  /* 0x0065501d01007387 */ /* 0x000fe20000100800 */
[C---:B----4-:R-:W-:Y:S01]  /*5ea40*/  HMMA.16816.F32.BF16 R12, R16.reuse, R8, R12 ;  /* 0x00000008100c723c */ /* 0x050fe2000004180c */
[----:B------:R-:W-:Y:S02]  /*5ea50*/  IMAD.MOV.U32 R7, RZ, RZ, R8 ;  /* 0x000000ffff077224 */ /* 0x000fe400078e0008 */
[----:B------:R-:W-:Y:S11]  /*5ea60*/  IMAD.MOV.U32 R6, RZ, RZ, R9 ;  /* 0x000000ffff067224 */ /* 0x000ff600078e0009 */
[----:B------:R-:W-:Y:S09]  /*5ea70*/  @!UPT UIADD3 URZ, URZ, URZ, URZ ;  /* 0x0000003f3f3ff290 */ /* 0x000ff2000fffe03f */
[----:B------:R-:W-:Y:S01]  /*5ea80*/  STL.64 [R1+0x310], R12 ;  /* 0x0003100c01007387 */ /* 0x000fe20000100a00 */
[----:B------:R0:W-:Y:S03]  /*5ea90*/  STL.64 [R1+0x318], R14 ;  /* 0x0003180e01007387 */ /* 0x0001e60000100a00 */
[----:B0-----:R-:W2:Y:S01]  /*5eaa0*/  LDL.LU.64 R14, [R1+0x6cb0] ;  /* 0x006cb000010e7983 */ /* 0x001ea20000300a00 */
[----:B------:R-:W2:Y:S02]  /*5eab0*/  LDL.LU.64 R12, [R1+0x6ca8] ;  /* 0x006ca800010c7983 */ /* 0x000ea40000300a00 */
[----:B------:R-:W2:Y:S02]  /*5eac0*/  LDL.LU.64 R8, [R1+0x6ca0] ;  /* 0x006ca00001087983 */ /* 0x000ea40000300a00 */
[----:B--2---:R-:W-:Y:S01]  /*5ead0*/  HMMA.16816.F32.BF16 R8, R16, R8, R12 ;  /* 0x000000081008723c */ /* 0x004fe2000004180c */
[----:B------:R-:W3:Y:S11]  /*5eae0*/  LDL.LU.64 R12, [R1+0x6c98] ;  /* 0x006c9800010c7983 */ /* 0x000ef60000300a00 */
[----:B------:R-:W-:Y:S11]  /*5eaf0*/  @!UPT UIADD3 URZ, URZ, URZ, URZ ;  /* 0x0000003f3f3ff290 */ /* 0x000ff6000fffe03f */
[----:B------:R-:W-:Y:S01]  /*5eb00*/  STL.64 [R1+0x300], R8 ;  /* 0x0003000801007387 */ /* 0x000fe20000100a00 */
[----:B------:R0:W-:Y:S03]  /*5eb10*/  STL.64 [R1+0x308], R10 ;  /* 0x0003080a01007387 */ /* 0x0001e60000100a00 */
[----:B0-----:R-:W2:Y:S01]  /*5eb20*/  LDL.LU.64 R10, [R1+0x6c90] ;  /* 0x006c9000010a7983 */ /* 0x001ea20000300a00 */
[----:B------:R-:W2:Y:S02]  /*5eb30*/  LDL.LU.64 R8, [R1+0x6c88] ;  /* 0x006c880001087983 */ /* 0x000ea40000300a00 */
[----:B------:R-:W-:Y:S02]  /*5eb40*/  IMAD.MOV.U32 R20, RZ, RZ, R3 ;  /* 0x000000ffff147224 */ /* 0x000fe400078e0003 */
[----:B------:R-:W-:-:S07]  /*5eb50*/  IMAD.MOV.U32 R21, RZ, RZ, R2 ;  /* 0x000000ffff157224 */ /* 0x000fce00078e0002 */
[----:B--2---:R-:W-:Y:S11]  /*5eb60*/  HMMA.16816.F32.BF16 R8, R16, R20, R8 ;  /* 0x000000141008723c */ /* 0x004ff60000041808 */
[----:B------:R-:W-:Y:S11]  /*5eb70*/  @!UPT UIADD3 URZ, URZ, URZ, URZ ;  /* 0x0000003f3f3ff290 */ /* 0x000ff6000fffe03f */
[----:B------:R-:W-:Y:S01]  /*5eb80*/  @!UPT UIADD3 URZ, URZ, URZ, URZ ;  /* 0x0000003f3f3ff290 */ /* 0x000fe2000fffe03f */
[----:B------:R0:W-:Y:S01]  /*5eb90*/  STL.64 [R1+0x2f0], R8 ;  /* 0x0002f00801007387 */ /* 0x0001e20000100a00 */
[----:B------:R-:W-:Y:S03]  /*5eba0*/  STL [R1+0x2f8], R10 ;  /* 0x0002f80a01007387 */ /* 0x000fe60000100800 */
[----:B0-----:R-:W2:Y:S01]  /*5ebb0*/  LDL.LU.64 R8, [R1+0x6c80] ;  /* 0x006c800001087983 */ /* 0x001ea20000300a00 */
[----:B------:R0:W-:Y:S03]  /*5ebc0*/  STL.64 [R1+0x6c10], R20 ;  /* 0x006c101401007387 */ /* 0x0001e60000100a00 */
[----:B0-----:R-:W2:Y:S01]  /*5ebd0*/  LDL.LU R20, [R1+0xb80] ;  /* 0x000b800001147983 */ /* 0x001ea20000300800 */
[----:B------:R-:W2:Y:S02]  /*5ebe0*/  LDL.LU R21, [R1+0xb84] ;  /* 0x000b840001157983 */ /* 0x000ea40000300800 */
[----:B------:R-:W2:Y:S02]  /*5ebf0*/  LDL.LU R22, [R1+0xb88] ;  /* 0x000b880001167983 */ /* 0x000ea40000300800 */
[----:B------:R-:W2:Y:S02]  /*5ec00*/  LDL.LU R23, [R1+0xb8c] ;  /* 0x000b8c0001177983 */ /* 0x000ea40000300800 */
[----:B------:R-:W-:-:S05]  /*5ec10*/  IMAD.MOV.U32 R29, RZ, RZ, R11 ;  /* 0x000000ffff1d7224 */ /* 0x000fca00078e000b */
[----:B------:R-:W-:Y:S01]  /*5ec20*/  STL [R1+0x682c], R29 ;  /* 0x00682c1d01007387 */ /* 0x000fe20000100800 */
[C---:B--2---:R-:W-:Y:S11]  /*5ec30*/  HMMA.16816.F32.BF16 R20, R16.reuse, R8, R20 ;  /* 0x000000081014723c */ /* 0x044ff60000041814 */
[----:B------:R-:W-:Y:S11]  /*5ec40*/  @!UPT UIADD3 URZ, URZ, URZ, URZ ;  /* 0x0000003f3f3ff290 */ /* 0x000ff6000fffe03f */
[----:B------:R-:W-:Y:S01]  /*5ec50*/  @!UPT UIADD3 URZ, URZ, URZ, URZ ;  /* 0x0000003f3f3ff290 */ /* 0x000fe2000fffe03f */
[----:B------:R0:W-:Y:S01]  /*5ec60*/  STL.64 [R1+0x2e0], R20 ;  /* 0x0002e01401007387 */ /* 0x0001e20000100a00 */
[----:B------:R-:W-:Y:S02]  /*5ec70*/  STL.64 [R1+0x2e8], R22 ;  /* 0x0002e81601007387 */ /* 0x000fe40000100a00 */
[----:B0-----:R-:W-:Y:S02]  /*5ec80*/  IMAD.MOV.U32 R21, RZ, RZ, R8 ;  /* 0x000000ffff157224 */ /* 0x001fe400078e0008 */
[----:B------:R-:W-:Y:S01]  /*5ec90*/  IMAD.MOV.U32 R20, RZ, RZ, R9 ;  /* 0x000000ffff147224 */ /* 0x000fe200078e0009 */
[----:B------:R-:W2:Y:S01]  /*5eca0*/  LDL.LU R8, [R1+0x2b0] ;  /* 0x0002b00001087983 */ /* 0x000ea20000300800 */
[----:B------:R-:W2:Y:S02]  /*5ecb0*/  LDL.LU R9, [R1+0x2b4] ;  /* 0x0002b40001097983 */ /* 0x000ea40000300800 */
[----:B------:R-:W4:Y:S02]  /*5ecc0*/  LDL.LU R10, [R1+0x2b8] ;  /* 0x0002b800010a7983 */ /* 0x000f240000300800 */
[----:B------:R-:W4:Y:S01]  /*5ecd0*/  LDL.LU R11, [R1+0x2bc] ;  /* 0x0002bc00010b7983 */ /* 0x000f220000300800 */
[C---:B---3--:R-:W-:Y:S01]  /*5ece0*/  HMMA.16816.F32.BF16 R12, R16.reuse, R12, R24 ;  /* 0x0000000c100c723c */ /* 0x048fe20000041818 */
[----:B----4-:R-:W-:Y:S01]  /*5ecf0*/  STL.64 [R1+0x6b78], R10 ;  /* 0x006b780a01007387 */ /* 0x010fe20000100a00 */
[----:B--2---:R0:W-:Y:S03]  /*5ed00*/  STL.64 [R1+0x6b70], R8 ;  /* 0x006b700801007387 */ /* 0x0041e60000100a00 */
[----:B0-----:R-:W2:Y:S04]  /*5ed10*/  LDL.64 R8, [R1+0x50] ;  /* 0x0000500001087983 */ /* 0x001ea80000100a00 */
[----:B--2---:R0:W-:Y:S04]  /*5ed20*/  STL.64 [R1+0x6c18], R8 ;  /* 0x006c180801007387 */ /* 0x0041e80000100a00 */
[----:B0-----:R-:W2:Y:S01]  /*5ed30*/  LDL.LU R8, [R1+0x9a0] ;  /* 0x0009a00001087983 */ /* 0x001ea20000300800 */
[----:B------:R-:W2:Y:S02]  /*5ed40*/  LDL.LU R9, [R1+0x9a4] ;  /* 0x0009a40001097983 */ /* 0x000ea40000300800 */
[----:B------:R-:W2:Y:S02]  /*5ed50*/  LDL.LU R10, [R1+0x9a8] ;  /* 0x0009a800010a7983 */ /* 0x000ea40000300800 */
[----:B------:R-:W2:Y:S01]  /*5ed60*/  LDL.LU R11, [R1+0x9ac] ;  /* 0x0009ac00010b7983 */ /* 0x000ea20000300800 */
[----:B------:R-:W3:Y:S01]  /*5ed70*/  LDL.LU.64 R26, [R1+0x6c78] ;  /* 0x006c7800011a7983 */ /* 0x000ee20000300a00 */
[----:B------:R-:W3:Y:S03]  /*5ed80*/  LDL.LU.64 R24, [R1+0x6c70] ;  /* 0x006c700001187983 */ /* 0x000ee60000300a00 */
[----:B------:R0:W-:Y:S02]  /*5ed90*/  STL.64 [R1+0x2d0], R12 ;  /* 0x0002d00c01007387 */ /* 0x0001e40000100a00 */
[----:B------:R-:W-:Y:S01]  /*5eda0*/  STL.64 [R1+0x2d8], R14 ;  /* 0x0002d80e01007387 */ /* 0x000fe20000100a00 */
[----:B0-----:R-:W3:Y:S02]  /*5edb0*/  LDL.LU.64 R12, [R1+0x6c68] ;  /* 0x006c6800010c7983 */ /* 0x001ee40000300a00 */
[C---:B---3--:R-:W-:Y:S11]  /*5edc0*/  HMMA.16816.F32.BF16 R24, R16.reuse, R12, R24 ;  /* 0x0000000c1018723c */ /* 0x048ff60000041818 */
[----:B------:R-:W-:Y:S11]  /*5edd0*/  @!UPT UIADD3 URZ, URZ, URZ, URZ ;  /* 0x0000003f3f3ff290 */ /* 0x000ff6000fffe03f */
[----:B------:R-:W-:Y:S01]  /*5ede0*/  @!UPT UIADD3 URZ, URZ, URZ, URZ ;  /* 0x0000003f3f3ff290 */ /* 0x000fe2000fffe03f */
[----:B------:R-:W-:Y:S01]  /*5edf0*/  STL.64 [R1+0x2c0], R24 ;  /* 0x0002c01801007387 */ /* 0x000fe20000100a00 */
[----:B------:R0:W-:Y:S03]  /*5ee00*/  STL.64 [R1+0x2c8], R26 ;  /* 0x0002c81a01007387 */ /* 0x0001e60000100a00 */
[----:B0-----:R-:W3:Y:S01]  /*5ee10*/  LDL.LU R27, [R1+0x6c60] ;  /* 0x006c6000011b7983 */ /* 0x001ee20000300800 */
[----:B------:R-:W2:Y:S02]  /*5ee20*/  LDL.LU.64 R24, [R1+0x6c58] ;  /* 0x006c580001187983 */ /* 0x000ea40000300a00 */
[----:B------:R-:W-:Y:S02]  /*5ee30*/  IMAD.MOV.U32 R3, RZ, RZ, R12 ;  /* 0x000000ffff037224 */ /* 0x000fe400078e000c */
[----:B------:R-:W-:Y:S01]  /*5ee40*/  IMAD.MOV.U32 R2, RZ, RZ, R13 ;  /* 0x000000ffff027224 */ /* 0x000fe200078e000d */
[----:B------:R-:W4:Y:S01]  /*5ee50*/  LDL.LU.64 R14, [R1+0x6c50] ;  /* 0x006c5000010e7983 */ /* 0x000f220000300a00 */
[----:B------:R-:W4:Y:S01]  /*5ee60*/  LDL.LU.64 R12, [R1+0x6c48] ;  /* 0x006c4800010c7983 */ /* 0x000f220000300a00 */
[----:B--2---:R-:W-:Y:S02]  /*5ee70*/  HMMA.16816.F32.BF16 R8, R16, R24, R8 ;  /* 0x000000181008723c */ /* 0x004fe40000041808 */
[----:B---3--:R-:W-:Y:S01]  /*5ee80*/  STL [R1+0x6bd0], R27 ;  /* 0x006bd01b01007387 */ /* 0x008fe20000100800 */
[----:B------:R-:W-:Y:S04]  /*5ee90*/  STL.64 [R1+0x6bc8], R24 ;  /* 0x006bc81801007387 */ /* 0x000fe80000100a00 */
[----:B------:R-:W-:-:S02]  /*5eea0*/  IMAD.MOV.U32 R17, RZ, RZ, R20 ;  /* 0x000000ffff117224 */ /* 0x000fc400078e0014 */
[----:B------:R-:W-:Y:S11]  /*5eeb0*/  IMAD.MOV.U32 R16, RZ, RZ, R21 ;  /* 0x000000ffff107224 */ /* 0x000ff600078e0015 */
[----:B------:R-:W-:Y:S03]  /*5eec0*/  @!UPT UIADD3 URZ, URZ, URZ, URZ ;  /* 0x0000003f3f3ff290 */ /* 0x000fe6000fffe03f */
[----:B------:R0:W-:Y:S01]  /*5eed0*/  STL.64 [R1+0x1a0], R8 ;  /* 0x0001a00801007387 */ /* 0x0001e20000100a00 */
[----:B------:R-:W-:Y:S02]  /*5eee0*/  STL.64 [R1+0x1a8], R10 ;  /* 0x0001a80a01007387 */ /* 0x000fe40000100a00 */
[----:B------:R-:W2:Y:S02]  /*5eef0*/  LDL.LU R20, [R1+0x960] ;  /* 0x0009600001147983 */ /* 0x000ea40000300800 */
[----:B------:R-:W2:Y:S01]  /*5ef00*/  LDL.LU R21, [R1+0x964] ;  /* 0x0009640001157983 */ /* 0x000ea20000300800 */
[----:B------:R-:W3:Y:S01]  /*5ef10*/  LDL.LU R22, [R1+0x968] ;  /* 0x0009680001167983 */ /* 0x000ee20000300800 */
[----:B------:R-:W3:Y:S02]  /*5ef20*/  LDL.LU R23, [R1+0x96c] ;  /* 0x00096c0001177983 */ /* 0x000ee40000300800 */
[----:B0-----:R-:W-:Y:S02]  /*5ef30*/  IMAD.MOV.U32 R8, RZ, RZ, R7 ;  /* 0x000000ffff087224 */ /* 0x001fe400078e0007 */
[----:B------:R-:W-:Y:S01]  /*5ef40*/  IMAD.MOV.U32 R9, RZ, RZ, R6 ;  /* 0x000000ffff097224 */ /* 0x000fe200078e0006 */
[----:B---3--:R-:W-:Y:S01]  /*5ef50*/  STL.64 [R1+0x6c28], R22 ;  /* 0x006c281601007387 */ /* 0x008fe20000100a00 */
[----:B--2---:R0:W-:Y:S03]  /*5ef60*/  STL.64 [R1+0x6c20], R20 ;  /* 0x006c201401007387 */ /* 0x0041e60000100a00 */
[----:B------:R1:W-:Y:S01]  /*5ef70*/  STL.64 [R1+0x6c30], R8 ;  /* 0x006c300801007387 */ /* 0x0003e20000100a00 */
[----:B0-----:R-:W2:Y:S01]  /*5ef80*/  LDL.LU R20, [R1+0x970] ;  /* 0x0009700001147983 */ /* 0x001ea20000300800 */
[----:B------:R-:W2:Y:S02]  /*5ef90*/  LDL.LU R21, [R1+0x974] ;  /* 0x0009740001157983 */ /* 0x000ea40000300800 */
[----:B------:R-:W3:Y:S02]  /*5efa0*/  LDL.LU R22, [R1+0x978] ;  /* 0x0009780001167983 */ /* 0x000ee40000300800 */
[----:B------:R-:W3:Y:S02]  /*5efb0*/  LDL.LU R23, [R1+0x97c] ;  /* 0x00097c0001177983 */ /* 0x000ee40000300800 */
[----:B------:R-:W-:-:S02]  /*5efc0*/  IMAD.MOV.U32 R24, RZ, RZ, R3 ;  /* 0x000000ffff187224 */ /* 0x000fc400078e0003 */
[----:B------:R-:W-:Y:S02]  /*5efd0*/  IMAD.MOV.U32 R25, RZ, RZ, R2 ;  /* 0x000000ffff197224 */ /* 0x000fe400078e0002 */
[----:B-1----:R-:W-:Y:S02]  /*5efe0*/  IMAD.MOV.U32 R9, RZ, RZ, R4 ;  /* 0x000000ffff097224 */ /* 0x002fe400078e0004 */
[----:B------:R-:W-:Y:S01]  /*5eff0*/  IMAD.MOV.U32 R8, RZ, RZ, R5 ;  /* 0x000000ffff087224 */ /* 0x000fe200078e0005 */
[----:B---3--:R-:W-:Y:S01]  /*5f000*/  STL.64 [R1+0x6c40], R22 ;  /* 0x006c401601007387 */ /* 0x008fe20000100a00 */
[----:B--2---:R0:W-:Y:S03]  /*5f010*/  STL.64 [R1+0x6c38], R20 ;  /* 0x006c381401007387 */ /* 0x0041e60000100a00 */
[----:B0-----:R-:W4:Y:S01]  /*5f020*/  LDL.LU R20, [R1+0x980] ;  /* 0x0009800001147983 */ /* 0x001f220000300800 */
[----:B------:R-:W4:Y:S02]  /*5f030*/  LDL.LU R21, [R1+0x984] ;  /* 0x0009840001157983 */ /* 0x000f240000300800 */
[----:B------:R-:W4:Y:S02]  /*5f040*/  LDL.LU R22, [R1+0x988] ;  /* 0x0009880001167983 */ /* 0x000f240000300800 */
[----:B------:R-:W4:Y:S01]  /*5f050*/  LDL.LU R23, [R1+0x98c] ;  /* 0x00098c0001177983 */ /* 0x000f220000300800 */
[----:B------:R0:W-:Y:S04]  /*5f060*/  STL.64 [R1+0x6c08], R16 ;  /* 0x006c081001007387 */ /* 0x0001e80000100a00 */
[----:B0-----:R-:W2:Y:S01]  /*5f070*/  LDL.LU R16, [R1+0x950] ;  /* 0x0009500001107983 */ /* 0x001ea20000300800 */
[----:B------:R-:W2:Y:S02]  /*5f080*/  LDL.LU R17, [R1+0x954] ;  /* 0x0009540001117983 */ /* 0x000ea40000300800 */
[----:B------:R-:W2:Y:S02]  /*5f090*/  LDL.LU R18, [R1+0x958] ;  /* 0x0009580001127983 */ /* 0x000ea40000300800 */
[----:B------:R-:W2:Y:S01]  /*5f0a0*/  LDL.LU R19, [R1+0x95c] ;  /* 0x00095c0001137983 */ /* 0x000ea20000300800 */
[----:B------:R0:W-:Y:S01]  /*5f0b0*/  STL.64 [R1+0x6be8], R24 ;  /* 0x006be81801007387 */ /* 0x0001e20000100a00 */
[----:B------:R-:W3:Y:S02]  /*5f0c0*/  LDL.LU R4, [R1+0x3a0] ;  /* 0x0003a00001047983 */ /* 0x000ee40000300800 */
[----:B------:R-:W3:Y:S02]  /*5f0d0*/  LDL.LU R5, [R1+0x3a4] ;  /* 0x0003a40001057983 */ /* 0x000ee40000300800 */
[----:B------:R-:W2:Y:S01]  /*5f0e0*/  LDL.LU R6, [R1+0x3a8] ;  /* 0x0003a80001067983 */ /* 0x000ea20000300800 */
[----:B------:R-:W2:Y:S04]  /*5f0f0*/  LDL.LU R7, [R1+0x3ac] ;  /* 0x0003ac0001077983 */ /* 0x000ea80000300800 */
[----:B0-----:R-:W2:Y:S04]  /*5f100*/  LDL.64 R24, [R1+0x10] ;  /* 0x0000100001187983 */ /* 0x001ea80000100a00 */
[----:B--2---:R-:W-:Y:S01]  /*5f110*/  STL.64 [R1+0x6c00], R24 ;  /* 0x006c001801007387 */ /* 0x004fe20000100a00 */
[----:B------:R-:W-:Y:S02]  /*5f120*/  STL.64 [R1+0x6be0], R6 ;  /* 0x006be00601007387 */ /* 0x000fe40000100a00 */
[----:B---3--:R0:W-:Y:S02]  /*5f130*/  STL.64 [R1+0x6bd8], R4 ;  /* 0x006bd80401007387 */ /* 0x0081e40000100a00 */
[----:B0-----:R-:W2:Y:S01]  /*5f140*/  LDL.LU R4, [R1+0x3c0] ;  /* 0x0003c00001047983 */ /* 0x001ea20000300800 */
[----:B------:R-:W2:Y:S02]  /*5f150*/  LDL.LU R5, [R1+0x3c4] ;  /* 0x0003c40001057983 */ /* 0x000ea40000300800 */
[----:B------:R-:W3:Y:S02]  /*5f160*/  LDL.LU R6, [R1+0x3c8] ;  /* 0x0003c80001067983 */ /* 0x000ee40000300800 */
[----:B------:R-:W3:Y:S01]  /*5f170*/  LDL.LU R7, [R1+0x3cc] ;  /* 0x0003cc0001077983 */ /* 0x000ee20000300800 */
[C---:B----4-:R-:W-:Y:S01]  /*5f180*/  HMMA.16816.F32.BF16 R8, R12.reuse, R8, R20 ;  /* 0x000000080c08723c */ /* 0x050fe20000041814 */
[----:B------:R-:W4:Y:S01]  /*5f190*/  LDL.LU R24, [R1+0x940] ;  /* 0x0009400001187983 */ /* 0x000f220000300800 */
[----:B------:R-:W4:Y:S02]  /*5f1a0*/  LDL.LU R25, [R1+0x944] ;  /* 0x0009440001197983 */ /* 0x000f240000300800 */
[----:B------:R-:W4:Y:S02]  /*5f1b0*/  LDL.LU R26, [R1+0x948] ;  /* 0x00094800011a7983 */ /* 0x000f240000300800 */
[----:B------:R-:W4:Y:S01]  /*5f1c0*/  LDL.LU R27, [R1+0x94c] ;  /* 0x00094c00011b7983 */ /* 0x000f220000300800 */
[----:B---3--:R-:W-:Y:S01]  /*5f1d0*/  STL.64 [R1+0x6bf8], R6 ;  /* 0x006bf80601007387 */ /* 0x008fe20000100a00 */
[----:B--2---:R0:W-:Y:S03]  /*5f1e0*/  STL.64 [R1+0x6bf0], R4 ;  /* 0x006bf00401007387 */ /* 0x0041e60000100a00 */
[----:B0-----:R-:W2:Y:S01]  /*5f1f0*/  LDL.LU R4, [R1+0x3e0] ;  /* 0x0003e00001047983 */ /* 0x001ea20000300800 */
[----:B------:R-:W2:Y:S02]  /*5f200*/  LDL.LU R5, [R1+0x3e4] ;  /* 0x0003e40001057983 */ /* 0x000ea40000300800 */
[----:B------:R-:W2:Y:S02]  /*5f210*/  LDL.LU R6, [R1+0x3e8] ;  /* 0x0003e80001067983 */ /* 0x000ea40000300800 */
[----:B------:R-:W2:Y:S01]  /*5f220*/  LDL.LU R7, [R1+0x3ec] ;  /* 0x0003ec0001077983 */ /* 0x000ea20000300800 */
[----:B------:R-:W3:Y:S01]  /*5f230*/  LDL.LU.64 R22, [R1+0x6c40] ;  /* 0x006c400001167983 */ /* 0x000ee20000300a00 */
[----:B------:R-:W3:Y:S05]  /*5f240*/  LDL.LU.64 R20, [R1+0x6c38] ;  /* 0x006c380001147983 */ /* 0x000eea0000300a00 */
[----:B------:R0:W-:Y:S02]  /*5f250*/  STL.64 [R1+0x190], R8 ;  /* 0x0001900801007387 */ /* 0x0001e40000100a00 */
[----:B------:R3:W-:Y:S01]  /*5f260*/  STL.64 [R1+0x198], R10 ;  /* 0x0001980a01007387 */ /* 0x0007e20000100a00 */
[----:B0-----:R-:W3:Y:S02]  /*5f270*/  LDL.LU.64 R8, [R1+0x6c30] ;  /* 0x006c300001087983 */ /* 0x001ee40000300a00 */
[C---:B---3--:R-:W-:Y:S02]  /*5f280*/  HMMA.16816.F32.BF16 R8, R12.reuse, R8, R20 ;  /* 0x000000080c08723c */ /* 0x048fe40000041814 */
[----:B------:R-:W3:Y:S01]  /*5f290*/  LDL.LU.64 R22, [R1+0x6c28] ;  /* 0x006c280001167983 */ /* 0x000ee20000300a00 */
[----:B------:R-:W3:Y:S11]  /*5f2a0*/  LDL.LU.64 R20, [R1+0x6c20] ;  /* 0x006c200001147983 */ /* 0x000ef60000300a00 */
[----:B------:R-:W-:Y:S09]  /*5f2b0*/  @!UPT UIADD3 URZ, URZ, URZ, URZ ;  /* 0x0000003f3f3ff290 */ /* 0x000ff2000fffe03f */
[----:B------:R0:W-:Y:S01]  /*5f2c0*/  STL.64 [R1+0x180], R8 ;  /* 0x0001800801007387 */ /* 0x0001e20000100a00 */
[----:B------:R-:W-:Y:S03]  /*5f2d0*/  STL.64 [R1+0x188], R10 ;  /* 0x0001880a01007387 */ /* 0x000fe60000100a00 */
[----:B0-----:R-:W3:Y:S02]  /*5f2e0*/  LDL.LU.64 R8, [R1+0x6c18] ;  /* 0x006c180001087983 */ /* 0x001ee40000300a00 */
[C---:B---3--:R-:W-:Y:S11]  /*5f2f0*/  HMMA.16816.F32.BF16 R20, R12.reuse, R8, R20 ;  /* 0x000000080c14723c */ /* 0x048ff60000041814 */
[----:B------:R-:W-:Y:S11]  /*5f300*/  @!UPT UIADD3 URZ, URZ, URZ, URZ ;  /* 0x0000003f3f3ff290 */ /* 0x000ff6000fffe03f */
[----:B------:R-:W-:Y:S01]  /*5f310*/  @!UPT UIADD3 URZ, URZ, URZ, URZ ;  /* 0x0000003f3f3ff290 */ /* 0x000fe2000fffe03f */
[----:B------:R0:W-:Y:S01]  /*5f320*/  STL.64 [R1+0x170], R20 ;  /* 0x0001701401007387 */ /* 0x0001e20000100a00 */
[----:B------:R-:W-:Y:S03]  /*5f330*/  STL.64 [R1+0x178], R22 ;  /* 0x0001781601007387 */ /* 0x000fe60000100a00 */
[----:B0-----:R-:W3:Y:S01]  /*5f340*/  LDL.LU.64 R20, [R1+0x6c10] ;  /* 0x006c100001147983 */ /* 0x001ee20000300a00 */
[----:B------:R0:W-:Y:S03]  /*5f350*/  STL.64 [R1+0x6b88], R8 ;  /* 0x006b880801007387 */ /* 0x0001e60000100a00 */
[----:B0-----:R-:W2:Y:S01]  /*5f360*/  LDL.64 R8, [R1+0x70] ;  /* 0x0000700001087983 */ /* 0x001ea20000100a00 */
[C---:B---3--:R-:W-:Y:S03]  /*5f370*/  HMMA.16816.F32.BF16 R16, R12.reuse, R20, R16 ;  /* 0x000000140c10723c */ /* 0x048fe60000041810 */
[----:B--2---:R0:W-:Y:S04]  /*5f380*/  STL.64 [R1+0x6ba0], R8 ;  /* 0x006ba00801007387 */ /* 0x0041e80000100a00 */
[----:B0-----:R-:W2:Y:S11]  /*5f390*/  LDL.64 R8, [R1+0x80] ;  /* 0x0000800001087983 */ /* 0x001eb60000100a00 */
[----:B------:R-:W-:Y:S05]  /*5f3a0*/  @!UPT UIADD3 URZ, URZ, URZ, URZ ;  /* 0x0000003f3f3ff290 */ /* 0x000fea000fffe03f */
[----:B------:R0:W-:Y:S02]  /*5f3b0*/  STL.64 [R1+0x160], R16 ;  /* 0x0001601001007387 */ /* 0x0001e40000100a00 */
[----:B------:R-:W-:Y:S01]  /*5f3c0*/  STL.64 [R1+0x168], R18 ;  /* 0x0001681201007387 */ /* 0x000fe20000100a00 */
[----:B0-----:R-:W4:Y:S01]  /*5f3d0*/  LDL.LU.64 R16, [R1+0x6c08] ;  /* 0x006c080001107983 */ /* 0x001f220000300a00 */
[----:B------:R0:W-:Y:S03]  /*5f3e0*/  STL.64 [R1+0x6b80], R20 ;  /* 0x006b801401007387 */ /* 0x0001e60000100a00 */
[----:B0-----:R-:W3:Y:S01]  /*5f3f0*/  LDL.LU R20, [R1+0x370] ;  /* 0x0003700001147983 */ /* 0x001ee20000300800 */
[----:B------:R-:W3:Y:S02]  /*5f400*/  LDL.LU R21, [R1+0x374] ;  /* 0x0003740001157983 */ /* 0x000ee40000300800 */
[----:B------:R-:W2:Y:S02]  /*5f410*/  LDL.LU R22, [R1+0x378] ;  /* 0x0003780001167983 */ /* 0x000ea40000300800 */
[----:B------:R-:W2:Y:S02]  /*5f420*/  LDL.LU R23, [R1+0x37c] ;  /* 0x00037c0001177983 */ /* 0x000ea40000300800 */
[----:B--2---:R-:W-:Y:S01]  /*5f430*/  STL.64 [R1+0x6b98], R22 ;  /* 0x006b981601007387 */ /* 0x004fe20000100a00 */
[----:B---3--:R0:W-:Y:S03]  /*5f440*/  STL.64 [R1+0x6b90], R20 ;  /* 0x006b901401007387 */ /* 0x0081e60000100a00 */
[----:B0-----:R-:W2:Y:S01]  /*5f450*/  LDL.LU R20, [R1+0x380] ;  /* 0x0003800001147983 */ /* 0x001ea20000300800 */
[----:B------:R-:W2:Y:S02]  /*5f460*/  LDL.LU R21, [R1+0x384] ;  /* 0x0003840001157983 */ /* 0x000ea40000300800 */
[----:B------:R-:W3:Y:S02]  /*5f470*/  LDL.LU R22, [R1+0x388] ;  /* 0x0003880001167983 */ /* 0x000ee40000300800 */
[----:B------:R-:W3:Y:S01]  /*5f480*/  LDL.LU R23, [R1+0x38c] ;  /* 0x00038c0001177983 */ /* 0x000ee20000300800 */
[C---:B----4-:R-:W-:Y:S01]  /*5f490*/  HMMA.16816.F32.BF16 R24, R12.reuse, R16, R24 ;  /* 0x000000100c18723c */ /* 0x050fe20000041818 */
[----:B---3--:R-:W-:Y:S01]  /*5f4a0*/  STL.64 [R1+0x6bb0], R22 ;  /* 0x006bb01601007387 */ /* 0x008fe20000100a00 */
[----:B--2---:R0:W-:Y:S03]  /*5f4b0*/  STL.64 [R1+0x6ba8], R20 ;  /* 0x006ba81401007387 */ /* 0x0041e60000100a00 */
[----:B0-----:R-:W2:Y:S01]  /*5f4c0*/  LDL.LU R20, [R1+0x390] ;  /* 0x0003900001147983 */ /* 0x001ea20000300800 */
[----:B------:R-:W2:Y:S02]  /*5f4d0*/  LDL.LU R21, [R1+0x394] ;  /* 0x0003940001157983 */ /* 0x000ea40000300800 */
[----:B------:R-:W2:Y:S02]  /*5f4e0*/  LDL.LU R22, [R1+0x398] ;  /* 0x0003980001167983 */ /* 0x000ea40000300800 */
[----:B------:R-:W2:Y:S11]  /*5f4f0*/  LDL.LU R23, [R1+0x39c] ;  /* 0x00039c0001177983 */ /* 0x000eb60000300800 */
[----:B------:R-:W-:Y:S02]  /*5f500*/  @!UPT UIADD3 URZ, URZ, URZ, URZ ;  /* 0x0000003f3f3ff290 */ /* 0x000fe4000fffe03f */
[----:B------:R0:W-:Y:S01]  /*5f510*/  STL.64 [R1+0x150], R24 ;  /* 0x0001501801007387 */ /* 0x0001e20000100a00 */
[----:B------:R-:W-:Y:S03]  /*5f520*/  STL.64 [R1+0x158], R26 ;  /* 0x0001581a01007387 */ /* 0x000fe60000100a00 */
[----:B0-----:R-:W3:Y:S02]  /*5f530*/  LDL.LU.64 R24, [R1+0x6c00] ;  /* 0x006c000001187983 */ /* 0x001ee40000300a00 */
[C---:B---3--:R-:W-:Y:S01]  /*5f540*/  HMMA.16816.F32.BF16 R4, R12.reuse, R24, R4 ;  /* 0x000000180c04723c */ /* 0x048fe20000041804 */
[----:B------:R-:W-:Y:S02]  /*5f550*/  IMAD.MOV.U32 R3, RZ, RZ, R24 ;  /* 0x000000ffff037224 */ /* 0x000fe400078e0018 */
[----:B------:R-:W-:Y:S11]  /*5f560*/  IMAD.MOV.U32 R2, RZ, RZ, R25 ;  /* 0x000000ffff027224 */ /* 0x000ff600078e0019 */
[----:B------:R-:W-:Y:S09]  /*5f570*/  @!UPT UIADD3 URZ, URZ, URZ, URZ ;  /* 0x0000003f3f3ff290 */ /* 0x000ff2000fffe03f */
[----:B------:R-:W-:Y:S01]  /*5f580*/  STL.64 [R1+0x140], R4 ;  /* 0x0001400401007387 */ /* 0x000fe20000100a00 */
[----:B------:R0:W-:Y:S03]  /*5f590*/  STL.64 [R1+0x148], R6 ;  /* 0x0001480601007387 */ /* 0x0001e60000100a00 */
[----:B0-----:R-:W3:Y:S01]  /*5f5a0*/  LDL.LU.64 R6, [R1+0x6bf8] ;  /* 0x006bf80001067983 */ /* 0x001ee20000300a00 */
[----:B------:R-:W3:Y:S02]  /*5f5b0*/  LDL.LU.64 R4, [R1+0x6bf0] ;  /* 0x006bf00001047983 */ /* 0x000ee40000300a00 */
[----:B------:R-:W3:Y:S02]  /*5f5c0*/  LDL.LU.64 R24, [R1+0x6be8] ;  /* 0x006be80001187983 */ /* 0x000ee40000300a00 */
[C---:B---3--:R-:W-:Y:S01]  /*5f5d0*/  HMMA.16816.F32.BF16 R24, R12.reuse, R24, R4 ;  /* 0x000000180c18723c */ /* 0x048fe20000041804 */
[----:B------:R-:W3:Y:S01]  /*5f5e0*/  LDL.LU.64 R6, [R1+0x6be0] ;  /* 0x006be00001067983 */ /* 0x000ee20000300a00 */
[----:B------:R-:W3:Y:S11]  /*5f5f0*/  LDL.LU.64 R4, [R1+0x6bd8] ;  /* 0x006bd80001047983 */ /* 0x000ef60000300a00 */
[----:B------:R-:W-:Y:S10]  /*5f600*/  @!UPT UIADD3 URZ, URZ, URZ, URZ ;  /* 0x0000003f3f3ff290 */ /* 0x000ff4000fffe03f */
[----:B------:R-:W-:Y:S01]  /*5f610*/  STL.64 [R1+0x130], R24 ;  /* 0x0001301801007387 */ /* 0x000fe20000100a00 */
[----:B------:R0:W-:Y:S03]  /*5f620*/  STL.64 [R1+0x138], R26 ;  /* 0x0001381a01007387 */ /* 0x0001e60000100a00 */
[----:B0-----:R-:W4:Y:S01]  /*5f630*/  LDL.LU R27, [R1+0x6bd0] ;  /* 0x006bd000011b7983 */ /* 0x001f220000300800 */
[----:B------:R-:W3:Y:S02]  /*5f640*/  LDL.LU.64 R24, [R1+0x6bc8] ;  /* 0x006bc80001187983 */ /* 0x000ee40000300a00 */
[----:B---3--:R-:W-:Y:S01]  /*5f650*/  HMMA.16816.F32.BF16 R12, R12, R24, R4 ;  /* 0x000000180c0c723c */ /* 0x008fe20000041804 */
[----:B------:R-:W2:Y:S01]  /*5f660*/  LDL.LU.64 R6, [R1+0x6bc0] ;  /* 0x006bc00001067983 */ /* 0x000ea20000300a00 */
[----:B------:R-:W2:Y:S02]  /*5f670*/  LDL.LU.64 R4, [R1+0x6bb8] ;  /* 0x006bb80001047983 */ /* 0x000ea40000300a00 */
[----:B----4-:R-:W-:Y:S02]  /*5f680*/  STL [R1+0x6b50], R27 ;  /* 0x006b501b01007387 */ /* 0x010fe40000100800 */
[----:B------:R0:W-:Y:S11]  /*5f690*/  STL.64 [R1+0x6b48], R24 ;  /* 0x006b481801007387 */ /* 0x0001f60000100a00 */
[----:B------:R-:W-:Y:S06]  /*5f6a0*/  @!UPT UIADD3 URZ, URZ, URZ, URZ ;  /* 0x0000003f3f3ff290 */ /* 0x000fec000fffe03f */
[----:B------:R1:W-:Y:S01]  /*5f6b0*/  STL.64 [R1+0xb0], R12 ;  /* 0x0000b00c01007387 */ /* 0x0003e20000100a00 */
[----:B------:R-:W-:Y:S02]  /*5f6c0*/  STL.64 [R1+0xb8], R14 ;  /* 0x0000b80e01007387 */ /* 0x000fe40000100a00 */
[----:B0-----:R-:W3:Y:S02]  /*5f6d0*/  LDL.LU R24, [R1+0x360] ;  /* 0x0003600001187983 */ /* 0x001ee40000300800 */
[----:B------:R-:W3:Y:S01]  /*5f6e0*/  LDL.LU R25, [R1+0x364] ;  /* 0x0003640001197983 */ /* 0x000ee20000300800 */
[----:B------:R-:W3:Y:S01]  /*5f6f0*/  LDL.LU R26, [R1+0x368] ;  /* 0x00036800011a7983 */ /* 0x000ee20000300800 */
[----:B------:R-:W3:Y:S02]  /*5f700*/  LDL.LU R27, [R1+0x36c] ;  /* 0x00036c00011b7983 */ /* 0x000ee40000300800 */
[----:B-1----:R-:W-:Y:S02]  /*5f710*/  IMAD.MOV.U32 R12, RZ, RZ, R3 ;  /* 0x000000ffff0c7224 */ /* 0x002fe400078e0003 */
[----:B------:R-:W-:-:S02]  /*5f720*/  IMAD.MOV.U32 R13, RZ, RZ, R2 ;  /* 0x000000ffff0d7224 */ /* 0x000fc400078e0002 */
[----:B------:R-:W-:Y:S02]  /*5f730*/  IMAD.MOV.U32 R3, RZ, RZ, R8 ;  /* 0x000000ffff037224 */ /* 0x000fe400078e0008 */
[----:B------:R-:W-:Y:S01]  /*5f740*/  IMAD.MOV.U32 R2, RZ, RZ, R9 ;  /* 0x000000ffff027224 */ /* 0x000fe200078e0009 */
[C---:B--2---:R-:W-:Y:S11]  /*5f750*/  HMMA.16816.F32.BF16 R20, R4.reuse, R8, R20 ;  /* 0x000000080414723c */ /* 0x044ff60000041814 */
[----:B------:R-:W-:Y:S11]  /*5f760*/  @!UPT UIADD3 URZ, URZ, URZ, URZ ;  /* 0x0000003f3f3ff290 */ /* 0x000ff6000fffe03f */
[----:B------:R-:W-:Y:S01]  /*5f770*/  @!UPT UIADD3 URZ, URZ, URZ, URZ ;  /* 0x0000003f3f3ff290 */ /* 0x000fe2000fffe03f */
[----:B------:R-:W-:Y:S01]  /*5f780*/  STL.64 [R1+0xa0], R20 ;  /* 0x0000a01401007387 */ /* 0x000fe20000100a00 */
[----:B------:R0:W-:Y:S03]  /*5f790*/  STL.64 [R1+0xa8], R22 ;  /* 0x0000a81601007387 */ /* 0x0001e60000100a00 */
[----:B0-----:R-:W2:Y:S01]  /*5f7a0*/  LDL.LU.64 R22, [R1+0x6bb0] ;  /* 0x006bb00001167983 */ /* 0x001ea20000300a00 */
[----:B------:R-:W2:Y:S02]  /*5f7b0*/  LDL.LU.64 R20, [R1+0x6ba8] ;  /* 0x006ba80001147983 */ /* 0x000ea40000300a00 */
[----:B------:R-:W2:Y:S02]  /*5f7c0*/  LDL.LU.64 R8, [R1+0x6ba0] ;  /* 0x006ba00001087983 */ /* 0x000ea40000300a00 */
[----:B--2---:R-:W-:Y:S01]  /*5f7d0*/  HMMA.16816.F32.BF16 R20, R4, R8, R20 ;  /* 0x000000080414723c */ /* 0x004fe20000041814 */
[----:B------:R-:W-:-:S02]  /*5f7e0*/  IMAD.MOV.U32 R15, RZ, RZ, R8 ;  /* 0x000000ffff0f7224 */ /* 0x000fc400078e0008 */
        /* <DEDUP_REMOVED lines=11> */
[----:B------:R0:W-:Y:S01]  /*5f8a0*/  STL.64 [R1+0x60], R20 ;  /* 0x0000601401007387 */ /* 0x0001e20000100a00 */
[----:B------:R-:W-:Y:S03]  /*5f8b0*/  STL.64 [R1+0x68], R22 ;  /* 0x0000681601007387 */ /* 0x000fe60000100a00 */
[----:B0-----:R-:W3:Y:S01]  /*5f8c0*/  LDL.LU.64 R20, [R1+0x6b80] ;  /* 0x006b800001147983 */ /* 0x001ee20000300a00 */
[----:B------:R-:W2:Y:S02]  /*5f8d0*/  LDL.LU.64 R10, [R1+0x6b78] ;  /* 0x006b7800010a7983 */ /* 0x000ea40000300a00 */
[----:B------:R-:W2:Y:S01]  /*5f8e0*/  LDL.LU.64 R8, [R1+0x6b70] ;  /* 0x006b700001087983 */ /* 0x000ea20000300a00 */
[C---:B---3--:R-:W-:Y:S08]  /*5f8f0*/  HMMA.16816.F32.BF16 R24, R4.reuse, R20, R24 ;  /* 0x000000140418723c */ /* 0x048ff00000041818 */
[----:B--2---:R-:W-:Y:S01]  /*5f900*/  HMMA.16816.F32.BF16 R8, R4, R16, R8 ;  /* 0x000000100408723c */ /* 0x004fe20000041808 */
[----:B------:R0:W-:Y:S02]  /*5f910*/  STL.64 [R1+0x6af0], R20 ;  /* 0x006af01401007387 */ /* 0x0001e40000100a00 */
[----:B0-----:R-:W-:-:S02]  /*5f920*/  IMAD.MOV.U32 R20, RZ, RZ, R19 ;  /* 0x000000ffff147224 */ /* 0x001fc400078e0013 */
[----:B------:R-:W-:-:S10]  /*5f930*/  IMAD.MOV.U32 R21, RZ, RZ, R18 ;  /* 0x000000ffff157224 */ /* 0x000fd400078e0012 */
[----:B------:R-:W-:Y:S01]  /*5f940*/  STL.64 [R1+0x30], R24 ;  /* 0x0000301801007387 */ /* 0x000fe20000100a00 */
[----:B------:R-:W-:Y:S02]  /*5f950*/  STL.64 [R1+0x38], R26 ;  /* 0x0000381a01007387 */ /* 0x000fe40000100a00 */
[----:B------:R0:W-:Y:S02]  /*5f960*/  STL.64 [R1+0x6b08], R20 ;  /* 0x006b081401007387 */ /* 0x0001e40000100a00 */
[----:B0-----:R-:W-:Y:S02]  /*5f970*/  IMAD.MOV.U32 R20, RZ, RZ, R15 ;  /* 0x000000ffff147224 */ /* 0x001fe400078e000f */
[----:B------:R-:W-:-:S05]  /*5f980*/  IMAD.MOV.U32 R21, RZ, RZ, R14 ;  /* 0x000000ffff157224 */ /* 0x000fca00078e000e */
[----:B------:R0:W-:Y:S01]  /*5f990*/  STL.64 [R1+0x6b20], R20 ;  /* 0x006b201401007387 */ /* 0x0001e20000100a00 */
[----:B------:R-:W-:Y:S02]  /*5f9a0*/  STL.64 [R1+0x120], R8 ;  /* 0x0001200801007387 */ /* 0x000fe40000100a00 */
[----:B------:R-:W-:Y:S02]  /*5f9b0*/  STL.64 [R1+0x128], R10 ;  /* 0x0001280a01007387 */ /* 0x000fe40000100a00 */
[----:B0-----:R-:W-:Y:S02]  /*5f9c0*/  IMAD.MOV.U32 R20, RZ, RZ, R3 ;  /* 0x000000ffff147224 */ /* 0x001fe400078e0003 */
[----:B------:R-:W-:-:S05]  /*5f9d0*/  IMAD.MOV.U32 R21, RZ, RZ, R2 ;  /* 0x000000ffff157224 */ /* 0x000fca00078e0002 */
[----:B------:R0:W-:Y:S04]  /*5f9e0*/  STL.64 [R1+0x6b58], R20 ;  /* 0x006b581401007387 */ /* 0x0001e80000100a00 */
[----:B0-----:R-:W2:Y:S01]  /*5f9f0*/  LDL.LU R20, [R1+0x200] ;  /* 0x0002000001147983 */ /* 0x001ea20000300800 */
[----:B------:R-:W2:Y:S02]  /*5fa00*/  LDL.LU R21, [R1+0x204] ;  /* 0x0002040001157983 */ /* 0x000ea40000300800 */
[----:B------:R-:W3:Y:S02]  /*5fa10*/  LDL.LU R22, [R1+0x208] ;  /* 0x0002080001167983 */ /* 0x000ee40000300800 */
[----:B------:R-:W3:Y:S02]  /*5fa20*/  LDL.LU R23, [R1+0x20c] ;  /* 0x00020c0001177983 */ /* 0x000ee40000300800 */
[----:B---3--:R-:W-:Y:S01]  /*5fa30*/  STL.64 [R1+0x6b68], R22 ;  /* 0x006b681601007387 */ /* 0x008fe20000100a00 */
[----:B--2---:R0:W-:Y:S03]  /*5fa40*/  STL.64 [R1+0x6b60], R20 ;  /* 0x006b601401007387 */ /* 0x0041e60000100a00 */
[----:B0-----:R-:W2:Y:S01]  /*5fa50*/  LDL.LU R20, [R1+0x210] ;  /* 0x0002100001147983 */ /* 0x001ea20000300800 */
[----:B------:R-:W2:Y:S02]  /*5fa60*/  LDL.LU R21, [R1+0x214] ;  /* 0x0002140001157983 */ /* 0x000ea40000300800 */
[----:B------:R-:W2:Y:S02]  /*5fa70*/  LDL.LU R22, [R1+0x218] ;  /* 0x0002180001167983 */ /* 0x000ea40000300800 */
[----:B------:R-:W2:Y:S01]  /*5fa80*/  LDL.LU R23, [R1+0x21c] ;  /* 0x00021c0001177983 */ /* 0x000ea20000300800 */
[----:B------:R-:W3:Y:S01]  /*5fa90*/  LDL.64 R24, [R1] ;  /* 0x0000000001187983 */ /* 0x000ee20000100a00 */
[----:B------:R-:W4:Y:S02]  /*5faa0*/  LDL.LU R8, [R1+0x1e0] ;  /* 0x0001e00001087983 */ /* 0x000f240000300800 */
[----:B------:R-:W4:Y:S02]  /*5fab0*/  LDL.LU R9, [R1+0x1e4] ;  /* 0x0001e40001097983 */ /* 0x000f240000300800 */
[----:B------:R-:W4:Y:S01]  /*5fac0*/  LDL.LU R10, [R1+0x1e8] ;  /* 0x0001e800010a7983 */ /* 0x000f220000300800 */
[----:B------:R-:W4:Y:S01]  /*5fad0*/  LDL.LU R11, [R1+0x1ec] ;  /* 0x0001ec00010b7983 */ /* 0x000f220000300800 */
[----:B------:R0:W-:Y:S03]  /*5fae0*/  STL.64 [R1+0x6ae8], R16 ;  /* 0x006ae81001007387 */ /* 0x0001e60000100a00 */
[----:B0-----:R-:W2:Y:S01]  /*5faf0*/  LDL.LU R16, [R1+0x110] ;  /* 0x0001100001107983 */ /* 0x001ea20000300800 */
[----:B------:R-:W2:Y:S02]  /*5fb00*/  LDL.LU R17, [R1+0x114] ;  /* 0x0001140001117983 */ /* 0x000ea40000300800 */
[----:B------:R-:W2:Y:S02]  /*5fb10*/  LDL.LU R18, [R1+0x118] ;  /* 0x0001180001127983 */ /* 0x000ea40000300800 */
[----:B------:R-:W2:Y:S02]  /*5fb20*/  LDL.LU R19, [R1+0x11c] ;  /* 0x00011c0001137983 */ /* 0x000ea40000300800 */
[----:B--2---:R-:W-:Y:S01]  /*5fb30*/  STL.64 [R1+0x6b00], R18 ;  /* 0x006b001201007387 */ /* 0x004fe20000100a00 */
[----:B------:R0:W-:Y:S03]  /*5fb40*/  STL.64 [R1+0x6af8], R16 ;  /* 0x006af81001007387 */ /* 0x0001e60000100a00 */
[----:B0-----:R-:W2:Y:S01]  /*5fb50*/  LDL.LU R16, [R1+0x1b0] ;  /* 0x0001b00001107983 */ /* 0x001ea20000300800 */
[----:B------:R-:W2:Y:S02]  /*5fb60*/  LDL.LU R17, [R1+0x1b4] ;  /* 0x0001b40001117983 */ /* 0x000ea40000300800 */
[----:B------:R-:W2:Y:S02]  /*5fb70*/  LDL.LU R18, [R1+0x1b8] ;  /* 0x0001b80001127983 */ /* 0x000ea40000300800 */
[----:B------:R-:W2:Y:S01]  /*5fb80*/  LDL.LU R19, [R1+0x1bc] ;  /* 0x0001bc0001137983 */ /* 0x000ea20000300800 */
[----:B------:R-:W-:Y:S01]  /*5fb90*/  HMMA.16816.F32.BF16 R20, R4, R12, R20 ;  /* 0x0000000c0414723c */ /* 0x000fe20000041814 */
[----:B--2---:R-:W-:Y:S01]  /*5fba0*/  STL.64 [R1+0x6b18], R18 ;  /* 0x006b181201007387 */ /* 0x004fe20000100a00 */
        /* <DEDUP_REMOVED lines=10> */
[----:B------:R-:W2:Y:S02]  /*5fc50*/  LDL.LU R19, [R1+0x1dc] ;  /* 0x0001dc0001137983 */ /* 0x000ea40000300800 */
[----:B------:R-:W-:Y:S01]  /*5fc60*/  STL.64 [R1+0x2b0], R20 ;  /* 0x0002b01401007387 */ /* 0x000fe20000100a00 */
[----:B------:R0:W-:Y:S03]  /*5fc70*/  STL.64 [R1+0x2b8], R22 ;  /* 0x0002b81601007387 */ /* 0x0001e60000100a00 */
[----:B0-----:R-:W2:Y:S01]  /*5fc80*/  LDL.LU.64 R22, [R1+0x6b68] ;  /* 0x006b680001167983 */ /* 0x001ea20000300a00 */
[----:B------:R-:W2:Y:S02]  /*5fc90*/  LDL.LU.64 R20, [R1+0x6b60] ;  /* 0x006b600001147983 */ /* 0x000ea40000300a00 */
[----:B------:R0:W-:Y:S02]  /*5fca0*/  STL.64 [R1+0x6ae0], R12 ;  /* 0x006ae00c01007387 */ /* 0x0001e40000100a00 */
[----:B---3--:R-:W-:-:S02]  /*5fcb0*/  IMAD.MOV.U32 R3, RZ, RZ, R24 ;  /* 0x000000ffff037224 */ /* 0x008fc400078e0018 */
[----:B------:R-:W-:Y:S01]  /*5fcc0*/  IMAD.MOV.U32 R2, RZ, RZ, R25 ;  /* 0x000000ffff027224 */ /* 0x000fe200078e0019 */
[----:B0-----:R-:W3:Y:S01]  /*5fcd0*/  LDL.LU R12, [R1+0x1f0] ;  /* 0x0001f000010c7983 */ /* 0x001ee20000300800 */
[----:B------:R-:W3:Y:S02]  /*5fce0*/  LDL.LU R13, [R1+0x1f4] ;  /* 0x0001f400010d7983 */ /* 0x000ee40000300800 */
[----:B------:R-:W3:Y:S02]  /*5fcf0*/  LDL.LU R14, [R1+0x1f8] ;  /* 0x0001f800010e7983 */ /* 0x000ee40000300800 */
[----:B------:R-:W3:Y:S01]  /*5fd00*/  LDL.LU R15, [R1+0x1fc] ;  /* 0x0001fc00010f7983 */ /* 0x000ee20000300800 */
[C---:B--2---:R-:W-:Y:S11]  /*5fd10*/  HMMA.16816.F32.BF16 R20, R4.reuse, R24, R20 ;  /* 0x000000180414723c */ /* 0x044ff60000041814 */
[----:B------:R-:W-:Y:S11]  /*5fd20*/  @!UPT UIADD3 URZ, URZ, URZ, URZ ;  /* 0x0000003f3f3ff290 */ /* 0x000ff6000fffe03f */
[----:B------:R-:W-:Y:S01]  /*5fd30*/  @!UPT UIADD3 URZ, URZ, URZ, URZ ;  /* 0x0000003f3f3ff290 */ /* 0x000fe2000fffe03f */
[----:B------:R0:W-:Y:S01]  /*5fd40*/  STL.64 [R1+0x3e0], R20 ;  /* 0x0003e01401007387 */ /* 0x0001e20000100a00 */
[----:B------:R-:W-:Y:S03]  /*5fd50*/  STL.64 [R1+0x3e8], R22 ;  /* 0x0003e81601007387 */ /* 0x000fe60000100a00 */
[----:B0-----:R-:W2:Y:S01]  /*5fd60*/  LDL.LU.64 R20, [R1+0x6b58] ;  /* 0x006b580001147983 */ /* 0x001ea20000300a00 */
[----:B------:R-:W2:Y:S02]  /*5fd70*/  LDL.LU R27, [R1+0x6b50] ;  /* 0x006b5000011b7983 */ /* 0x000ea40000300800 */
[----:B------:R-:W4:Y:S02]  /*5fd80*/  LDL.LU.64 R24, [R1+0x6b48] ;  /* 0x006b480001187983 */ /* 0x000f240000300a00 */
[----:B----4-:R-:W-:Y:S01]  /*5fd90*/  HMMA.16816.F32.BF16 R4, R4, R24, R8 ;  /* 0x000000180404723c */ /* 0x010fe20000041808 */
[----:B------:R-:W2:Y:S01]  /*5fda0*/  LDL.LU.64 R10, [R1+0x6b40] ;  /* 0x006b4000010a7983 */ /* 0x000ea20000300a00 */
[----:B------:R-:W2:Y:S11]  /*5fdb0*/  LDL.LU.64 R8, [R1+0x6b38] ;  /* 0x006b380001087983 */ /* 0x000eb60000300a00 */
[----:B------:R-:W-:Y:S10]  /*5fdc0*/  @!UPT UIADD3 URZ, URZ, URZ, URZ ;  /* 0x0000003f3f3ff290 */ /* 0x000ff4000fffe03f */
[----:B------:R0:W-:Y:S01]  /*5fdd0*/  STL.64 [R1+0x3d0], R4 ;  /* 0x0003d00401007387 */ /* 0x0001e20000100a00 */
[----:B------:R1:W-:Y:S03]  /*5fde0*/  STL.64 [R1+0x3d8], R6 ;  /* 0x0003d80601007387 */ /* 0x0003e60000100a00 */
[----:B0-----:R-:W4:Y:S01]  /*5fdf0*/  LDL.LU R4, [R1+0xab0] ;  /* 0x000ab00001047983 */ /* 0x001f220000300800 */
[----:B------:R-:W4:Y:S02]  /*5fe00*/  LDL.LU R5, [R1+0xab4] ;  /* 0x000ab40001057983 */ /* 0x000f240000300800 */
[----:B-1----:R-:W4:Y:S02]  /*5fe10*/  LDL.LU R6, [R1+0xab8] ;  /* 0x000ab80001067983 */ /* 0x002f240000300800 */
[----:B------:R-:W4:Y:S01]  /*5fe20*/  LDL.LU R7, [R1+0xabc] ;  /* 0x000abc0001077983 */ /* 0x000f220000300800 */
[C---:B--2---:R-:W-:Y:S01]  /*5fe30*/  HMMA.16816.F32.BF16 R20, R8.reuse, R20, R16 ;  /* 0x000000140814723c */ /* 0x044fe20000041810 */
[----:B------:R-:W2:Y:S01]  /*5fe40*/  LDL.LU.64 R18, [R1+0x6b30] ;  /* 0x006b300001127983 */ /* 0x000ea20000300a00 */
[----:B------:R-:W2:Y:S11]  /*5fe50*/  LDL.LU.64 R16, [R1+0x6b28] ;  /* 0x006b280001107983 */ /* 0x000eb60000300a00 */
[----:B------:R-:W-:Y:S10]  /*5fe60*/  @!UPT UIADD3 URZ, URZ, URZ, URZ ;  /* 0x0000003f3f3ff290 */ /* 0x000ff4000fffe03f */
[----:B------:R0:W-:Y:S01]  /*5fe70*/  STL.64 [R1+0x4e0], R20 ;  /* 0x0004e01401007387 */ /* 0x0001e20000100a00 */
[----:B------:R2:W-:Y:S03]  /*5fe80*/  STL.64 [R1+0x4e8], R22 ;  /* 0x0004e81601007387 */ /* 0x0005e60000100a00 */
[----:B0-----:R-:W2:Y:S02]  /*5fe90*/  LDL.LU.64 R20, [R1+0x6b20] ;  /* 0x006b200001147983 */ /* 0x001ea40000300a00 */
[C---:B--2---:R-:W-:Y:S02]  /*5fea0*/  HMMA.16816.F32.BF16 R20, R8.reuse, R20, R16 ;  /* 0x000000140814723c */ /* 0x044fe40000041810 */
[----:B------:R-:W2:Y:S01]  /*5feb0*/  LDL.LU.64 R18, [R1+0x6b18] ;  /* 0x006b180001127983 */ /* 0x000ea20000300a00 */
[----:B------:R-:W2:Y:S11]  /*5fec0*/  LDL.LU.64 R16, [R1+0x6b10] ;  /* 0x006b100001107983 */ /* 0x000eb60000300a00 */
[----:B------:R-:W-:Y:S09]  /*5fed0*/  @!UPT UIADD3 URZ, URZ, URZ, URZ ;  /* 0x0000003f3f3ff290 */ /* 0x000ff2000fffe03f */
        /* <DEDUP_REMOVED lines=11> */
[----:B------:R-:W3:Y:S11]  /*5ff90*/  LDL.LU.64 R16, [R1+0x6ae8] ;  /* 0x006ae80001107983 */ /* 0x000ef60000300a00 */
[----:B------:R-:W-:Y:S10]  /*5ffa0*/  @!UPT UIADD3 URZ, URZ, URZ, URZ ;  /* 0x0000003f3f3ff290 */ /* 0x000ff4000fffe03f */
[----:B------:R-:W-:Y:S01]  /*5ffb0*/  STL.64 [R1+0x4b0], R20 ;  /* 0x0004b01401007387 */ /* 0x000fe20000100a00 */
[----:B------:R-:W-:Y:S02]  /*5ffc0*/  STL.64 [R1+0x4b8], R22 ;  /* 0x0004b81601007387 */ /* 0x000fe40000100a00 */
[----:B------:R-:W0:Y:S02]  /*5ffd0*/  LDSM.16.MT88.4 R20, [R28+0x8300] ;  /* 0x008300001c14783b */ /* 0x000e240000004200 */
[----:B0-----:R-:W-:Y:S02]  /*5ffe0*/  STL.64 [R1+0x6ad8], R22 ;  /* 0x006ad81601007387 */ /* 0x001fe40000100a00 */
[----:B------:R0:W-:Y:S02]  /*5fff0*/  STL.64 [R1+0x6ad0], R20 ;  /* 0x006ad01401007387 */ /* 0x0001e40000100a00 */
[----:B0-----:R-:W2:Y:S01]  /*60000*/  LDL.LU R20, [R1+0x3b0] ;  /* 0x0003b00001147983 */ /* 0x001ea20000300800 */
[----:B------:R-:W2:Y:S02]  /*60010*/  LDL.LU R21, [R1+0x3b4] ;  /* 0x0003b40001157983 */ /* 0x000ea40000300800 */
[----:B------:R-:W2:Y:S02]  /*60020*/  LDL.LU R22, [R1+0x3b8] ;  /* 0x0003b80001167983 */ /* 0x000ea40000300800 */
[----:B------:R-:W2:Y:S01]  /*60030*/  LDL.LU R23, [R1+0x3bc] ;  /* 0x0003bc0001177983 */ /* 0x000ea20000300800 */
[----:B---3--:R-:W-:Y:S01]  /*60040*/  HMMA.16816.F32.BF16 R16, R8, R16, R12 ;  /* 0x000000100810723c */ /* 0x008fe2000004180c */
[----:B------:R-:W2:Y:S11]  /*60050*/  LDL.LU.64 R12, [R1+0x6ae0] ;  /* 0x006ae000010c7983 */ /* 0x000eb60000300a00 */
[----:B------:R-:W-:Y:S11]  /*60060*/  @!UPT UIADD3 URZ, URZ, URZ, URZ ;  /* 0x0000003f3f3ff290 */ /* 0x000ff6000fffe03f */
[----:B------:R-:W-:Y:S01]  /*60070*/  STL.64 [R1+0x4a0], R16 ;  /* 0x0004a01001007387 */ /* 0x000fe20000100a00 */
[----:B------:R-:W-:Y:S02]  /*60080*/  STL.64 [R1+0x4a8], R18 ;  /* 0x0004a81201007387 */ /* 0x000fe40000100a00 */
[----:B------:R-:W0:Y:S02]  /*60090*/  LDSM.16.MT88.4 R16, [R28+0x8380] ;  /* 0x008380001c10783b */ /* 0x000e240000004200 */
[----:B0-----:R-:W-:Y:S02]  /*600a0*/  STL.64 [R1+0x6a48], R18 ;  /* 0x006a481201007387 */ /* 0x001fe40000100a00 */
[----:B------:R0:W-:Y:S02]  /*600b0*/  STL.64 [R1+0x6a40], R16 ;  /* 0x006a401001007387 */ /* 0x0001e40000100a00 */
[----:B0-----:R-:W-:Y:S02]  /*600c0*/  IMAD.MOV.U32 R16, RZ, RZ, R3 ;  /* 0x000000ffff107224 */ /* 0x001fe400078e0003 */
[----:B------:R-:W-:-:S07]  /*600d0*/  IMAD.MOV.U32 R17, RZ, RZ, R2 ;  /* 0x000000ffff117224 */ /* 0x000fce00078e0002 */
[C---:B----4-:R-:W-:Y:S08]  /*600e0*/  HMMA.16816.F32.BF16 R4, R8.reuse, R16, R4 ;  /* 0x000000100804723c */ /* 0x050ff00000041804 */
[C---:B--2---:R-:W-:Y:S01]  /*600f0*/  HMMA.16816.F32.BF16 R20, R8.reuse, R12, R20 ;  /* 0x0000000c0814723c */ /* 0x044fe20000041814 */
[----:B------:R-:W0:Y:S04]  /*60100*/  LDSM.16.MT88.4 R12, [R0+0x8000] ;  /* 0x00800000000c783b */ /* 0x000e280000004200 */
[----:B0-----:R-:W-:Y:S11]  /*60110*/  STL.64 [R1+0x69a8], R14 ;  /* 0x0069a80e01007387 */ /* 0x001ff60000100a00 */
[----:B------:R-:W-:Y:S07]  /*60120*/  @!UPT UIADD3 URZ, URZ, URZ, URZ ;  /* 0x0000003f3f3ff290 */ /* 0x000fee000fffe03f */
[----:B------:R-:W-:Y:S02]  /*60130*/  STL.64 [R1+0x490], R20 ;  /* 0x0004901401007387 */ /* 0x000fe40000100a00 */
[----:B------:R-:W-:Y:S02]  /*60140*/  STL.64 [R1+0x498], R22 ;  /* 0x0004981601007387 */ /* 0x000fe40000100a00 */
[----:B------:R0:W-:Y:S02]  /*60150*/  STL.64 [R1+0x69a0], R12 ;  /* 0x0069a00c01007387 */ /* 0x0001e40000100a00 */
[----:B0-----:R-:W2:Y:S01]  /*60160*/  LDL.LU R12, [R1+0xc20] ;  /* 0x000c2000010c7983 */ /* 0x001ea20000300800 */
        /* <DEDUP_REMOVED lines=8> */
[----:B-1----:R-:W2:Y:S04]  /*601f0*/  LDL.64 R12, [R1+0x40] ;  /* 0x00004000010c7983 */ /* 0x002ea80000100a00 */
[----:B--2---:R1:W-:Y:S04]  /*60200*/  STL.64 [R1+0x6a98], R12 ;  /* 0x006a980c01007387 */ /* 0x0043e80000100a00 */
[----:B-1----:R-:W2:Y:S04]  /*60210*/  LDL.64 R12, [R1+0x50] ;  /* 0x00005000010c7983 */ /* 0x002ea80000100a00 */
[----:B--2---:R-:W-:Y:S01]  /*60220*/  STL.64 [R1+0x6ab0], R12 ;  /* 0x006ab00c01007387 */ /* 0x004fe20000100a00 */
[----:B------:R1:W-:Y:S03]  /*60230*/  STL.64 [R1+0x6a60], R16 ;  /* 0x006a601001007387 */ /* 0x0003e60000100a00 */
[----:B-1----:R-:W2:Y:S04]  /*60240*/  LDL.64 R16, [R1+0x10] ;  /* 0x0000100001107983 */ /* 0x002ea80000100a00 */
[----:B--2---:R1:W-:Y:S04]  /*60250*/  STL.64 [R1+0x6a78], R16 ;  /* 0x006a781001007387 */ /* 0x0043e80000100a00 */
[----:B-1----:R-:W2:Y:S04]  /*60260*/  LDL.64 R16, [R1+0x20] ;  /* 0x0000200001107983 */ /* 0x002ea80000100a00 */
[----:B--2---:R1:W-:Y:S04]  /*60270*/  STL.64 [R1+0x6a90], R16 ;  /* 0x006a901001007387 */ /* 0x0043e80000100a00 */
        /* <DEDUP_REMOVED lines=8> */
[----:B------:R-:W2:Y:S04]  /*60300*/  LDL.64 R12, [R1+0x70] ;  /* 0x00007000010c7983 */ /* 0x000ea80000100a00 */
[----:B--2---:R1:W-:Y:S04]  /*60310*/  STL.64 [R1+0x6ac8], R12 ;  /* 0x006ac80c01007387 */ /* 0x0043e80000100a00 */
[----:B-1----:R-:W2:Y:S01]  /*60320*/  LDL.64 R12, [R1+0x80] ;  /* 0x00008000010c7983 */ /* 0x002ea20000100a00 */
[----:B---3--:R-:W-:Y:S02]  /*60330*/  STL.64 [R1+0x6aa8], R18 ;  /* 0x006aa81201007387 */ /* 0x008fe40000100a00 */
[----:B------:R1:W-:Y:S02]  /*60340*/  STL.64 [R1+0x6aa0], R16 ;  /* 0x006aa01001007387 */ /* 0x0003e40000100a00 */
[----:B-1----:R-:W3:Y:S01]  /*60350*/  LDL.LU R16, [R1+0xc40] ;  /* 0x000c400001107983 */ /* 0x002ee20000300800 */
[----:B------:R-:W3:Y:S02]  /*60360*/  LDL.LU R17, [R1+0xc44] ;  /* 0x000c440001117983 */ /* 0x000ee40000300800 */
[----:B------:R-:W2:Y:S02]  /*60370*/  LDL.LU R18, [R1+0xc48] ;  /* 0x000c480001127983 */ /* 0x000ea40000300800 */
[----:B------:R-:W2:Y:S02]  /*60380*/  LDL.LU R19, [R1+0xc4c] ;  /* 0x000c4c0001137983 */ /* 0x000ea40000300800 */
[----:B--2---:R-:W-:Y:S01]  /*60390*/  STL.64 [R1+0x6ac0], R18 ;  /* 0x006ac01201007387 */ /* 0x004fe20000100a00 */
[----:B---3--:R1:W-:Y:S03]  /*603a0*/  STL.64 [R1+0x6ab8], R16 ;  /* 0x006ab81001007387 */ /* 0x0083e60000100a00 */
[----:B-1----:R-:W2:Y:S01]  /*603b0*/  LDL.LU R16, [R1+0xc50] ;  /* 0x000c500001107983 */ /* 0x002ea20000300800 */
[----:B------:R-:W2:Y:S02]  /*603c0*/  LDL.LU R17, [R1+0xc54] ;  /* 0x000c540001117983 */ /* 0x000ea40000300800 */
[----:B------:R-:W2:Y:S02]  /*603d0*/  LDL.LU R18, [R1+0xc58] ;  /* 0x000c580001127983 */ /* 0x000ea40000300800 */
[----:B------:R-:W2:Y:S01]  /*603e0*/  LDL.LU R19, [R1+0xc5c] ;  /* 0x000c5c0001137983 */ /* 0x000ea20000300800 */
[----:B0-----:R-:W-:Y:S01]  /*603f0*/  STL.64 [R1+0x6940], R6 ;  /* 0x0069400601007387 */ /* 0x001fe20000100a00 */
[----:B------:R0:W-:Y:S03]  /*60400*/  STL.64 [R1+0x6938], R4 ;  /* 0x0069380401007387 */ /* 0x0001e60000100a00 */
[----:B0-----:R-:W3:Y:S01]  /*60410*/  LDL.LU R4, [R1+0xa90] ;  /* 0x000a900001047983 */ /* 0x001ee20000300800 */
[----:B------:R-:W3:Y:S02]  /*60420*/  LDL.LU R5, [R1+0xa94] ;  /* 0x000a940001057983 */ /* 0x000ee40000300800 */
[----:B------:R-:W2:Y:S02]  /*60430*/  LDL.LU R6, [R1+0xa98] ;  /* 0x000a980001067983 */ /* 0x000ea40000300800 */
[----:B------:R-:W2:Y:S01]  /*60440*/  LDL.LU R7, [R1+0xa9c] ;  /* 0x000a9c0001077983 */ /* 0x000ea20000300800 */
[----:B----4-:R-:W-:Y:S01]  /*60450*/  HMMA.16816.F32.BF16 R8, R8, R24, R20 ;  /* 0x000000180808723c */ /* 0x010fe20000041814 */
[----:B--2---:R-:W-:Y:S01]  /*60460*/  STL.64 [R1+0x6a58], R6 ;  /* 0x006a580601007387 */ /* 0x004fe20000100a00 */
[----:B---3--:R0:W-:Y:S03]  /*60470*/  STL.64 [R1+0x6a50], R4 ;  /* 0x006a500401007387 */ /* 0x0081e60000100a00 */
        /* <DEDUP_REMOVED lines=10> */
[----:B------:R-:W3:Y:S01]  /*60520*/  LDL.LU.64 R22, [R1+0x6ad8] ;  /* 0x006ad80001167983 */ /* 0x000ee20000300a00 */
[----:B------:R-:W3:Y:S02]  /*60530*/  LDL.LU.64 R20, [R1+0x6ad0] ;  /* 0x006ad00001147983 */ /* 0x000ee40000300a00 */
[----:B------:R-:W-:Y:S02]  /*60540*/  STL.64 [R1+0x3c0], R8 ;  /* 0x0003c00801007387 */ /* 0x000fe40000100a00 */
[----:B------:R-:W-:Y:S02]  /*60550*/  STL.64 [R1+0x3c8], R10 ;  /* 0x0003c80a01007387 */ /* 0x000fe40000100a00 */
[----:B------:R-:W0:Y:S04]  /*60560*/  LDSM.16.MT88.4 R8, [R0+0x8100] ;  /* 0x008100000008783b */ /* 0x000e280000004200 */
[----:B0-----:R-:W-:Y:S01]  /*60570*/  STL.64 [R1+0x68b8], R10 ;  /* 0x0068b80a01007387 */ /* 0x001fe20000100a00 */
[----:B------:R0:W-:Y:S03]  /*60580*/  STL.64 [R1+0x68b0], R8 ;  /* 0x0068b00801007387 */ /* 0x0001e60000100a00 */
[----:B0-----:R-:W3:Y:S01]  /*60590*/  LDL.LU R8, [R1+0xc60] ;  /* 0x000c600001087983 */ /* 0x001ee20000300800 */
[----:B------:R-:W3:Y:S02]  /*605a0*/  LDL.LU R9, [R1+0xc64] ;  /* 0x000c640001097983 */ /* 0x000ee40000300800 */
[----:B------:R-:W3:Y:S02]  /*605b0*/  LDL.LU R10, [R1+0xc68] ;  /* 0x000c6800010a7983 */ /* 0x000ee40000300800 */
[----:B------:R-:W3:Y:S02]  /*605c0*/  LDL.LU R11, [R1+0xc6c] ;  /* 0x000c6c00010b7983 */ /* 0x000ee40000300800 */
[C---:B---3--:R-:W-:Y:S11]  /*605d0*/  HMMA.16816.F32.BF16 R8, R20.reuse, R12, R8 ;  /* 0x0000000c1408723c */ /* 0x048ff60000041808 */
[----:B------:R-:W-:Y:S11]  /*605e0*/  @!UPT UIADD3 URZ, URZ, URZ, URZ ;  /* 0x0000003f3f3ff290 */ /* 0x000ff6000fffe03f */
[----:B------:R-:W-:Y:S01]  /*605f0*/  @!UPT UIADD3 URZ, URZ, URZ, URZ ;  /* 0x0000003f3f3ff290 */ /* 0x000fe2000fffe03f */
[----:B------:R0:W-:Y:S01]  /*60600*/  STL.64 [R1+0x3b0], R8 ;  /* 0x0003b00801007387 */ /* 0x0001e20000100a00 */
[----:B------:R1:W-:Y:S02]  /*60610*/  STL.64 [R1+0x3b8], R10 ;  /* 0x0003b80a01007387 */ /* 0x0003e40000100a00 */
[----:B0-----:R-:W-:Y:S02]  /*60620*/  IMAD.MOV.U32 R9, RZ, RZ, R12 ;  /* 0x000000ffff097224 */ /* 0x001fe400078e000c */
[----:B------:R-:W-:Y:S02]  /*60630*/  IMAD.MOV.U32 R8, RZ, RZ, R13 ;  /* 0x000000ffff087224 */ /* 0x000fe400078e000d */
[----:B------:R-:W3:Y:S02]  /*60640*/  LDL.LU.64 R12, [R1+0x6ac8] ;  /* 0x006ac800010c7983 */ /* 0x000ee40000300a00 */
[----:B---3--:R-:W-:Y:S01]  /*60650*/  HMMA.16816.F32.BF16 R16, R20, R12, R16 ;  /* 0x0000000c1410723c */ /* 0x008fe20000041810 */
[----:B-1----:R-:W-:-:S02]  /*60660*/  IMAD.MOV.U32 R11, RZ, RZ, R12 ;  /* 0x000000ffff0b7224 */ /* 0x002fc400078e000c */
[----:B------:R-:W-:Y:S11]  /*60670*/  IMAD.MOV.U32 R10, RZ, RZ, R13 ;  /* 0x000000ffff0a7224 */ /* 0x000ff600078e000d */
[----:B------:R-:W-:Y:S09]  /*60680*/  @!UPT UIADD3 URZ, URZ, URZ, URZ ;  /* 0x0000003f3f3ff290 */ /* 0x000ff2000fffe03f */
[----:B------:R-:W-:Y:S01]  /*60690*/  STL.64 [R1+0x3a0], R16 ;  /* 0x0003a01001007387 */ /* 0x000fe20000100a00 */
[----:B------:R0:W-:Y:S03]  /*606a0*/  STL.64 [R1+0x3a8], R18 ;  /* 0x0003a81201007387 */ /* 0x0001e60000100a00 */
[----:B0-----:R-:W3:Y:S01]  /*606b0*/  LDL.LU.64 R18, [R1+0x6ac0] ;  /* 0x006ac00001127983 */ /* 0x001ee20000300a00 */
[----:B------:R-:W3:Y:S02]  /*606c0*/  LDL.LU.64 R16, [R1+0x6ab8] ;  /* 0x006ab80001107983 */ /* 0x000ee40000300a00 */
[----:B------:R-:W3:Y:S02]  /*606d0*/  LDL.LU.64 R12, [R1+0x6ab0] ;  /* 0x006ab000010c7983 */ /* 0x000ee40000300a00 */
        /* <DEDUP_REMOVED lines=13> */
[----:B------:R0:W-:Y:S01]  /*607b0*/  STL.64 [R1+0x380], R16 ;  /* 0x0003801001007387 */ /* 0x0001e20000100a00 */
[----:B------:R-:W-:Y:S03]  /*607c0*/  STL.64 [R1+0x388], R18 ;  /* 0x0003881201007387 */ /* 0x000fe60000100a00 */
[----:B0-----:R-:W3:Y:S01]  /*607d0*/  LDL.LU.64 R16, [R1+0x6a90] ;  /* 0x006a900001107983 */ /* 0x001ee20000300a00 */
[----:B------:R-:W3:Y:S02]  /*607e0*/  LDL.LU.64 R14, [R1+0x6a88] ;  /* 0x006a8800010e7983 */ /* 0x000ee40000300a00 */
[----:B------:R-:W3:Y:S02]  /*607f0*/  LDL.LU.64 R12, [R1+0x6a80] ;  /* 0x006a8000010c7983 */ /* 0x000ee40000300a00 */
[C---:B---3--:R-:W-:Y:S11]  /*60800*/  HMMA.16816.F32.BF16 R12, R20.reuse, R16, R12 ;  /* 0x00000010140c723c */ /* 0x048ff6000004180c */
[----:B------:R-:W-:Y:S11]  /*60810*/  @!UPT UIADD3 URZ, URZ, URZ, URZ ;  /* 0x0000003f3f3ff290 */ /* 0x000ff6000fffe03f */
[----:B------:R-:W-:Y:S01]  /*60820*/  @!UPT UIADD3 URZ, URZ, URZ, URZ ;  /* 0x0000003f3f3ff290 */ /* 0x000fe2000fffe03f */
[----:B------:R0:W-:Y:S01]  /*60830*/  STL.64 [R1+0x370], R12 ;  /* 0x0003700c01007387 */ /* 0x0001e20000100a00 */
[----:B------:R1:W-:Y:S02]  /*60840*/  STL.64 [R1+0x378], R14 ;  /* 0x0003780e01007387 */ /* 0x0003e40000100a00 */
[----:B0-----:R-:W-:Y:S02]  /*60850*/  IMAD.MOV.U32 R13, RZ, RZ, R16 ;  /* 0x000000ffff0d7224 */ /* 0x001fe400078e0010 */
[----:B------:R-:W-:Y:S02]  /*60860*/  IMAD.MOV.U32 R12, RZ, RZ, R17 ;  /* 0x000000ffff0c7224 */ /* 0x000fe400078e0011 */
[----:B------:R-:W2:Y:S02]  /*60870*/  LDL.LU.64 R16, [R1+0x6a78] ;  /* 0x006a780001107983 */ /* 0x000ea40000300a00 */
[----:B--2---:R-:W-:Y:S01]  /*60880*/  HMMA.16816.F32.BF16 R4, R20, R16, R4 ;  /* 0x000000101404723c */ /* 0x004fe20000041804 */
[----:B-1----:R-:W-:-:S02]  /*60890*/  IMAD.MOV.U32 R15, RZ, RZ, R16 ;  /* 0x000000ffff0f7224 */ /* 0x002fc400078e0010 */
[----:B------:R-:W-:Y:S11]  /*608a0*/  IMAD.MOV.U32 R14, RZ, RZ, R17 ;  /* 0x000000ffff0e7224 */ /* 0x000ff600078e0011 */
[----:B------:R-:W-:Y:S09]  /*608b0*/  @!UPT UIADD3 URZ, URZ, URZ, URZ ;  /* 0x0000003f3f3ff290 */ /* 0x000ff2000fffe03f */
[----:B------:R-:W-:Y:S01]  /*608c0*/  STL.64 [R1+0x360], R4 ;  /* 0x0003600401007387 */ /* 0x000fe20000100a00 */
[----:B------:R0:W-:Y:S03]  /*608d0*/  STL.64 [R1+0x368], R6 ;  /* 0x0003680601007387 */ /* 0x0001e60000100a00 */
[----:B0-----:R-:W2:Y:S01]  /*608e0*/  LDL.LU.64 R6, [R1+0x6a70] ;  /* 0x006a700001067983 */ /* 0x001ea20000300a00 */
[----:B------:R-:W2:Y:S02]  /*608f0*/  LDL.LU.64 R4, [R1+0x6a68] ;  /* 0x006a680001047983 */ /* 0x000ea40000300a00 */
[----:B------:R-:W2:Y:S02]  /*60900*/  LDL.LU.64 R16, [R1+0x6a60] ;  /* 0x006a600001107983 */ /* 0x000ea40000300a00 */
[C---:B--2---:R-:W-:Y:S01]  /*60910*/  HMMA.16816.F32.BF16 R16, R20.reuse, R16, R4 ;  /* 0x000000101410723c */ /* 0x044fe20000041804 */
[----:B------:R-:W2:Y:S01]  /*60920*/  LDL.LU.64 R6, [R1+0x6a58] ;  /* 0x006a580001067983 */ /* 0x000ea20000300a00 */
[----:B------:R-:W2:Y:S11]  /*60930*/  LDL.LU.64 R4, [R1+0x6a50] ;  /* 0x006a500001047983 */ /* 0x000eb60000300a00 */
[----:B------:R-:W-:Y:S10]  /*60940*/  @!UPT UIADD3 URZ, URZ, URZ, URZ ;  /* 0x0000003f3f3ff290 */ /* 0x000ff4000fffe03f */
[----:B------:R-:W-:Y:S01]  /*60950*/  STL.64 [R1+0x350], R16 ;  /* 0x0003501001007387 */ /* 0x000fe20000100a00 */
[----:B------:R0:W-:Y:S03]  /*60960*/  STL.64 [R1+0x358], R18 ;  /* 0x0003581201007387 */ /* 0x0001e60000100a00 */
[----:B0-----:R-:W3:Y:S01]  /*60970*/  LDL.LU.64 R18, [R1+0x6a48] ;  /* 0x006a480001127983 */ /* 0x001ee20000300a00 */
[----:B------:R-:W3:Y:S01]  /*60980*/  LDL.LU.64 R16, [R1+0x6a40] ;  /* 0x006a400001107983 */ /* 0x000ee20000300a00 */
[----:B--2---:R-:W-:Y:S02]  /*60990*/  HMMA.16816.F32.BF16 R20, R20, R24, R4 ;  /* 0x000000181414723c */ /* 0x004fe40000041804 */
[----:B------:R-:W2:Y:S11]  /*609a0*/  LDL.LU R4, [R1+0xa20] ;  /* 0x000a200001047983 */ /* 0x000eb60000300800 */
[----:B------:R-:W-:Y:S10]  /*609b0*/  @!UPT UIADD3 URZ, URZ, URZ, URZ ;  /* 0x0000003f3f3ff290 */ /* 0x000ff4000fffe03f */
[----:B------:R-:W-:Y:S01]  /*609c0*/  STL.64 [R1+0x2a0], R20 ;  /* 0x0002a01401007387 */ /* 0x000fe20000100a00 */
[----:B------:R-:W-:Y:S02]  /*609d0*/  STL.64 [R1+0x2a8], R22 ;  /* 0x0002a81601007387 */ /* 0x000fe40000100a00 */
[----:B------:R-:W2:Y:S02]  /*609e0*/  LDL.LU R5, [R1+0xa24] ;  /* 0x000a240001057983 */ /* 0x000ea40000300800 */
[----:B------:R-:W4:Y:S01]  /*609f0*/  LDL.LU R6, [R1+0xa28] ;  /* 0x000a280001067983 */ /* 0x000f220000300800 */
[----:B------:R-:W4:Y:S04]  /*60a00*/  LDL.LU R7, [R1+0xa2c] ;  /* 0x000a2c0001077983 */ /* 0x000f280000300800 */
[----:B----4-:R-:W-:Y:S01]  /*60a10*/  STL.64 [R1+0x69c8], R6 ;  /* 0x0069c80601007387 */ /* 0x010fe20000100a00 */
[----:B--2---:R0:W-:Y:S02]  /*60a20*/  STL.64 [R1+0x69c0], R4 ;  /* 0x0069c00401007387 */ /* 0x0041e40000100a00 */
[----:B0-----:R-:W-:-:S02]  /*60a30*/  IMAD.MOV.U32 R4, RZ, RZ, R15 ;  /* 0x000000ffff047224 */ /* 0x001fc400078e000f */
[----:B------:R-:W-:-:S05]  /*60a40*/  IMAD.MOV.U32 R5, RZ, RZ, R14 ;  /* 0x000000ffff057224 */ /* 0x000fca00078e000e */
[----:B------:R-:W-:Y:S01]  /*60a50*/  STL.64 [R1+0x69d8], R4 ;  /* 0x0069d80401007387 */ /* 0x000fe20000100a00 */
[----:B------:R-:W-:Y:S02]  /*60a60*/  STL [R1+0x69b8], R27 ;  /* 0x0069b81b01007387 */ /* 0x000fe40000100800 */
[----:B------:R0:W-:Y:S02]  /*60a70*/  STL.64 [R1+0x69b0], R24 ;  /* 0x0069b01801007387 */ /* 0x0001e40000100a00 */
[----:B0-----:R-:W2:Y:S04]  /*60a80*/  LDL.64 R24, [R1] ;  /* 0x0000000001187983 */ /* 0x001ea80000100a00 */
[----:B--2---:R0:W-:Y:S04]  /*60a90*/  STL.64 [R1+0x69d0], R24 ;  /* 0x0069d01801007387 */ /* 0x0041e80000100a00 */
[----:B0-----:R-:W2:Y:S01]  /*60aa0*/  LDL.LU R24, [R1+0xa30] ;  /* 0x000a300001187983 */ /* 0x001ea20000300800 */
[----:B------:R-:W2:Y:S02]  /*60ab0*/  LDL.LU R25, [R1+0xa34] ;  /* 0x000a340001197983 */ /* 0x000ea40000300800 */
[----:B------:R-:W4:Y:S02]  /*60ac0*/  LDL.LU R26, [R1+0xa38] ;  /* 0x000a3800011a7983 */ /* 0x000f240000300800 */
[----:B------:R-:W4:Y:S02]  /*60ad0*/  LDL.LU R27, [R1+0xa3c] ;  /* 0x000a3c00011b7983 */ /* 0x000f240000300800 */
[----:B------:R-:W-:-:S02]  /*60ae0*/  IMAD.MOV.U32 R4, RZ, RZ, R13 ;  /* 0x000000ffff047224 */ /* 0x000fc400078e000d */
[----:B------:R-:W-:Y:S01]  /*60af0*/  IMAD.MOV.U32 R5, RZ, RZ, R12 ;  /* 0x000000ffff057224 */ /* 0x000fe200078e000c */
[----:B----4-:R-:W-:Y:S01]  /*60b00*/  STL.64 [R1+0x69e8], R26 ;  /* 0x0069e81a01007387 */ /* 0x010fe20000100a00 */
[----:B--2---:R-:W-:Y:S03]  /*60b10*/  STL.64 [R1+0x69e0], R24 ;  /* 0x0069e01801007387 */ /* 0x004fe60000100a00 */
[----:B------:R0:W-:Y:S02]  /*60b20*/  STL.64 [R1+0x69f0], R4 ;  /* 0x0069f00401007387 */ /* 0x0001e40000100a00 */
[----:B0-----:R-:W2:Y:S01]  /*60b30*/  LDL.LU R4, [R1+0xa50] ;  /* 0x000a500001047983 */ /* 0x001ea20000300800 */
[----:B------:R-:W2:Y:S02]  /*60b40*/  LDL.LU R5, [R1+0xa54] ;  /* 0x000a540001057983 */ /* 0x000ea40000300800 */
[----:B------:R-:W4:Y:S02]  /*60b50*/  LDL.LU R6, [R1+0xa58] ;  /* 0x000a580001067983 */ /* 0x000f240000300800 */
[----:B------:R-:W4:Y:S02]  /*60b60*/  LDL.LU R7, [R1+0xa5c] ;  /* 0x000a5c0001077983 */ /* 0x000f240000300800 */
[----:B----4-:R-:W-:Y:S01]  /*60b70*/  STL.64 [R1+0x6a00], R6 ;  /* 0x006a000601007387 */ /* 0x010fe20000100a00 */
[----:B--2---:R0:W-:Y:S03]  /*60b80*/  STL.64 [R1+0x69f8], R4 ;  /* 0x0069f80401007387 */ /* 0x0041e60000100a00 */
[----:B0-----:R-:W2:Y:S01]  /*60b90*/  LDL.LU R4, [R1+0xa60] ;  /* 0x000a600001047983 */ /* 0x001ea20000300800 */
[----:B------:R-:W2:Y:S02]  /*60ba0*/  LDL.LU R5, [R1+0xa64] ;  /* 0x000a640001057983 */ /* 0x000ea40000300800 */
[----:B------:R-:W4:Y:S02]  /*60bb0*/  LDL.LU R6, [R1+0xa68] ;  /* 0x000a680001067983 */ /* 0x000f240000300800 */
[----:B------:R-:W4:Y:S02]  /*60bc0*/  LDL.LU R7, [R1+0xa6c] ;  /* 0x000a6c0001077983 */ /* 0x000f240000300800 */
[----:B----4-:R-:W-:Y:S01]  /*60bd0*/  STL.64 [R1+0x6a10], R6 ;  /* 0x006a100601007387 */ /* 0x010fe20000100a00 */
[----:B--2---:R0:W-:Y:S02]  /*60be0*/  STL.64 [R1+0x6a08], R4 ;  /* 0x006a080401007387 */ /* 0x0041e40000100a00 */
[----:B0-----:R-:W-:-:S02]  /*60bf0*/  IMAD.MOV.U32 R4, RZ, RZ, R11 ;  /* 0x000000ffff047224 */ /* 0x001fc400078e000b */
[----:B------:R-:W-:-:S05]  /*60c00*/  IMAD.MOV.U32 R5, RZ, RZ, R10 ;  /* 0x000000ffff057224 */ /* 0x000fca00078e000a */
[----:B------:R-:W-:Y:S01]  /*60c10*/  STL.64 [R1+0x6a28], R4 ;  /* 0x006a280401007387 */ /* 0x000fe20000100a00 */
[----:B------:R-:W2:Y:S02]  /*60c20*/  LDL.LU R24, [R1+0xa40] ;  /* 0x000a400001187983 */ /* 0x000ea40000300800 */
[----:B------:R-:W2:Y:S02]  /*60c30*/  LDL.LU R25, [R1+0xa44] ;  /* 0x000a440001197983 */ /* 0x000ea40000300800 */
[----:B------:R-:W4:Y:S01]  /*60c40*/  LDL.LU R26, [R1+0xa48] ;  /* 0x000a4800011a7983 */ /* 0x000f220000300800 */
[----:B------:R-:W4:Y:S04]  /*60c50*/  LDL.LU R27, [R1+0xa4c] ;  /* 0x000a4c00011b7983 */ /* 0x000f280000300800 */
[----:B----4-:R-:W-:Y:S01]  /*60c60*/  STL.64 [R1+0x6a20], R26 ;  /* 0x006a201a01007387 */ /* 0x010fe20000100a00 */
[----:B--2---:R0:W-:Y:S03]  /*60c70*/  STL.64 [R1+0x6a18], R24 ;  /* 0x006a181801007387 */ /* 0x0041e60000100a00 */
[----:B0-----:R-:W2:Y:S01]  /*60c80*/  LDL.LU R24, [R1+0xa70] ;  /* 0x000a700001187983 */ /* 0x001ea20000300800 */
[----:B------:R-:W2:Y:S02]  /*60c90*/  LDL.LU R25, [R1+0xa74] ;  /* 0x000a740001197983 */ /* 0x000ea40000300800 */
[----:B------:R-:W4:Y:S02]  /*60ca0*/  LDL.LU R26, [R1+0xa78] ;  /* 0x000a7800011a7983 */ /* 0x000f240000300800 */
[----:B------:R-:W4:Y:S02]  /*60cb0*/  LDL.LU R27, [R1+0xa7c] ;  /* 0x000a7c00011b7983 */ /* 0x000f240000300800 */
[----:B------:R-:W-:-:S02]  /*60cc0*/  IMAD.MOV.U32 R5, RZ, RZ, R8 ;  /* 0x000000ffff057224 */ /* 0x000fc400078e0008 */
[----:B------:R-:W-:Y:S01]  /*60cd0*/  IMAD.MOV.U32 R4, RZ, RZ, R9 ;  /* 0x000000ffff047224 */ /* 0x000fe200078e0009 */
[----:B----4-:R-:W-:Y:S01]  /*60ce0*/  STL.64 [R1+0x6a38], R26 ;  /* 0x006a381a01007387 */ /* 0x010fe20000100a00 */
[----:B--2---:R0:W-:Y:S03]  /*60cf0*/  STL.64 [R1+0x6a30], R24 ;  /* 0x006a301801007387 */ /* 0x0041e60000100a00 */
[----:B0-----:R-:W3:Y:S01]  /*60d00*/  LDL.LU R24, [R1+0xa80] ;  /* 0x000a800001187983 */ /* 0x001ee20000300800 */
[----:B------:R-:W3:Y:S02]  /*60d10*/  LDL.LU R25, [R1+0xa84] ;  /* 0x000a840001197983 */ /* 0x000ee40000300800 */
[----:B------:R-:W3:Y:S02]  /*60d20*/  LDL.LU R26, [R1+0xa88] ;  /* 0x000a8800011a7983 */ /* 0x000ee40000300800 */
[----:B------:R-:W3:Y:S01]  /*60d30*/  LDL.LU R27, [R1+0xa8c] ;  /* 0x000a8c00011b7983 */ /* 0x000ee20000300800 */
[----:B------:R-:W2:Y:S01]  /*60d40*/  LDL.LU R12, [R1+0x8a0] ;  /* 0x0008a000010c7983 */ /* 0x000ea20000300800 */
[----:B------:R-:W2:Y:S02]  /*60d50*/  LDL.LU R13, [R1+0x8a4] ;  /* 0x0008a400010d7983 */ /* 0x000ea40000300800 */
[----:B------:R-:W2:Y:S02]  /*60d60*/  LDL.LU R14, [R1+0x8a8] ;  /* 0x0008a800010e7983 */ /* 0x000ea40000300800 */
[----:B------:R-:W2:Y:S01]  /*60d70*/  LDL.LU R15, [R1+0x8ac] ;  /* 0x0008ac00010f7983 */ /* 0x000ea20000300800 */
[----:B------:R-:W4:Y:S01]  /*60d80*/  LDL.LU R8, [R1+0x740] ;  /* 0x0007400001087983 */ /* 0x000f220000300800 */
[----:B------:R-:W4:Y:S02]  /*60d90*/  LDL.LU R9, [R1+0x744] ;  /* 0x0007440001097983 */ /* 0x000f240000300800 */
[----:B------:R-:W2:Y:S02]  /*60da0*/  LDL.LU R10, [R1+0x748] ;  /* 0x00074800010a7983 */ /* 0x000ea40000300800 */
[----:B------:R-:W2:Y:S02]  /*60db0*/  LDL.LU R11, [R1+0x74c] ;  /* 0x00074c00010b7983 */ /* 0x000ea40000300800 */
[----:B--2---:R-:W-:Y:S01]  /*60dc0*/  STL.64 [R1+0x68e8], R10 ;  /* 0x0068e80a01007387 */ /* 0x004fe20000100a00 */
[----:B----4-:R0:W-:Y:S03]  /*60dd0*/  STL.64 [R1+0x68e0], R8 ;  /* 0x0068e00801007387 */ /* 0x0101e60000100a00 */
[----:B0-----:R-:W2:Y:S01]  /*60de0*/  LDL.LU R8, [R1+0x760] ;  /* 0x0007600001087983 */ /* 0x001ea20000300800 */
[----:B------:R-:W2:Y:S02]  /*60df0*/  LDL.LU R9, [R1+0x764] ;  /* 0x0007640001097983 */ /* 0x000ea40000300800 */
[----:B------:R-:W4:Y:S02]  /*60e00*/  LDL.LU R10, [R1+0x768] ;  /* 0x00076800010a7983 */ /* 0x000f240000300800 */
[----:B------:R-:W4:Y:S01]  /*60e10*/  LDL.LU R11, [R1+0x76c] ;  /* 0x00076c00010b7983 */ /* 0x000f220000300800 */
[C---:B---3--:R-:W-:Y:S01]  /*60e20*/  HMMA.16816.F32.BF16 R4, R16.reuse, R4, R24 ;  /* 0x000000041004723c */ /* 0x048fe20000041818 */
[----:B----4-:R-:W-:Y:S01]  /*60e30*/  STL.64 [R1+0x68f8], R10 ;  /* 0x0068f80a01007387 */ /* 0x010fe20000100a00 */
[----:B--2---:R-:W-:Y:S02]  /*60e40*/  STL.64 [R1+0x68f0], R8 ;  /* 0x0068f00801007387 */ /* 0x004fe40000100a00 */
[----:B------:R-:W2:Y:S02]  /*60e50*/  LDL.LU.64 R26, [R1+0x6a38] ;  /* 0x006a3800011a7983 */ /* 0x000ea40000300a00 */
[----:B------:R-:W2:Y:S11]  /*60e60*/  LDL.LU.64 R24, [R1+0x6a30] ;  /* 0x006a300001187983 */ /* 0x000eb60000300a00 */
[----:B------:R-:W-:Y:S06]  /*60e70*/  @!UPT UIADD3 URZ, URZ, URZ, URZ ;  /* 0x0000003f3f3ff290 */ /* 0x000fec000fffe03f */
[----:B------:R0:W-:Y:S01]  /*60e80*/  STL.64 [R1+0x290], R4 ;  /* 0x0002900401007387 */ /* 0x0001e20000100a00 */
[----:B------:R2:W-:Y:S03]  /*60e90*/  STL.64 [R1+0x298], R6 ;  /* 0x0002980601007387 */ /* 0x0005e60000100a00 */
[----:B0-----:R-:W2:Y:S02]  /*60ea0*/  LDL.LU.64 R4, [R1+0x6a28] ;  /* 0x006a280001047983 */ /* 0x001ea40000300a00 */
[----:B--2---:R-:W-:Y:S02]  /*60eb0*/  HMMA.16816.F32.BF16 R4, R16, R4, R24 ;  /* 0x000000041004723c */ /* 0x004fe40000041818 */
[----:B------:R-:W2:Y:S01]  /*60ec0*/  LDL.LU.64 R26, [R1+0x6a20] ;  /* 0x006a2000011a7983 */ /* 0x000ea20000300a00 */
[----:B------:R-:W2:Y:S11]  /*60ed0*/  LDL.LU.64 R24, [R1+0x6a18] ;  /* 0x006a180001187983 */ /* 0x000eb60000300a00 */
[----:B------:R-:W-:Y:S09]  /*60ee0*/  @!UPT UIADD3 URZ, URZ, URZ, URZ ;  /* 0x0000003f3f3ff290 */ /* 0x000ff2000fffe03f */
[----:B------:R-:W-:Y:S01]  /*60ef0*/  STL.64 [R1+0x280], R4 ;  /* 0x0002800401007387 */ /* 0x000fe20000100a00 */
[----:B------:R0:W-:Y:S03]  /*60f00*/  STL.64 [R1+0x288], R6 ;  /* 0x0002880601007387 */ /* 0x0001e60000100a00 */
[----:B0-----:R-:W3:Y:S01]  /*60f10*/  LDL.LU.64 R6, [R1+0x6a10] ;  /* 0x006a100001067983 */ /* 0x001ee20000300a00 */
[----:B------:R-:W3:Y:S02]  /*60f20*/  LDL.LU.64 R4, [R1+0x6a08] ;  /* 0x006a080001047983 */ /* 0x000ee40000300a00 */
[----:B------:R-:W-:Y:S02]  /*60f30*/  IMAD.MOV.U32 R8, RZ, RZ, R29 ;  /* 0x000000ffff087224 */ /* 0x000fe400078e001d */
[----:B------:R-:W-:-:S07]  /*60f40*/  IMAD.MOV.U32 R9, RZ, RZ, R28 ;  /* 0x000000ffff097224 */ /* 0x000fce00078e001c */
[C---:B---3--:R-:W-:Y:S11]  /*60f50*/  HMMA.16816.F32.BF16 R4, R16.reuse, R8, R4 ;  /* 0x000000081004723c */ /* 0x048ff60000041804 */
[----:B------:R-:W-:Y:S11]  /*60f60*/  @!UPT UIADD3 URZ, URZ, URZ, URZ ;  /* 0x0000003f3f3ff290 */ /* 0x000ff6000fffe03f */
[----:B------:R-:W-:Y:S01]  /*60f70*/  @!UPT UIADD3 URZ, URZ, URZ, URZ ;  /* 0x0000003f3f3ff290 */ /* 0x000fe2000fffe03f */
[----:B------:R-:W-:Y:S01]  /*60f80*/  STL.64 [R1+0x270], R4 ;  /* 0x0002700401007387 */ /* 0x000fe20000100a00 */
[----:B------:R0:W-:Y:S03]  /*60f90*/  STL.64 [R1+0x278], R6 ;  /* 0x0002780601007387 */ /* 0x0001e60000100a00 */
[----:B0-----:R-:W3:Y:S01]  /*60fa0*/  LDL.LU.64 R6, [R1+0x6a00] ;  /* 0x006a000001067983 */ /* 0x001ee20000300a00 */
[----:B------:R-:W3:Y:S02]  /*60fb0*/  LDL.LU.64 R4, [R1+0x69f8] ;  /* 0x0069f80001047983 */ /* 0x000ee40000300a00 */
[----:B------:R-:W-:Y:S02]  /*60fc0*/  IMAD.MOV.U32 R20, RZ, RZ, R3 ;  /* 0x000000ffff147224 */ /* 0x000fe400078e0003 */
[----:B------:R-:W-:Y:S01]  /*60fd0*/  IMAD.MOV.U32 R21, RZ, RZ, R2 ;  /* 0x000000ffff157224 */ /* 0x000fe200078e0002 */
[----:B------:R0:W-:Y:S04]  /*60fe0*/  STL.64 [R1+0x6998], R8 ;  /* 0x0069980801007387 */ /* 0x0001e80000100a00 */
[----:B0-----:R-:W4:Y:S01]  /*60ff0*/  LDL.LU R8, [R1+0xa10] ;  /* 0x000a100001087983 */ /* 0x001f220000300800 */
[----:B------:R-:W4:Y:S02]  /*61000*/  LDL.LU R9, [R1+0xa14] ;  /* 0x000a140001097983 */ /* 0x000f240000300800 */
[----:B------:R-:W4:Y:S02]  /*61010*/  LDL.LU R10, [R1+0xa18] ;  /* 0x000a1800010a7983 */ /* 0x000f240000300800 */
[----:B------:R-:W4:Y:S01]  /*61020*/  LDL.LU R11, [R1+0xa1c] ;  /* 0x000a1c00010b7983 */ /* 0x000f220000300800 */
[C---:B---3--:R-:W-:Y:S11]  /*61030*/  HMMA.16816.F32.BF16 R4, R16.reuse, R20, R4 ;  /* 0x000000141004723c */ /* 0x048ff60000041804 */
[----:B------:R-:W-:Y:S11]  /*61040*/  @!UPT UIADD3 URZ, URZ, URZ, URZ ;  /* 0x0000003f3f3ff290 */ /* 0x000ff6000fffe03f */
[----:B------:R-:W-:Y:S01]  /*61050*/  @!UPT UIADD3 URZ, URZ, URZ, URZ ;  /* 0x0000003f3f3ff290 */ /* 0x000fe2000fffe03f */
[----:B------:R0:W-:Y:S01]  /*61060*/  STL.64 [R1+0x260], R4 ;  /* 0x0002600401007387 */ /* 0x0001e20000100a00 */
[----:B------:R-:W-:Y:S03]  /*61070*/  STL.64 [R1+0x268], R6 ;  /* 0x0002680601007387 */ /* 0x000fe60000100a00 */
[----:B0-----:R-:W2:Y:S01]  /*61080*/  LDL.LU.64 R4, [R1+0x69f0] ;  /* 0x0069f00001047983 */ /* 0x001ea20000300a00 */
[----:B------:R0:W-:Y:S03]  /*61090*/  STL.64 [R1+0x6990], R20 ;  /* 0x0069901401007387 */ /* 0x0001e60000100a00 */
[----:B0-----:R-:W4:Y:S01]  /*610a0*/  LDL.64 R20, [R1+0x80] ;  /* 0x0000800001147983 */ /* 0x001f220000100a00 */
[C---:B--2---:R-:W-:Y:S03]  /*610b0*/  HMMA.16816.F32.BF16 R4, R16.reuse, R4, R24 ;  /* 0x000000041004723c */ /* 0x044fe60000041818 */
[----:B------:R-:W2:Y:S01]  /*610c0*/  LDL.LU.64 R26, [R1+0x69e8] ;  /* 0x0069e800011a7983 */ /* 0x000ea20000300a00 */
[----:B------:R-:W2:Y:S11]  /*610d0*/  LDL.LU.64 R24, [R1+0x69e0] ;  /* 0x0069e00001187983 */ /* 0x000eb60000300a00 */
[----:B------:R-:W-:Y:S08]  /*610e0*/  @!UPT UIADD3 URZ, URZ, URZ, URZ ;  /* 0x0000003f3f3ff290 */ /* 0x000ff0000fffe03f */
[----:B------:R0:W-:Y:S01]  /*610f0*/  STL.64 [R1+0x250], R4 ;  /* 0x0002500401007387 */ /* 0x0001e20000100a00 */
[----:B------:R2:W-:Y:S03]  /*61100*/  STL.64 [R1+0x258], R6 ;  /* 0x0002580601007387 */ /* 0x0005e60000100a00 */
[----:B0-----:R-:W2:Y:S02]  /*61110*/  LDL.LU.64 R4, [R1+0x69d8] ;  /* 0x0069d80001047983 */ /* 0x001ea40000300a00 */
[C---:B--2---:R-:W-:Y:S02]  /*61120*/  HMMA.16816.F32.BF16 R4, R16.reuse, R4, R24 ;  /* 0x000000041004723c */ /* 0x044fe40000041818 */
[----:B------:R-:W2:Y:S11]  /*61130*/  LDL.LU.64 R24, [R1+0x69d0] ;  /* 0x0069d00001187983 */ /* 0x000eb60000300a00 */
[----:B------:R-:W-:Y:S10]  /*61140*/  @!UPT UIADD3 URZ, URZ, URZ, URZ ;  /* 0x0000003f3f3ff290 */ /* 0x000ff4000fffe03f */
[----:B------:R-:W-:Y:S01]  /*61150*/  STL.64 [R1+0x240], R4 ;  /* 0x0002400401007387 */ /* 0x000fe20000100a00 */
[----:B------:R0:W-:Y:S03]  /*61160*/  STL.64 [R1+0x248], R6 ;  /* 0x0002480601007387 */ /* 0x0001e60000100a00 */
[----:B0-----:R-:W2:Y:S01]  /*61170*/  LDL.LU.64 R6, [R1+0x69c8] ;  /* 0x0069c80001067983 */ /* 0x001ea20000300a00 */
[----:B------:R-:W2:Y:S02]  /*61180*/  LDL.LU.64 R4, [R1+0x69c0] ;  /* 0x0069c00001047983 */ /* 0x000ea40000300a00 */
[C---:B--2---:R-:W-:Y:S11]  /*61190*/  HMMA.16816.F32.BF16 R4, R16.reuse, R24, R4 ;  /* 0x000000181004723c */ /* 0x044ff60000041804 */
[----:B------:R-:W-:Y:S11]  /*611a0*/  @!UPT UIADD3 URZ, URZ, URZ, URZ ;  /* 0x0000003f3f3ff290 */ /* 0x000ff6000fffe03f */
[----:B------:R-:W-:Y:S01]  /*611b0*/  @!UPT UIADD3 URZ, URZ, URZ, URZ ;  /* 0x0000003f3f3ff290 */ /* 0x000fe2000fffe03f */
[----:B------:R0:W-:Y:S01]  /*611c0*/  STL.64 [R1+0x230], R4 ;  /* 0x0002300401007387 */ /* 0x0001e20000100a00 */
[----:B------:R-:W-:Y:S02]  /*611d0*/  STL.64 [R1+0x238], R6 ;  /* 0x0002380601007387 */ /* 0x000fe40000100a00 */
[----:B------:R-:W2:Y:S02]  /*611e0*/  LDL.LU R27, [R1+0x69b8] ;  /* 0x0069b800011b7983 */ /* 0x000ea40000300800 */
[----:B0-----:R-:W-:Y:S02]  /*611f0*/  IMAD.MOV.U32 R5, RZ, RZ, R24 ;  /* 0x000000ffff057224 */ /* 0x001fe400078e0018 */
[----:B------:R-:W-:Y:S02]  /*61200*/  IMAD.MOV.U32 R4, RZ, RZ, R25 ;  /* 0x000000ffff047224 */ /* 0x000fe400078e0019 */
[----:B------:R-:W3:Y:S02]  /*61210*/  LDL.LU.64 R24, [R1+0x69b0] ;  /* 0x0069b00001187983 */ /* 0x000ee40000300a00 */
[----:B---3--:R-:W-:Y:S02]  /*61220*/  HMMA.16816.F32.BF16 R16, R16, R24, R12 ;  /* 0x000000181010723c */ /* 0x008fe4000004180c */
[----:B------:R-:W4:Y:S01]  /*61230*/  LDL.LU.64 R14, [R1+0x69a8] ;  /* 0x0069a800010e7983 */ /* 0x000f220000300a00 */
[----:B------:R-:W4:Y:S02]  /*61240*/  LDL.LU.64 R12, [R1+0x69a0] ;  /* 0x0069a000010c7983 */ /* 0x000f240000300a00 */
[----:B--2---:R-:W-:Y:S02]  /*61250*/  STL [R1+0x6950], R27 ;  /* 0x0069501b01007387 */ /* 0x004fe40000100800 */
[----:B------:R0:W-:Y:S11]  /*61260*/  STL.64 [R1+0x6948], R24 ;  /* 0x0069481801007387 */ /* 0x0001f60000100a00 */
[----:B------:R-:W-:Y:S05]  /*61270*/  @!UPT UIADD3 URZ, URZ, URZ, URZ ;  /* 0x0000003f3f3ff290 */ /* 0x000fea000fffe03f */
[----:B------:R1:W-:Y:S01]  /*61280*/  STL.64 [R1+0x110], R16 ;  /* 0x0001101001007387 */ /* 0x0003e20000100a00 */
[----:B------:R-:W-:Y:S02]  /*61290*/  STL.64 [R1+0x118], R18 ;  /* 0x0001181201007387 */ /* 0x000fe40000100a00 */
[----:B0-----:R-:W2:Y:S01]  /*612a0*/  LDL.64 R24, [R1+0x70] ;  /* 0x0000700001187983 */ /* 0x001ea20000100a00 */
[----:B-1----:R-:W3:Y:S04]  /*612b0*/  LDL.64 R16, [R1+0x20] ;  /* 0x0000200001107983 */ /* 0x002ee80000100a00 */
[----:B---3--:R0:W-:Y:S04]  /*612c0*/  STL.64 [R1+0x6988], R16 ;  /* 0x0069881001007387 */ /* 0x0081e80000100a00 */
[----:B0-----:R-:W3:Y:S01]  /*612d0*/  LDL.LU R16, [R1+0xa00] ;  /* 0x000a000001107983 */ /* 0x001ee20000300800 */
[----:B------:R-:W3:Y:S02]  /*612e0*/  LDL.LU R17, [R1+0xa04] ;  /* 0x000a040001117983 */ /* 0x000ee40000300800 */
[----:B------:R-:W3:Y:S02]  /*612f0*/  LDL.LU R18, [R1+0xa08] ;  /* 0x000a080001127983 */ /* 0x000ee40000300800 */
[----:B------:R-:W3:Y:S01]  /*61300*/  LDL.LU R19, [R1+0xa0c] ;  /* 0x000a0c0001137983 */ /* 0x000ee20000300800 */
[----:B----4-:R-:W-:Y:S01]  /*61310*/  HMMA.16816.F32.BF16 R8, R12, R20, R8 ;  /* 0x000000140c08723c */ /* 0x010fe20000041808 */
[----:B------:R-:W-:-:S02]  /*61320*/  IMAD.MOV.U32 R3, RZ, RZ, R20 ;  /* 0x000000ffff037224 */ /* 0x000fc400078e0014 */
[----:B------:R-:W-:Y:S11]  /*61330*/  IMAD.MOV.U32 R2, RZ, RZ, R21 ;  /* 0x000000ffff027224 */ /* 0x000ff600078e0015 */
[----:B------:R-:W-:Y:S09]  /*61340*/  @!UPT UIADD3 URZ, URZ, URZ, URZ ;  /* 0x0000003f3f3ff290 */ /* 0x000ff2000fffe03f */
[----:B------:R0:W-:Y:S01]  /*61350*/  STL.64 [R1+0x220], R8 ;  /* 0x0002200801007387 */ /* 0x0001e20000100a00 */
[----:B------:R2:W-:Y:S03]  /*61360*/  STL.64 [R1+0x228], R10 ;  /* 0x0002280a01007387 */ /* 0x0005e60000100a00 */
[----:B0-----:R-:W4:Y:S01]  /*61370*/  LDL.LU.64 R8, [R1+0x6998] ;  /* 0x0069980001087983 */ /* 0x001f220000300a00 */
[----:B------:R-:W4:Y:S02]  /*61380*/  LDL.LU R20, [R1+0x9f0] ;  /* 0x0009f00001147983 */ /* 0x000f240000300800 */
[----:B------:R-:W4:Y:S02]  /*61390*/  LDL.LU R21, [R1+0x9f4] ;  /* 0x0009f40001157983 */ /* 0x000f240000300800 */
[----:B------:R-:W4:Y:S01]  /*613a0*/  LDL.LU R22, [R1+0x9f8] ;  /* 0x0009f80001167983 */ /* 0x000f220000300800 */
[----:B------:R-:W4:Y:S01]  /*613b0*/  LDL.LU R23, [R1+0x9fc] ;  /* 0x0009fc0001177983 */ /* 0x000f220000300800 */
[----:B--2---:R-:W-:-:S02]  /*613c0*/  IMAD.MOV.U32 R11, RZ, RZ, R24 ;  /* 0x000000ffff0b7224 */ /* 0x004fc400078e0018 */
[----:B------:R-:W-:Y:S01]  /*613d0*/  IMAD.MOV.U32 R10, RZ, RZ, R25 ;  /* 0x000000ffff0a7224 */ /* 0x000fe200078e0019 */
[C---:B---3--:R-:W-:Y:S07]  /*613e0*/  HMMA.16816.F32.BF16 R16, R12.reuse, R24, R16 ;  /* 0x000000180c10723c */ /* 0x048fee0000041810 */
[----:B------:R-:W-:Y:S02]  /*613f0*/  IMAD.MOV.U32 R24, RZ, RZ, R5 ;  /* 0x000000ffff187224 */ /* 0x000fe400078e0005 */
[----:B------:R-:W-:Y:S11]  /*61400*/  IMAD.MOV.U32 R25, RZ, RZ, R4 ;  /* 0x000000ffff197224 */ /* 0x000ff600078e0004 */
[----:B------:R-:W-:Y:S03]  /*61410*/  @!UPT UIADD3 URZ, URZ, URZ, URZ ;  /* 0x0000003f3f3ff290 */ /* 0x000fe6000fffe03f */
[----:B------:R0:W-:Y:S01]  /*61420*/  STL.64 [R1+0x210], R16 ;  /* 0x0002101001007387 */ /* 0x0001e20000100a00 */
[----:B------:R1:W-:Y:S03]  /*61430*/  STL.64 [R1+0x218], R18 ;  /* 0x0002181201007387 */ /* 0x0003e60000100a00 */
[----:B0-----:R-:W2:Y:S01]  /*61440*/  LDL.LU R16, [R1+0x9e0] ;  /* 0x0009e00001107983 */ /* 0x001ea20000300800 */
[----:B------:R-:W2:Y:S02]  /*61450*/  LDL.LU R17, [R1+0x9e4] ;  /* 0x0009e40001117983 */ /* 0x000ea40000300800 */
[----:B-1----:R-:W2:Y:S02]  /*61460*/  LDL.LU R18, [R1+0x9e8] ;  /* 0x0009e80001127983 */ /* 0x002ea40000300800 */
[----:B------:R-:W2:Y:S01]  /*61470*/  LDL.LU R19, [R1+0x9ec] ;  /* 0x0009ec0001137983 */ /* 0x000ea20000300800 */
[----:B------:R0:W-:Y:S01]  /*61480*/  STL.64 [R1+0x6968], R24 ;  /* 0x0069681801007387 */ /* 0x0001e20000100a00 */
[----:B------:R-:W3:Y:S02]  /*61490*/  LDL.LU R4, [R1+0x880] ;  /* 0x0008800001047983 */ /* 0x000ee40000300800 */
[----:B------:R-:W3:Y:S02]  /*614a0*/  LDL.LU R5, [R1+0x884] ;  /* 0x0008840001057983 */ /* 0x000ee40000300800 */
[----:B------:R-:W2:Y:S01]  /*614b0*/  LDL.LU R6, [R1+0x888] ;  /* 0x0008880001067983 */ /* 0x000ea20000300800 */
[----:B------:R-:W2:Y:S04]  /*614c0*/  LDL.LU R7, [R1+0x88c] ;  /* 0x00088c0001077983 */ /* 0x000ea80000300800 */
[----:B0-----:R-:W2:Y:S01]  /*614d0*/  LDL.64 R24, [R1+0x10] ;  /* 0x0000100001187983 */ /* 0x001ea20000100a00 */
[----:B----4-:R-:W-:Y:S03]  /*614e0*/  HMMA.16816.F32.BF16 R20, R12, R8, R20 ;  /* 0x000000080c14723c */ /* 0x010fe60000041814 */
[----:B--2---:R-:W-:Y:S01]  /*614f0*/  STL.64 [R1+0x6980], R24 ;  /* 0x0069801801007387 */ /* 0x004fe20000100a00 */
[----:B------:R-:W-:Y:S02]  /*61500*/  STL.64 [R1+0x6960], R6 ;  /* 0x0069600601007387 */ /* 0x000fe40000100a00 */
[----:B---3--:R0:W-:Y:S02]  /*61510*/  STL.64 [R1+0x6958], R4 ;  /* 0x0069580401007387 */ /* 0x0081e40000100a00 */
[----:B0-----:R-:W2:Y:S01]  /*61520*/  LDL.LU R4, [R1+0x9b0] ;  /* 0x0009b00001047983 */ /* 0x001ea20000300800 */
        /* <DEDUP_REMOVED lines=13> */
[----:B------:R0:W-:Y:S01]  /*61600*/  STL.64 [R1+0x200], R20 ;  /* 0x0002001401007387 */ /* 0x0001e20000100a00 */
[----:B------:R-:W-:Y:S03]  /*61610*/  STL.64 [R1+0x208], R22 ;  /* 0x0002081601007387 */ /* 0x000fe60000100a00 */
[----:B0-----:R-:W3:Y:S01]  /*61620*/  LDL.LU.64 R20, [R1+0x6990] ;  /* 0x0069900001147983 */ /* 0x001ee20000300a00 */
[----:B------:R0:W-:Y:S02]  /*61630*/  STL.64 [R1+0x6908], R8 ;  /* 0x0069080801007387 */ /* 0x0001e40000100a00 */
[----:B0-----:R-:W-:-:S02]  /*61640*/  IMAD.MOV.U32 R8, RZ, RZ, R11 ;  /* 0x000000ffff087224 */ /* 0x001fc400078e000b */
[----:B------:R-:W-:-:S05]  /*61650*/  IMAD.MOV.U32 R9, RZ, RZ, R10 ;  /* 0x000000ffff097224 */ /* 0x000fca00078e000a */
[----:B------:R-:W-:Y:S01]  /*61660*/  STL.64 [R1+0x6920], R8 ;  /* 0x0069200801007387 */ /* 0x000fe20000100a00 */
[C---:B---3--:R-:W-:Y:S11]  /*61670*/  HMMA.16816.F32.BF16 R16, R12.reuse, R20, R16 ;  /* 0x000000140c10723c */ /* 0x048ff60000041810 */
[----:B------:R-:W-:Y:S11]  /*61680*/  @!UPT UIADD3 URZ, URZ, URZ, URZ ;  /* 0x0000003f3f3ff290 */ /* 0x000ff6000fffe03f */
[----:B------:R-:W-:Y:S01]  /*61690*/  @!UPT UIADD3 URZ, URZ, URZ, URZ ;  /* 0x0000003f3f3ff290 */ /* 0x000fe2000fffe03f */
[----:B------:R0:W-:Y:S01]  /*616a0*/  STL.64 [R1+0x1f0], R16 ;  /* 0x0001f01001007387 */ /* 0x0001e20000100a00 */
[----:B------:R-:W-:Y:S03]  /*616b0*/  STL.64 [R1+0x1f8], R18 ;  /* 0x0001f81201007387 */ /* 0x000fe60000100a00 */
        /* <DEDUP_REMOVED lines=22> */
[----:B0-----:R-:W3:Y:S01]  /*61820*/  LDL.LU.64 R24, [R1+0x6980] ;  /* 0x0069800001187983 */ /* 0x001ee20000300a00 */
[----:B------:R-:W-:Y:S02]  /*61830*/  IMAD.MOV.U32 R8, RZ, RZ, R3 ;  /* 0x000000ffff087224 */ /* 0x000fe400078e0003 */
[----:B------:R-:W-:Y:S01]  /*61840*/  IMAD.MOV.U32 R9, RZ, RZ, R2 ;  /* 0x000000ffff097224 */ /* 0x000fe200078e0002 */
        /* <DEDUP_REMOVED lines=23> */
[----:B------:R-:W-:Y:S01]  /*619c0*/  STL.64 [R1+0x100], R12 ;  /* 0x0001000c01007387 */ /* 0x000fe20000100a00 */
[----:B------:R-:W-:Y:S02]  /*619d0*/  STL.64 [R1+0x108], R14 ;  /* 0x0001080e01007387 */ /* 0x000fe40000100a00 */
[----:B0-----:R-:W3:Y:S02]  /*619e0*/  LDL.LU R24, [R1+0x750] ;  /* 0x0007500001187983 */ /* 0x001ee40000300800 */
[----:B------:R-:W3:Y:S01]  /*619f0*/  LDL.LU R25, [R1+0x754] ;  /* 0x0007540001197983 */ /* 0x000ee20000300800 */
[----:B------:R-:W3:Y:S01]  /*61a00*/  LDL.LU R26, [R1+0x758] ;  /* 0x00075800011a7983 */ /* 0x000ee20000300800 */
[----:B------:R-:W3:Y:S01]  /*61a10*/  LDL.LU R27, [R1+0x75c] ;  /* 0x00075c00011b7983 */ /* 0x000ee20000300800 */
        /* <DEDUP_REMOVED lines=24> */
[----:B------:R-:W-:Y:S01]  /*61ba0*/  STL.64 [R1+0xc0], R8 ;  /* 0x0000c00801007387 */ /* 0x000fe20000100a00 */
[----:B------:R0:W-:Y:S03]  /*61bb0*/  STL.64 [R1+0xc8], R10 ;  /* 0x0000c80a01007387 */ /* 0x0001e60000100a00 */
[----:B0-----:R-:W2:Y:S01]  /*61bc0*/  LDL.LU.64 R10, [R1+0x68e8] ;  /* 0x0068e800010a7983 */ /* 0x001ea20000300a00 */
[----:B------:R-:W2:Y:S02]  /*61bd0*/  LDL.LU.64 R8, [R1+0x68e0] ;  /* 0x0068e00001087983 */ /* 0x000ea40000300a00 */
[----:B------:R-:W-:Y:S02]  /*61be0*/  IMAD.MOV.U32 R12, RZ, RZ, R3 ;  /* 0x000000ffff0c7224 */ /* 0x000fe400078e0003 */
[----:B------:R-:W-:Y:S01]  /*61bf0*/  IMAD.MOV.U32 R13, RZ, RZ, R2 ;  /* 0x000000ffff0d7224 */ /* 0x000fe200078e0002 */
[----:B------:R3:W-:Y:S01]  /*61c00*/  STL.64 [R1+0x6868], R20 ;  /* 0x0068681401007387 */ /* 0x0007e20000100a00 */
[----:B------:R2:W-:Y:S01]  /*61c10*/  STL.64 [R1+0x6860], R16 ;  /* 0x0068601001007387 */ /* 0x0005e20000100a00 */
[C---:B---3--:R-:W-:Y:S11]  /*61c20*/  HMMA.16816.F32.BF16 R20, R4.reuse, R16, R24 ;  /* 0x000000100414723c */ /* 0x048ff60000041818 */
[----:B------:R-:W-:Y:S11]  /*61c30*/  @!UPT UIADD3 URZ, URZ, URZ, URZ ;  /* 0x0000003f3f3ff290 */ /* 0x000ff6000fffe03f */
[----:B------:R-:W-:Y:S01]  /*61c40*/  @!UPT UIADD3 URZ, URZ, URZ, URZ ;  /* 0x0000003f3f3ff290 */ /* 0x000fe2000fffe03f */
[----:B------:R-:W-:Y:S01]  /*61c50*/  STL.64 [R1+0x1b0], R20 ;  /* 0x0001b01401007387 */ /* 0x000fe20000100a00 */
[----:B------:R-:W-:Y:S01]  /*61c60*/  STL.64 [R1+0x1b8], R22 ;  /* 0x0001b81601007387 */ /* 0x000fe20000100a00 */
[C---:B--2---:R-:W-:Y:S02]  /*61c70*/  HMMA.16816.F32.BF16 R16, R4.reuse, R12, R8 ;  /* 0x0000000c0410723c */ /* 0x044fe40000041808 */
[----:B------:R-:W2:Y:S11]  /*61c80*/  LDL.LU R8, [R1+0x640] ;  /* 0x0006400001087983 */ /* 0x000eb60000300800 */
[----:B------:R-:W-:Y:S10]  /*61c90*/  @!UPT UIADD3 URZ, URZ, URZ, URZ ;  /* 0x0000003f3f3ff290 */ /* 0x000ff4000fffe03f */
[----:B------:R-:W-:Y:S01]  /*61ca0*/  STL.64 [R1+0x330], R16 ;  /* 0x0003301001007387 */ /* 0x000fe20000100a00 */
[----:B------:R-:W-:Y:S02]  /*61cb0*/  STL.64 [R1+0x338], R18 ;  /* 0x0003381201007387 */ /* 0x000fe40000100a00 */
[----:B------:R-:W2:Y:S02]  /*61cc0*/  LDL.LU R9, [R1+0x644] ;  /* 0x0006440001097983 */ /* 0x000ea40000300800 */
[----:B------:R-:W3:Y:S01]  /*61cd0*/  LDL.LU R10, [R1+0x648] ;  /* 0x00064800010a7983 */ /* 0x000ee20000300800 */
[----:B------:R-:W3:Y:S04]  /*61ce0*/  LDL.LU R11, [R1+0x64c] ;  /* 0x00064c00010b7983 */ /* 0x000ee80000300800 */
[----:B---3--:R-:W-:Y:S01]  /*61cf0*/  STL.64 [R1+0x68d8], R10 ;  /* 0x0068d80a01007387 */ /* 0x008fe20000100a00 */
[----:B--2---:R0:W-:Y:S03]  /*61d00*/  STL.64 [R1+0x68d0], R8 ;  /* 0x0068d00801007387 */ /* 0x0041e60000100a00 */
[----:B0-----:R-:W2:Y:S01]  /*61d10*/  LDL.LU R8, [R1+0x650] ;  /* 0x0006500001087983 */ /* 0x001ea20000300800 */
[----:B------:R-:W2:Y:S02]  /*61d20*/  LDL.LU R9, [R1+0x654] ;  /* 0x0006540001097983 */ /* 0x000ea40000300800 */
[----:B------:R-:W2:Y:S02]  /*61d30*/  LDL.LU R10, [R1+0x658] ;  /* 0x00065800010a7983 */ /* 0x000ea40000300800 */
[----:B------:R-:W2:Y:S01]  /*61d40*/  LDL.LU R11, [R1+0x65c] ;  /* 0x00065c00010b7983 */ /* 0x000ea20000300800 */
[----:B------:R-:W3:Y:S04]  /*61d50*/  LDL.64 R20, [R1+0x50] ;  /* 0x0000500001147983 */ /* 0x000ee80000100a00 */
[----:B------:R-:W2:Y:S04]  /*61d60*/  LDL.64 R24, [R1] ;  /* 0x0000000001187983 */ /* 0x000ea80000100a00 */
[----:B---3--:R0:W-:Y:S04]  /*61d70*/  STL.64 [R1+0x6880], R20 ;  /* 0x0068801401007387 */ /* 0x0081e80000100a00 */
[----:B0-----:R-:W3:Y:S04]  /*61d80*/  LDL.64 R20, [R1+0x70] ;  /* 0x0000700001147983 */ /* 0x001ee80000100a00 */
[----:B---3--:R0:W-:Y:S01]  /*61d90*/  STL.64 [R1+0x6898], R20 ;  /* 0x0068981401007387 */ /* 0x0081e20000100a00 */
[----:B------:R-:W3:Y:S02]  /*61da0*/  LDL.LU R16, [R1+0x6b0] ;  /* 0x0006b00001107983 */ /* 0x000ee40000300800 */
[----:B------:R-:W3:Y:S02]  /*61db0*/  LDL.LU R17, [R1+0x6b4] ;  /* 0x0006b40001117983 */ /* 0x000ee40000300800 */
[----:B------:R-:W4:Y:S01]  /*61dc0*/  LDL.LU R18, [R1+0x6b8] ;  /* 0x0006b80001127983 */ /* 0x000f220000300800 */
[----:B------:R-:W4:Y:S04]  /*61dd0*/  LDL.LU R19, [R1+0x6bc] ;  /* 0x0006bc0001137983 */ /* 0x000f280000300800 */
[----:B0-----:R-:W2:Y:S04]  /*61de0*/  LDL.64 R20, [R1+0x80] ;  /* 0x0000800001147983 */ /* 0x001ea80000100a00 */
[----:B----4-:R-:W-:Y:S01]  /*61df0*/  STL.64 [R1+0x6878], R18 ;  /* 0x0068781201007387 */ /* 0x010fe20000100a00 */
[----:B---3--:R0:W-:Y:S03]  /*61e00*/  STL.64 [R1+0x6870], R16 ;  /* 0x0068701001007387 */ /* 0x0081e60000100a00 */
[----:B0-----:R-:W3:Y:S01]  /*61e10*/  LDL.LU R16, [R1+0x6a0] ;  /* 0x0006a00001107983 */ /* 0x001ee20000300800 */
[----:B------:R-:W3:Y:S02]  /*61e20*/  LDL.LU R17, [R1+0x6a4] ;  /* 0x0006a40001117983 */ /* 0x000ee40000300800 */
[----:B------:R-:W4:Y:S02]  /*61e30*/  LDL.LU R18, [R1+0x6a8] ;  /* 0x0006a80001127983 */ /* 0x000f240000300800 */
[----:B------:R-:W4:Y:S01]  /*61e40*/  LDL.LU R19, [R1+0x6ac] ;  /* 0x0006ac0001137983 */ /* 0x000f220000300800 */
[C---:B--2---:R-:W-:Y:S01]  /*61e50*/  HMMA.16816.F32.BF16 R8, R4.reuse, R24, R8 ;  /* 0x000000180408723c */ /* 0x044fe20000041808 */
[----:B----4-:R-:W-:Y:S01]  /*61e60*/  STL.64 [R1+0x6890], R18 ;  /* 0x0068901201007387 */ /* 0x010fe20000100a00 */
[----:B---3--:R0:W-:Y:S03]  /*61e70*/  STL.64 [R1+0x6888], R16 ;  /* 0x0068881001007387 */ /* 0x0081e60000100a00 */
[----:B0-----:R-:W2:Y:S01]  /*61e80*/  LDL.LU R16, [R1+0x690] ;  /* 0x0006900001107983 */ /* 0x001ea20000300800 */
[----:B------:R-:W2:Y:S02]  /*61e90*/  LDL.LU R17, [R1+0x694] ;  /* 0x0006940001117983 */ /* 0x000ea40000300800 */
[----:B------:R-:W3:Y:S02]  /*61ea0*/  LDL.LU R18, [R1+0x698] ;  /* 0x0006980001127983 */ /* 0x000ee40000300800 */
[----:B------:R-:W3:Y:S02]  /*61eb0*/  LDL.LU R19, [R1+0x69c] ;  /* 0x00069c0001137983 */ /* 0x000ee40000300800 */
[----:B------:R-:W-:Y:S01]  /*61ec0*/  IMAD.MOV.U32 R26, RZ, RZ, R24 ;  /* 0x000000ffff1a7224 */ /* 0x000fe200078e0018 */
[----:B---3--:R-:W-:Y:S01]  /*61ed0*/  STL.64 [R1+0x68a8], R18 ;  /* 0x0068a81201007387 */ /* 0x008fe20000100a00 */
[----:B--2---:R0:W-:Y:S03]  /*61ee0*/  STL.64 [R1+0x68a0], R16 ;  /* 0x0068a01001007387 */ /* 0x0041e60000100a00 */
[----:B0-----:R-:W2:Y:S01]  /*61ef0*/  LDL.LU R16, [R1+0x680] ;  /* 0x0006800001107983 */ /* 0x001ea20000300800 */
[----:B------:R-:W2:Y:S02]  /*61f00*/  LDL.LU R17, [R1+0x684] ;  /* 0x0006840001117983 */ /* 0x000ea40000300800 */
[----:B------:R-:W2:Y:S02]  /*61f10*/  LDL.LU R18, [R1+0x688] ;  /* 0x0006880001127983 */ /* 0x000ea40000300800 */
[----:B------:R-:W2:Y:S01]  /*61f20*/  LDL.LU R19, [R1+0x68c] ;  /* 0x00068c0001137983 */ /* 0x000ea20000300800 */
[----:B------:R0:W-:Y:S04]  /*61f30*/  STL.64 [R1+0x6858], R12 ;  /* 0x0068580c01007387 */ /* 0x0001e80000100a00 */
[----:B0-----:R-:W3:Y:S01]  /*61f40*/  LDL.LU R12, [R1+0x730] ;  /* 0x00073000010c7983 */ /* 0x001ee20000300800 */
[----:B------:R-:W3:Y:S02]  /*61f50*/  LDL.LU R13, [R1+0x734] ;  /* 0x00073400010d7983 */ /* 0x000ee40000300800 */
[----:B------:R-:W3:Y:S02]  /*61f60*/  LDL.LU R14, [R1+0x738] ;  /* 0x00073800010e7983 */ /* 0x000ee40000300800 */
[----:B------:R-:W3:Y:S01]  /*61f70*/  LDL.LU R15, [R1+0x73c] ;  /* 0x00073c00010f7983 */ /* 0x000ee20000300800 */
[----:B------:R-:W-:Y:S01]  /*61f80*/  STL.64 [R1+0x650], R8 ;  /* 0x0006500801007387 */ /* 0x000fe20000100a00 */
[----:B------:R0:W-:Y:S03]  /*61f90*/  STL.64 [R1+0x658], R10 ;  /* 0x0006580a01007387 */ /* 0x0001e60000100a00 */
[----:B0-----:R-:W4:Y:S01]  /*61fa0*/  LDL.LU.64 R10, [R1+0x68d8] ;  /* 0x0068d800010a7983 */ /* 0x001f220000300a00 */
[----:B------:R-:W4:Y:S02]  /*61fb0*/  LDL.LU.64 R8, [R1+0x68d0] ;  /* 0x0068d00001087983 */ /* 0x000f240000300a00 */
[----:B------:R-:W2:Y:S02]  /*61fc0*/  LDL.LU R27, [R1+0x68c8] ;  /* 0x0068c800011b7983 */ /* 0x000ea40000300800 */
[----:B------:R-:W4:Y:S02]  /*61fd0*/  LDL.LU.64 R24, [R1+0x68c0] ;  /* 0x0068c00001187983 */ /* 0x000f240000300a00 */
[----:B----4-:R-:W-:Y:S01]  /*61fe0*/  HMMA.16816.F32.BF16 R4, R4, R24, R8 ;  /* 0x000000180404723c */ /* 0x010fe20000041808 */
[----:B------:R-:W4:Y:S01]  /*61ff0*/  LDL.LU.64 R10, [R1+0x68b8] ;  /* 0x0068b800010a7983 */ /* 0x000f220000300a00 */
[----:B------:R-:W4:Y:S02]  /*62000*/  LDL.LU.64 R8, [R1+0x68b0] ;  /* 0x0068b00001087983 */ /* 0x000f240000300a00 */
[----:B--2---:R-:W-:Y:S02]  /*62010*/  STL.64 [R1+0x6850], R26 ;  /* 0x0068501a01007387 */ /* 0x004fe40000100a00 */
[----:B------:R0:W-:Y:S02]  /*62020*/  STL.64 [R1+0x6848], R24 ;  /* 0x0068481801007387 */ /* 0x0001e40000100a00 */
[----:B------:R-:W-:-:S02]  /*62030*/  IMAD.MOV.U32 R29, RZ, RZ, R20 ;  /* 0x000000ffff1d7224 */ /* 0x000fc400078e0014 */
[----:B------:R-:W-:Y:S11]  /*62040*/  IMAD.MOV.U32 R28, RZ, RZ, R21 ;  /* 0x000000ffff1c7224 */ /* 0x000ff600078e0015 */
[----:B------:R-:W-:Y:S02]  /*62050*/  @!UPT UIADD3 URZ, URZ, URZ, URZ ;  /* 0x0000003f3f3ff290 */ /* 0x000fe4000fffe03f */
[----:B------:R1:W-:Y:S01]  /*62060*/  STL.64 [R1+0x640], R4 ;  /* 0x0006400401007387 */ /* 0x0003e20000100a00 */
[----:B------:R2:W-:Y:S02]  /*62070*/  STL.64 [R1+0x648], R6 ;  /* 0x0006480601007387 */ /* 0x0005e40000100a00 */
[----:B0-----:R-:W3:Y:S02]  /*62080*/  LDL.LU R24, [R1+0x990] ;  /* 0x0009900001187983 */ /* 0x001ee40000300800 */
[----:B------:R-:W3:Y:S01]  /*62090*/  LDL.LU R25, [R1+0x994] ;  /* 0x0009940001197983 */ /* 0x000ee20000300800 */
[----:B------:R-:W3:Y:S01]  /*620a0*/  LDL.LU R26, [R1+0x998] ;  /* 0x00099800011a7983 */ /* 0x000ee20000300800 */
[----:B------:R-:W3:Y:S03]  /*620b0*/  LDL.LU R27, [R1+0x99c] ;  /* 0x00099c00011b7983 */ /* 0x000ee60000300800 */
[----:B-1----:R-:W3:Y:S01]  /*620c0*/  LDL.LU R4, [R1+0xb50] ;  /* 0x000b500001047983 */ /* 0x002ee20000300800 */
[----:B------:R-:W3:Y:S02]  /*620d0*/  LDL.LU R5, [R1+0xb54] ;  /* 0x000b540001057983 */ /* 0x000ee40000300800 */
[----:B--2---:R-:W2:Y:S02]  /*620e0*/  LDL.LU R6, [R1+0xb58] ;  /* 0x000b580001067983 */ /* 0x004ea40000300800 */
[----:B------:R-:W2:Y:S01]  /*620f0*/  LDL.LU R7, [R1+0xb5c] ;  /* 0x000b5c0001077983 */ /* 0x000ea20000300800 */
[C---:B----4-:R-:W-:Y:S11]  /*62100*/  HMMA.16816.F32.BF16 R16, R8.reuse, R20, R16 ;  /* 0x000000140810723c */ /* 0x050ff60000041810 */
[----:B------:R-:W-:Y:S11]  /*62110*/  @!UPT UIADD3 URZ, URZ, URZ, URZ ;  /* 0x0000003f3f3ff290 */ /* 0x000ff6000fffe03f */
[----:B------:R-:W-:Y:S01]  /*62120*/  @!UPT UIADD3 URZ, URZ, URZ, URZ ;  /* 0x0000003f3f3ff290 */ /* 0x000fe2000fffe03f */
[----:B------:R-:W-:Y:S01]  /*62130*/  STL.64 [R1+0x680], R16 ;  /* 0x0006801001007387 */ /* 0x000fe20000100a00 */
[----:B------:R0:W-:Y:S03]  /*62140*/  STL.64 [R1+0x688], R18 ;  /* 0x0006881201007387 */ /* 0x0001e60000100a00 */
[----:B0-----:R-:W4:Y:S01]  /*62150*/  LDL.LU.64 R18, [R1+0x68a8] ;  /* 0x0068a80001127983 */ /* 0x001f220000300a00 */
[----:B------:R-:W4:Y:S02]  /*62160*/  LDL.LU.64 R16, [R1+0x68a0] ;  /* 0x0068a00001107983 */ /* 0x000f240000300a00 */
[----:B------:R-:W4:Y:S02]  /*62170*/  LDL.LU.64 R20, [R1+0x6898] ;  /* 0x0068980001147983 */ /* 0x000f240000300a00 */
[----:B------:R-:W-:Y:S01]  /*62180*/  STL [R1+0x6834], R28 ;  /* 0x0068341c01007387 */ /* 0x000fe20000100800 */
[----:B------:R-:W-:Y:S01]  /*62190*/  STL [R1+0x6830], R29 ;  /* 0x0068301d01007387 */ /* 0x000fe20000100800 */
[----:B----4-:R-:W-:Y:S01]  /*621a0*/  HMMA.16816.F32.BF16 R16, R8, R20, R16 ;  /* 0x000000140810723c */ /* 0x010fe20000041810 */
[----:B------:R-:W-:-:S02]  /*621b0*/  IMAD.MOV.U32 R3, RZ, RZ, R20 ;  /* 0x000000ffff037224 */ /* 0x000fc400078e0014 */
[----:B------:R-:W-:Y:S11]  /*621c0*/  IMAD.MOV.U32 R2, RZ, RZ, R21 ;  /* 0x000000ffff027224 */ /* 0x000ff600078e0015 */
[----:B------:R-:W-:Y:S09]  /*621d0*/  @!UPT UIADD3 URZ, URZ, URZ, URZ ;  /* 0x0000003f3f3ff290 */ /* 0x000ff2000fffe03f */
        /* <DEDUP_REMOVED lines=16> */
[C---:B----4-:R-:W-:Y:S01]  /*622e0*/  HMMA.16816.F32.BF16 R20, R8.reuse, R20, R16 ;  /* 0x000000140814723c */ /* 0x050fe20000041810 */
[----:B------:R-:W3:Y:S11]  /*622f0*/  LDL.LU.64 R16, [R1+0x6860] ;  /* 0x0068600001107983 */ /* 0x000ef60000300a00 */
[----:B------:R-:W-:Y:S11]  /*62300*/  @!UPT UIADD3 URZ, URZ, URZ, URZ ;  /* 0x0000003f3f3ff290 */ /* 0x000ff6000fffe03f */
[----:B------:R-:W-:Y:S01]  /*62310*/  STL.64 [R1+0x6b0], R20 ;  /* 0x0006b01401007387 */ /* 0x000fe20000100a00 */
[----:B------:R-:W-:Y:S02]  /*62320*/  STL.64 [R1+0x6b8], R22 ;  /* 0x0006b81601007387 */ /* 0x000fe40000100a00 */
[----:B------:R-:W-:Y:S01]  /*62330*/  LDSM.16.MT88.4 R20, [R0+0x8180] ;  /* 0x008180000014783b */ /* 0x000fe20000004200 */
[C---:B---3--:R-:W-:Y:S11]  /*62340*/  HMMA.16816.F32.BF16 R12, R8.reuse, R16, R12 ;  /* 0x00000010080c723c */ /* 0x048ff6000004180c */
[----:B------:R-:W-:Y:S11]  /*62350*/  @!UPT UIADD3 URZ, URZ, URZ, URZ ;  /* 0x0000003f3f3ff290 */ /* 0x000ff6000fffe03f */
[----:B------:R-:W-:Y:S01]  /*62360*/  @!UPT UIADD3 URZ, URZ, URZ, URZ ;  /* 0x0000003f3f3ff290 */ /* 0x000fe2000fffe03f */
[----:B------:R0:W-:Y:S01]  /*62370*/  STL.64 [R1+0x6c0], R12 ;  /* 0x0006c00c01007387 */ /* 0x0001e20000100a00 */
[----:B------:R-:W-:Y:S03]  /*62380*/  STL.64 [R1+0x6c8], R14 ;  /* 0x0006c80e01007387 */ /* 0x000fe60000100a00 */
[----:B0-----:R-:W3:Y:S01]  /*62390*/  LDL.LU.64 R12, [R1+0x6858] ;  /* 0x00685800010c7983 */ /* 0x001ee20000300a00 */
[----:B------:R-:W-:Y:S02]  /*623a0*/  IMAD.MOV.U32 R2, RZ, RZ, R16 ;  /* 0x000000ffff027224 */ /* 0x000fe400078e0010 */
[----:B------:R-:W-:Y:S02]  /*623b0*/  IMAD.MOV.U32 R3, RZ, RZ, R17 ;  /* 0x000000ffff037224 */ /* 0x000fe400078e0011 */
[----:B------:R-:W0:Y:S04]  /*623c0*/  LDSM.16.MT88.4 R16, [R0+0x8200] ;  /* 0x008200000010783b */ /* 0x000e280000004200 */
[----:B0-----:R-:W-:Y:S01]  /*623d0*/  STL.64 [R1+0x67a8], R18 ;  /* 0x0067a81201007387 */ /* 0x001fe20000100a00 */
[----:B------:R0:W-:Y:S03]  /*623e0*/  STL.64 [R1+0x67a0], R16 ;  /* 0x0067a01001007387 */ /* 0x0001e60000100a00 */
[----:B0-----:R-:W4:Y:S01]  /*623f0*/  LDL.LU R16, [R1+0xb40] ;  /* 0x000b400001107983 */ /* 0x001f220000300800 */
[----:B------:R-:W4:Y:S02]  /*62400*/  LDL.LU R17, [R1+0xb44] ;  /* 0x000b440001117983 */ /* 0x000f240000300800 */
[----:B------:R-:W4:Y:S02]  /*62410*/  LDL.LU R18, [R1+0xb48] ;  /* 0x000b480001127983 */ /* 0x000f240000300800 */
[----:B------:R-:W4:Y:S01]  /*62420*/  LDL.LU R19, [R1+0xb4c] ;  /* 0x000b4c0001137983 */ /* 0x000f220000300800 */
[C---:B---3--:R-:W-:Y:S01]  /*62430*/  HMMA.16816.F32.BF16 R12, R8.reuse, R12, R24 ;  /* 0x0000000c080c723c */ /* 0x048fe20000041818 */
[----:B------:R-:W3:Y:S01]  /*62440*/  LDL.LU.64 R26, [R1+0x6850] ;  /* 0x00685000011a7983 */ /* 0x000ee20000300a00 */
[----:B------:R-:W4:Y:S11]  /*62450*/  LDL.LU.64 R24, [R1+0x6848] ;  /* 0x0068480001187983 */ /* 0x000f360000300a00 */
[----:B------:R-:W-:Y:S10]  /*62460*/  @!UPT UIADD3 URZ, URZ, URZ, URZ ;  /* 0x0000003f3f3ff290 */ /* 0x000ff4000fffe03f */
[----:B------:R-:W-:Y:S01]  /*62470*/  STL.64 [R1+0x6d0], R12 ;  /* 0x0006d00c01007387 */ /* 0x000fe20000100a00 */
[----:B------:R-:W-:Y:S02]  /*62480*/  STL.64 [R1+0x6d8], R14 ;  /* 0x0006d80e01007387 */ /* 0x000fe40000100a00 */
[----:B------:R-:W0:Y:S02]  /*62490*/  LDSM.16.MT88.4 R12, [R0+0x8280] ;  /* 0x00828000000c783b */ /* 0x000e240000004200 */
[----:B0-----:R-:W-:Y:S02]  /*624a0*/  STL.64 [R1+0x6700], R14 ;  /* 0x0067000e01007387 */ /* 0x001fe40000100a00 */
[----:B------:R3:W-:Y:S02]  /*624b0*/  STL.64 [R1+0x66f8], R12 ;  /* 0x0066f80c01007387 */ /* 0x0007e40000100a00 */
[----:B---3--:R-:W-:Y:S02]  /*624c0*/  IMAD.MOV.U32 R12, RZ, RZ, R26 ;  /* 0x000000ffff0c7224 */ /* 0x008fe400078e001a */
[----:B------:R-:W3:Y:S01]  /*624d0*/  LDL.LU R26, [R1+0x6840] ;  /* 0x00684000011a7983 */ /* 0x000ee20000300800 */
[----:B------:R-:W2:Y:S04]  /*624e0*/  LDL R13, [R1+0x4] ;  /* 0x00000400010d7983 */ /* 0x000ea80000100800 */
[C---:B--2---:R-:W-:Y:S01]  /*624f0*/  HMMA.16816.F32.BF16 R4, R8.reuse, R12, R4 ;  /* 0x0000000c0804723c */ /* 0x044fe20000041804 */
[----:B------:R-:W-:Y:S11]  /*62500*/  STL.64 [R1+0x67b0], R12 ;  /* 0x0067b00c01007387 */ /* 0x000ff60000100a00 */
[----:B------:R-:W-:Y:S11]  /*62510*/  @!UPT UIADD3 URZ, URZ, URZ, URZ ;  /* 0x0000003f3f3ff290 */ /* 0x000ff6000fffe03f */
[----:B------:R-:W-:Y:S01]  /*62520*/  STL.64 [R1+0x6f0], R4 ;  /* 0x0006f00401007387 */ /* 0x000fe20000100a00 */
[----:B------:R-:W-:Y:S02]  /*62530*/  STL.64 [R1+0x6f8], R6 ;  /* 0x0006f80601007387 */ /* 0x000fe40000100a00 */
[----:B------:R-:W0:Y:S02]  /*62540*/  LDSM.16.MT88.4 R4, [R0+0x8300] ;  /* 0x008300000004783b */ /* 0x000e240000004200 */
[----:B0-----:R-:W-:Y:S02]  /*62550*/  STL.64 [R1+0x6670], R6 ;  /* 0x0066700601007387 */ /* 0x001fe40000100a00 */
[----:B------:R4:W-:Y:S02]  /*62560*/  STL.64 [R1+0x6668], R4 ;  /* 0x0066680401007387 */ /* 0x0009e40000100a00 */
[----:B----4-:R-:W-:Y:S01]  /*62570*/  HMMA.16816.F32.BF16 R4, R8, R24, R16 ;  /* 0x000000180804723c */ /* 0x010fe20000041810 */
[----:B---3--:R-:W-:Y:S01]  /*62580*/  STL.64 [R1+0x67c0], R26 ;  /* 0x0067c01a01007387 */ /* 0x008fe20000100a00 */
[----:B------:R0:W-:Y:S03]  /*62590*/  STL.64 [R1+0x67b8], R24 ;  /* 0x0067b81801007387 */ /* 0x0001e60000100a00 */
[----:B------:R-:W1:Y:S11]  /*625a0*/  LDSM.16.MT88.4 R8, [R0+0x8380] ;  /* 0x008380000008783b */ /* 0x000e760000004200 */
[----:B------:R-:W-:Y:S07]  /*625b0*/  @!UPT UIADD3 URZ, URZ, URZ, URZ ;  /* 0x0000003f3f3ff290 */ /* 0x000fee000fffe03f */
[----:B------:R-:W-:Y:S01]  /*625c0*/  STL.64 [R1+0x6e0], R4 ;  /* 0x0006e00401007387 */ /* 0x000fe20000100a00 */
[----:B------:R-:W-:Y:S02]  /*625d0*/  STL.64 [R1+0x6e8], R6 ;  /* 0x0006e80601007387 */ /* 0x000fe40000100a00 */
[----:B------:R-:W2:Y:S02]  /*625e0*/  LDL.64 R12, [R1+0x10] ;  /* 0x00001000010c7983 */ /* 0x000ea40000100a00 */
[----:B--2---:R-:W-:Y:S01]  /*625f0*/  STL.64 [R1+0x67c8], R12 ;  /* 0x0067c80c01007387 */ /* 0x004fe20000100a00 */
[----:B------:R-:W2:Y:S02]  /*62600*/  LDL.LU R16, [R1+0xc70] ;  /* 0x000c700001107983 */ /* 0x000ea40000300800 */
[----:B------:R-:W2:Y:S02]  /*62610*/  LDL.LU R17, [R1+0xc74] ;  /* 0x000c740001117983 */ /* 0x000ea40000300800 */
[----:B------:R-:W3:Y:S01]  /*62620*/  LDL.LU R18, [R1+0xc78] ;  /* 0x000c780001127983 */ /* 0x000ee20000300800 */
[----:B------:R-:W3:Y:S01]  /*62630*/  LDL.LU R19, [R1+0xc7c] ;  /* 0x000c7c0001137983 */ /* 0x000ee20000300800 */
[----:B0-----:R-:W-:-:S02]  /*62640*/  IMAD.MOV.U32 R24, RZ, RZ, R2 ;  /* 0x000000ffff187224 */ /* 0x001fc400078e0002 */
[----:B------:R-:W-:Y:S01]  /*62650*/  IMAD.MOV.U32 R25, RZ, RZ, R3 ;  /* 0x000000ffff197224 */ /* 0x000fe200078e0003 */
[----:B---3--:R-:W-:Y:S01]  /*62660*/  STL.64 [R1+0x67d8], R18 ;  /* 0x0067d81201007387 */ /* 0x008fe20000100a00 */
[----:B--2---:R-:W-:Y:S02]  /*62670*/  STL.64 [R1+0x67d0], R16 ;  /* 0x0067d01001007387 */ /* 0x004fe40000100a00 */
[----:B------:R-:W2:Y:S02]  /*62680*/  LDL.LU R2, [R1+0x683c] ;  /* 0x00683c0001027983 */ /* 0x000ea40000300800 */
[----:B------:R-:W3:Y:S01]  /*62690*/  LDL.LU R3, [R1+0x6838] ;  /* 0x0068380001037983 */ /* 0x000ee20000300800 */
[----:B------:R0:W-:Y:S04]  /*626a0*/  STL.64 [R1+0x67e0], R24 ;  /* 0x0067e01801007387 */ /* 0x0001e80000100a00 */
[----:B0-----:R-:W4:Y:S01]  /*626b0*/  LDL.LU R24, [R1+0xca0] ;  /* 0x000ca00001187983 */ /* 0x001f220000300800 */
[----:B------:R-:W4:Y:S02]  /*626c0*/  LDL.LU R25, [R1+0xca4] ;  /* 0x000ca40001197983 */ /* 0x000f240000300800 */
[----:B------:R-:W2:Y:S02]  /*626d0*/  LDL.LU R26, [R1+0xca8] ;  /* 0x000ca800011a7983 */ /* 0x000ea40000300800 */
[----:B------:R-:W2:Y:S02]  /*626e0*/  LDL.LU R27, [R1+0xcac] ;  /* 0x000cac00011b7983 */ /* 0x000ea40000300800 */
[----:B--2---:R-:W-:Y:S01]  /*626f0*/  STL.64 [R1+0x67f0], R26 ;  /* 0x0067f01a01007387 */ /* 0x004fe20000100a00 */
[----:B----4-:R0:W-:Y:S02]  /*62700*/  STL.64 [R1+0x67e8], R24 ;  /* 0x0067e81801007387 */ /* 0x0101e40000100a00 */
[----:B0-----:R-:W-:-:S02]  /*62710*/  IMAD.MOV.U32 R24, RZ, RZ, R28 ;  /* 0x000000ffff187224 */ /* 0x001fc400078e001c */
[----:B------:R-:W-:Y:S01]  /*62720*/  IMAD.MOV.U32 R25, RZ, RZ, R29 ;  /* 0x000000ffff197224 */ /* 0x000fe200078e001d */
[----:B------:R-:W2:Y:S01]  /*62730*/  LDL.LU R28, [R1+0x6834] ;  /* 0x00683400011c7983 */ /* 0x000ea20000300800 */
[----:B------:R-:W4:Y:S03]  /*62740*/  LDL.LU R29, [R1+0x6830] ;  /* 0x00683000011d7983 */ /* 0x000f260000300800 */
[----:B------:R0:W-:Y:S04]  /*62750*/  STL.64 [R1+0x6800], R24 ;  /* 0x0068001801007387 */ /* 0x0001e80000100a00 */
[----:B0-----:R-:W2:Y:S01]  /*62760*/  LDL.LU R24, [R1+0x710] ;  /* 0x0007100001187983 */ /* 0x001ea20000300800 */
[----:B------:R-:W2:Y:S02]  /*62770*/  LDL.LU R25, [R1+0x714] ;  /* 0x0007140001197983 */ /* 0x000ea40000300800 */
[----:B------:R-:W2:Y:S02]  /*62780*/  LDL.LU R26, [R1+0x718] ;  /* 0x00071800011a7983 */ /* 0x000ea40000300800 */
[----:B------:R-:W2:Y:S02]  /*62790*/  LDL.LU R27, [R1+0x71c] ;  /* 0x00071c00011b7983 */ /* 0x000ea40000300800 */
[----:B--2---:R-:W-:Y:S01]  /*627a0*/  STL.64 [R1+0x6810], R26 ;  /* 0x0068101a01007387 */ /* 0x004fe20000100a00 */
[----:B------:R4:W-:Y:S02]  /*627b0*/  STL.64 [R1+0x6808], R24 ;  /* 0x0068081801007387 */ /* 0x0009e40000100a00 */
[----:B----4-:R-:W-:-:S02]  /*627c0*/  IMAD.MOV.U32 R24, RZ, RZ, R29 ;  /* 0x000000ffff187224 */ /* 0x010fc400078e001d */
[----:B------:R-:W-:Y:S01]  /*627d0*/  IMAD.MOV.U32 R25, RZ, RZ, R28 ;  /* 0x000000ffff197224 */ /* 0x000fe200078e001c */
[----:B------:R-:W2:Y:S01]  /*627e0*/  LDL.LU R29, [R1+0x682c] ;  /* 0x00682c00011d7983 */ /* 0x000ea20000300800 */
[----:B------:R-:W4:Y:S02]  /*627f0*/  LDL.LU R28, [R1+0x6828] ;  /* 0x00682800011c7983 */ /* 0x000f240000300800 */
[----:B------:R-:W2:Y:S02]  /*62800*/  LDL.LU.64 R16, [R1+0x40] ;  /* 0x0000400001107983 */ /* 0x000ea40000300a00 */
[----:B--2---:R0:W-:Y:S04]  /*62810*/  STL.64 [R1+0x67f8], R16 ;  /* 0x0067f81001007387 */ /* 0x0041e80000100a00 */
        /* <DEDUP_REMOVED lines=26> */
[----:B------:R-:W-:Y:S02]  /*629c0*/  STL.64 [R1+0x66c8], R4 ;  /* 0x0066c80401007387 */ /* 0x000fe40000100a00 */
[----:B-1----:R-:W-:Y:S02]  /*629d0*/  STL.64 [R1+0x65e8], R10 ;  /* 0x0065e80a01007387 */ /* 0x002fe40000100a00 */
[----:B------:R0:W-:Y:S02]  /*629e0*/  STL.64 [R1+0x65e0], R8 ;  /* 0x0065e00801007387 */ /* 0x0001e40000100a00 */
[----:B0-----:R-:W2:Y:S01]  /*629f0*/  LDL.LU R8, [R1+0xb30] ;  /* 0x000b300001087983 */ /* 0x001ea20000300800 */
[----:B------:R-:W2:Y:S02]  /*62a00*/  LDL.LU R9, [R1+0xb34] ;  /* 0x000b340001097983 */ /* 0x000ea40000300800 */
[----:B------:R-:W2:Y:S02]  /*62a10*/  LDL.LU R10, [R1+0xb38] ;  /* 0x000b3800010a7983 */ /* 0x000ea40000300800 */
[----:B------:R-:W2:Y:S01]  /*62a20*/  LDL.LU R11, [R1+0xb3c] ;  /* 0x000b3c00010b7983 */ /* 0x000ea20000300800 */
[----:B------:R-:W2:Y:S01]  /*62a30*/  LDL.LU.64 R18, [R1+0x6820] ;  /* 0x0068200001127983 */ /* 0x000ea20000300a00 */
[----:B------:R-:W2:Y:S08]  /*62a40*/  LDL.LU.64 R16, [R1+0x6818] ;  /* 0x0068180001107983 */ /* 0x000eb00000300a00 */
[----:B------:R-:W-:Y:S02]  /*62a50*/  STL.64 [R1+0x700], R24 ;  /* 0x0007001801007387 */ /* 0x000fe40000100a00 */
[----:B------:R0:W-:Y:S02]  /*62a60*/  STL.64 [R1+0x708], R26 ;  /* 0x0007081a01007387 */ /* 0x0001e40000100a00 */
[----:B0-----:R-:W2:Y:S01]  /*62a70*/  LDL.LU.64 R26, [R1+0x6810] ;  /* 0x00681000011a7983 */ /* 0x001ea20000300a00 */
[----:B------:R-:W2:Y:S02]  /*62a80*/  LDL.LU.64 R24, [R1+0x6808] ;  /* 0x0068080001187983 */ /* 0x000ea40000300a00 */
[----:B---3--:R-:W-:-:S02]  /*62a90*/  IMAD.MOV.U32 R4, RZ, RZ, R3 ;  /* 0x000000ffff047224 */ /* 0x008fc400078e0003 */
[----:B------:R-:W-:-:S07]  /*62aa0*/  IMAD.MOV.U32 R5, RZ, RZ, R2 ;  /* 0x000000ffff057224 */ /* 0x000fce00078e0002 */
[C---:B--2---:R-:W-:Y:S11]  /*62ab0*/  HMMA.16816.F32.BF16 R24, R20.reuse, R4, R24 ;  /* 0x000000041418723c */ /* 0x044ff60000041818 */
[----:B------:R-:W-:Y:S11]  /*62ac0*/  @!UPT UIADD3 URZ, URZ, URZ, URZ ;  /* 0x0000003f3f3ff290 */ /* 0x000ff6000fffe03f */
[----:B------:R-:W-:Y:S01]  /*62ad0*/  @!UPT UIADD3 URZ, URZ, URZ, URZ ;  /* 0x0000003f3f3ff290 */ /* 0x000fe2000fffe03f */
[----:B------:R0:W-:Y:S01]  /*62ae0*/  STL.64 [R1+0x710], R24 ;  /* 0x0007101801007387 */ /* 0x0001e20000100a00 */
[----:B------:R-:W-:Y:S03]  /*62af0*/  STL.64 [R1+0x718], R26 ;  /* 0x0007181a01007387 */ /* 0x000fe60000100a00 */
[----:B0-----:R-:W2:Y:S01]  /*62b00*/  LDL.LU.64 R24, [R1+0x6800] ;  /* 0x0068000001187983 */ /* 0x001ea20000300a00 */
[----:B------:R0:W-:Y:S03]  /*62b10*/  STL.64 [R1+0x6790], R4 ;  /* 0x0067900401007387 */ /* 0x0001e60000100a00 */
[----:B0-----:R-:W3:Y:S01]  /*62b20*/  LDL.LU R4, [R1+0xc80] ;  /* 0x000c800001047983 */ /* 0x001ee20000300800 */
[----:B------:R-:W3:Y:S02]  /*62b30*/  LDL.LU R5, [R1+0xc84] ;  /* 0x000c840001057983 */ /* 0x000ee40000300800 */
[----:B------:R-:W3:Y:S02]  /*62b40*/  LDL.LU R6, [R1+0xc88] ;  /* 0x000c880001067983 */ /* 0x000ee40000300800 */
[----:B------:R-:W3:Y:S01]  /*62b50*/  LDL.LU R7, [R1+0xc8c] ;  /* 0x000c8c0001077983 */ /* 0x000ee20000300800 */
[C---:B--2---:R-:W-:Y:S01]  /*62b60*/  HMMA.16816.F32.BF16 R24, R20.reuse, R24, R16 ;  /* 0x000000181418723c */ /* 0x044fe20000041810 */
[----:B------:R-:W2:Y:S11]  /*62b70*/  LDL.LU.64 R16, [R1+0x67f8] ;  /* 0x0067f80001107983 */ /* 0x000eb60000300a00 */
[----:B------:R-:W-:Y:S11]  /*62b80*/  @!UPT UIADD3 URZ, URZ, URZ, URZ ;  /* 0x0000003f3f3ff290 */ /* 0x000ff6000fffe03f */
        /* <DEDUP_REMOVED lines=8> */
[----:B------:R1:W-:Y:S03]  /*62c10*/  STL.64 [R1+0x738], R26 ;  /* 0x0007381a01007387 */ /* 0x0003e60000100a00 */
[----:B0-----:R-:W1:Y:S01]  /*62c20*/  LDL.LU.64 R24, [R1+0x67e0] ;  /* 0x0067e00001187983 */ /* 0x001e620000300a00 */
[----:B------:R-:W-:Y:S02]  /*62c30*/  IMAD.MOV.U32 R2, RZ, RZ, R16 ;  /* 0x000000ffff027224 */ /* 0x000fe400078e0010 */
[----:B------:R-:W-:Y:S02]  /*62c40*/  IMAD.MOV.U32 R3, RZ, RZ, R17 ;  /* 0x000000ffff037224 */ /* 0x000fe400078e0011 */
[----:B------:R-:W2:Y:S01]  /*62c50*/  LDL.LU.64 R18, [R1+0x67d8] ;  /* 0x0067d80001127983 */ /* 0x000ea20000300a00 */
[----:B------:R-:W2:Y:S01]  /*62c60*/  LDL.LU.64 R16, [R1+0x67d0] ;  /* 0x0067d00001107983 */ /* 0x000ea20000300a00 */
[C---:B-1----:R-:W-:Y:S03]  /*62c70*/  HMMA.16816.F32.BF16 R24, R20.reuse, R24, R12 ;  /* 0x000000181418723c */ /* 0x042fe6000004180c */
[----:B------:R-:W3:Y:S11]  /*62c80*/  LDL.LU.64 R12, [R1+0x67c8] ;  /* 0x0067c800010c7983 */ /* 0x000ef60000300a00 */
[----:B------:R-:W-:Y:S09]  /*62c90*/  @!UPT UIADD3 URZ, URZ, URZ, URZ ;  /* 0x0000003f3f3ff290 */ /* 0x000ff2000fffe03f */
[----:B------:R-:W-:Y:S01]  /*62ca0*/  STL.64 [R1+0x740], R24 ;  /* 0x0007401801007387 */ /* 0x000fe20000100a00 */
[----:B------:R0:W-:Y:S03]  /*62cb0*/  STL.64 [R1+0x748], R26 ;  /* 0x0007481a01007387 */ /* 0x0001e60000100a00 */
[----:B0-----:R-:W2:Y:S01]  /*62cc0*/  LDL.LU.64 R26, [R1+0x67c0] ;  /* 0x0067c000011a7983 */ /* 0x001ea20000300a00 */
[----:B------:R-:W2:Y:S01]  /*62cd0*/  LDL.LU.64 R24, [R1+0x67b8] ;  /* 0x0067b80001187983 */ /* 0x000ea20000300a00 */
[C---:B---3--:R-:W-:Y:S11]  /*62ce0*/  HMMA.16816.F32.BF16 R4, R20.reuse, R12, R4 ;  /* 0x0000000c1404723c */ /* 0x048ff60000041804 */
[----:B------:R-:W-:Y:S11]  /*62cf0*/  @!UPT UIADD3 URZ, URZ, URZ, URZ ;  /* 0x0000003f3f3ff290 */ /* 0x000ff6000fffe03f */
[----:B------:R-:W-:Y:S01]  /*62d00*/  @!UPT UIADD3 URZ, URZ, URZ, URZ ;  /* 0x0000003f3f3ff290 */ /* 0x000fe2000fffe03f */
[----:B------:R0:W-:Y:S01]  /*62d10*/  STL.64 [R1+0x750], R4 ;  /* 0x0007500401007387 */ /* 0x0001e20000100a00 */
[----:B------:R-:W-:Y:S02]  /*62d20*/  STL.64 [R1+0x758], R6 ;  /* 0x0007580601007387 */ /* 0x000fe40000100a00 */
[----:B0-----:R-:W-:Y:S02]  /*62d30*/  IMAD.MOV.U32 R5, RZ, RZ, R12 ;  /* 0x000000ffff057224 */ /* 0x001fe400078e000c */
[----:B------:R-:W-:Y:S02]  /*62d40*/  IMAD.MOV.U32 R4, RZ, RZ, R13 ;  /* 0x000000ffff047224 */ /* 0x000fe400078e000d */
[----:B------:R-:W2:Y:S02]  /*62d50*/  LDL.LU.64 R12, [R1+0x67b0] ;  /* 0x0067b000010c7983 */ /* 0x000ea40000300a00 */
[C---:B--2---:R-:W-:Y:S02]  /*62d60*/  HMMA.16816.F32.BF16 R12, R20.reuse, R12, R16 ;  /* 0x0000000c140c723c */ /* 0x044fe40000041810 */
[----:B------:R-:W2:Y:S01]  /*62d70*/  LDL.LU.64 R18, [R1+0x67a8] ;  /* 0x0067a80001127983 */ /* 0x000ea20000300a00 */
[----:B------:R-:W2:Y:S11]  /*62d80*/  LDL.LU.64 R16, [R1+0x67a0] ;  /* 0x0067a00001107983 */ /* 0x000eb60000300a00 */
[----:B------:R-:W-:Y:S09]  /*62d90*/  @!UPT UIADD3 URZ, URZ, URZ, URZ ;  /* 0x0000003f3f3ff290 */ /* 0x000ff2000fffe03f */
[----:B------:R0:W-:Y:S01]  /*62da0*/  STL.64 [R1+0x770], R12 ;  /* 0x0007700c01007387 */ /* 0x0001e20000100a00 */
[----:B------:R1:W-:Y:S03]  /*62db0*/  STL.64 [R1+0x778], R14 ;  /* 0x0007780e01007387 */ /* 0x0003e60000100a00 */
[----:B0-----:R-:W3:Y:S01]  /*62dc0*/  LDL.LU R12, [R1+0x930] ;  /* 0x00093000010c7983 */ /* 0x001ee20000300800 */
[----:B------:R-:W3:Y:S02]  /*62dd0*/  LDL.LU R13, [R1+0x934] ;  /* 0x00093400010d7983 */ /* 0x000ee40000300800 */
[----:B-1----:R-:W2:Y:S02]  /*62de0*/  LDL.LU R14, [R1+0x938] ;  /* 0x00093800010e7983 */ /* 0x002ea40000300800 */
[----:B------:R-:W2:Y:S01]  /*62df0*/  LDL.LU R15, [R1+0x93c] ;  /* 0x00093c00010f7983 */ /* 0x000ea20000300800 */
[----:B------:R-:W-:Y:S01]  /*62e00*/  HMMA.16816.F32.BF16 R8, R20, R24, R8 ;  /* 0x000000181408723c */ /* 0x000fe20000041808 */
[----:B--2---:R-:W-:Y:S01]  /*62e10*/  STL.64 [R1+0x6710], R14 ;  /* 0x0067100e01007387 */ /* 0x004fe20000100a00 */
[----:B---3--:R0:W-:Y:S03]  /*62e20*/  STL.64 [R1+0x6708], R12 ;  /* 0x0067080c01007387 */ /* 0x0081e60000100a00 */
[----:B0-----:R-:W2:Y:S04]  /*62e30*/  LDL.64 R12, [R1] ;  /* 0x00000000010c7983 */ /* 0x001ea80000100a00 */
[----:B--2---:R-:W-:Y:S11]  /*62e40*/  STL.64 [R1+0x6728], R12 ;  /* 0x0067280c01007387 */ /* 0x004ff60000100a00 */
[----:B------:R-:W-:Y:S03]  /*62e50*/  @!UPT UIADD3 URZ, URZ, URZ, URZ ;  /* 0x0000003f3f3ff290 */ /* 0x000fe6000fffe03f */
[----:B------:R0:W-:Y:S02]  /*62e60*/  STL.64 [R1+0x760], R8 ;  /* 0x0007600801007387 */ /* 0x0001e40000100a00 */
[----:B------:R1:W-:Y:S01]  /*62e70*/  STL.64 [R1+0x768], R10 ;  /* 0x0007680a01007387 */ /* 0x0003e20000100a00 */
[----:B0-----:R-:W2:Y:S01]  /*62e80*/  LDL.LU R8, [R1+0xb00] ;  /* 0x000b000001087983 */ /* 0x001ea20000300800 */
[----:B------:R-:W2:Y:S02]  /*62e90*/  LDL.LU R9, [R1+0xb04] ;  /* 0x000b040001097983 */ /* 0x000ea40000300800 */
[----:B-1----:R-:W3:Y:S02]  /*62ea0*/  LDL.LU R10, [R1+0xb08] ;  /* 0x000b0800010a7983 */ /* 0x002ee40000300800 */
[----:B------:R-:W3:Y:S02]  /*62eb0*/  LDL.LU R11, [R1+0xb0c] ;  /* 0x000b0c00010b7983 */ /* 0x000ee40000300800 */
[----:B---3--:R-:W-:Y:S01]  /*62ec0*/  STL.64 [R1+0x6778], R10 ;  /* 0x0067780a01007387 */ /* 0x008fe20000100a00 */
[----:B--2---:R0:W-:Y:S03]  /*62ed0*/  STL.64 [R1+0x6770], R8 ;  /* 0x0067700801007387 */ /* 0x0041e60000100a00 */
[----:B0-----:R-:W2:Y:S01]  /*62ee0*/  LDL.LU R8, [R1+0xb10] ;  /* 0x000b100001087983 */ /* 0x001ea20000300800 */
[----:B------:R-:W2:Y:S02]  /*62ef0*/  LDL.LU R9, [R1+0xb14] ;  /* 0x000b140001097983 */ /* 0x000ea40000300800 */
[----:B------:R-:W3:Y:S02]  /*62f00*/  LDL.LU R10, [R1+0xb18] ;  /* 0x000b1800010a7983 */ /* 0x000ee40000300800 */
[----:B------:R-:W3:Y:S02]  /*62f10*/  LDL.LU R11, [R1+0xb1c] ;  /* 0x000b1c00010b7983 */ /* 0x000ee40000300800 */
[----:B------:R-:W-:-:S02]  /*62f20*/  IMAD.MOV.U32 R13, RZ, RZ, R4 ;  /* 0x000000ffff0d7224 */ /* 0x000fc400078e0004 */
[----:B------:R-:W-:Y:S01]  /*62f30*/  IMAD.MOV.U32 R12, RZ, RZ, R5 ;  /* 0x000000ffff0c7224 */ /* 0x000fe200078e0005 */
[----:B------:R-:W4:Y:S01]  /*62f40*/  LDL.LU R4, [R1+0xb20] ;  /* 0x000b200001047983 */ /* 0x000f220000300800 */
[----:B------:R-:W4:Y:S02]  /*62f50*/  LDL.LU R5, [R1+0xb24] ;  /* 0x000b240001057983 */ /* 0x000f240000300800 */
[----:B------:R-:W4:Y:S02]  /*62f60*/  LDL.LU R6, [R1+0xb28] ;  /* 0x000b280001067983 */ /* 0x000f240000300800 */
[----:B------:R-:W4:Y:S01]  /*62f70*/  LDL.LU R7, [R1+0xb2c] ;  /* 0x000b2c0001077983 */ /* 0x000f220000300800 */
[----:B---3--:R-:W-:Y:S01]  /*62f80*/  STL.64 [R1+0x6788], R10 ;  /* 0x0067880a01007387 */ /* 0x008fe20000100a00 */
[----:B--2---:R0:W-:Y:S03]  /*62f90*/  STL.64 [R1+0x6780], R8 ;  /* 0x0067800801007387 */ /* 0x0041e60000100a00 */
[----:B0-----:R-:W4:Y:S01]  /*62fa0*/  LDL.64 R8, [R1+0x80] ;  /* 0x0000800001087983 */ /* 0x001f220000100a00 */
[----:B------:R0:W-:Y:S03]  /*62fb0*/  STL.64 [R1+0x6740], R12 ;  /* 0x0067400c01007387 */ /* 0x0001e60000100a00 */
[----:B0-----:R-:W2:Y:S04]  /*62fc0*/  LDL.LU.64 R12, [R1+0x20] ;  /* 0x00002000010c7983 */ /* 0x001ea80000300a00 */
[----:B--2---:R0:W-:Y:S04]  /*62fd0*/  STL.64 [R1+0x6758], R12 ;  /* 0x0067580c01007387 */ /* 0x0041e80000100a00 */
[----:B0-----:R-:W2:Y:S01]  /*62fe0*/  LDL.LU R12, [R1+0xaf0] ;  /* 0x000af000010c7983 */ /* 0x001ea20000300800 */
[----:B------:R-:W2:Y:S02]  /*62ff0*/  LDL.LU R13, [R1+0xaf4] ;  /* 0x000af400010d7983 */ /* 0x000ea40000300800 */
[----:B------:R-:W3:Y:S02]  /*63000*/  LDL.LU R14, [R1+0xaf8] ;  /* 0x000af800010e7983 */ /* 0x000ee40000300800 */
[----:B------:R-:W3:Y:S02]  /*63010*/  LDL.LU R15, [R1+0xafc] ;  /* 0x000afc00010f7983 */ /* 0x000ee40000300800 */
[----:B---3--:R-:W-:Y:S01]  /*63020*/  STL.64 [R1+0x6768], R14 ;  /* 0x0067680e01007387 */ /* 0x008fe20000100a00 */
[----:B--2---:R0:W-:Y:S03]  /*63030*/  STL.64 [R1+0x6760], R12 ;  /* 0x0067600c01007387 */ /* 0x0041e60000100a00 */
[----:B0-----:R-:W2:Y:S01]  /*63040*/  LDL.64 R12, [R1+0x50] ;  /* 0x00005000010c7983 */ /* 0x001ea20000100a00 */
[----:B------:R-:W-:Y:S02]  /*63050*/  STL.64 [R1+0x6720], R26 ;  /* 0x0067201a01007387 */ /* 0x000fe40000100a00 */
[----:B------:R0:W-:Y:S02]  /*63060*/  STL.64 [R1+0x6718], R24 ;  /* 0x0067181801007387 */ /* 0x0001e40000100a00 */
        /* <DEDUP_REMOVED lines=11> */
[----:B------:R-:W-:-:S02]  /*63120*/  IMAD.MOV.U32 R20, RZ, RZ, R2 ;  /* 0x000000ffff147224 */ /* 0x000fc400078e0002 */
[----:B------:R-:W-:Y:S01]  /*63130*/  IMAD.MOV.U32 R21, RZ, RZ, R3 ;  /* 0x000000ffff157224 */ /* 0x000fe200078e0003 */
[----:B---3--:R-:W-:Y:S01]  /*63140*/  STL.64 [R1+0x6750], R26 ;  /* 0x0067501a01007387 */ /* 0x008fe20000100a00 */
[----:B--2---:R0:W-:Y:S03]  /*63150*/  STL.64 [R1+0x6748], R24 ;  /* 0x0067481801007387 */ /* 0x0041e60000100a00 */
[----:B0-----:R-:W2:Y:S01]  /*63160*/  LDL.LU R24, [R1+0xae0] ;  /* 0x000ae00001187983 */ /* 0x001ea20000300800 */
[----:B------:R-:W2:Y:S02]  /*63170*/  LDL.LU R25, [R1+0xae4] ;  /* 0x000ae40001197983 */ /* 0x000ea40000300800 */
[----:B------:R-:W2:Y:S02]  /*63180*/  LDL.LU R26, [R1+0xae8] ;  /* 0x000ae800011a7983 */ /* 0x000ea40000300800 */
[----:B------:R-:W2:Y:S01]  /*63190*/  LDL.LU R27, [R1+0xaec] ;  /* 0x000aec00011b7983 */ /* 0x000ea20000300800 */
[----:B------:R-:W3:Y:S01]  /*631a0*/  LDL.LU R2, [R1+0x679c] ;  /* 0x00679c0001027983 */ /* 0x000ee20000300800 */
[----:B------:R-:W4:Y:S02]  /*631b0*/  LDL.LU R3, [R1+0x6798] ;  /* 0x0067980001037983 */ /* 0x000f240000300800 */
[----:B------:R0:W-:Y:S02]  /*631c0*/  STL.64 [R1+0x780], R4 ;  /* 0x0007800401007387 */ /* 0x0001e40000100a00 */
[----:B------:R1:W-:Y:S01]  /*631d0*/  STL.64 [R1+0x788], R6 ;  /* 0x0007880601007387 */ /* 0x0003e20000100a00 */
[----:B0-----:R-:W2:Y:S01]  /*631e0*/  LDL.LU.64 R4, [R1+0x6790] ;  /* 0x0067900001047983 */ /* 0x001ea20000300a00 */
[----:B-1----:R-:W-:-:S02]  /*631f0*/  IMAD.MOV.U32 R7, RZ, RZ, R8 ;  /* 0x000000ffff077224 */ /* 0x002fc400078e0008 */
[----:B------:R-:W-:Y:S02]  /*63200*/  IMAD.MOV.U32 R6, RZ, RZ, R9 ;  /* 0x000000ffff067224 */ /* 0x000fe400078e0009 */
[----:B------:R-:W2:Y:S01]  /*63210*/  LDL.LU.64 R10, [R1+0x6788] ;  /* 0x00678800010a7983 */ /* 0x000ea20000300a00 */
        /* <DEDUP_REMOVED lines=8> */
[----:B------:R-:W-:Y:S01]  /*632a0*/  STL.64 [R1+0x66e0], R4 ;  /* 0x0066e00401007387 */ /* 0x000fe20000100a00 */
[C---:B--2---:R-:W-:Y:S11]  /*632b0*/  HMMA.16816.F32.BF16 R8, R16.reuse, R12, R8 ;  /* 0x0000000c1008723c */ /* 0x044ff60000041808 */
[----:B------:R-:W-:Y:S11]  /*632c0*/  @!UPT UIADD3 URZ, URZ, URZ, URZ ;  /* 0x0000003f3f3ff290 */ /* 0x000ff6000fffe03f */
[----:B------:R-:W-:Y:S01]  /*632d0*/  @!UPT UIADD3 URZ, URZ, URZ, URZ ;  /* 0x0000003f3f3ff290 */ /* 0x000fe2000fffe03f */
[----:B------:R-:W-:Y:S01]  /*632e0*/  STL.64 [R1+0x7a0], R8 ;  /* 0x0007a00801007387 */ /* 0x000fe20000100a00 */
[----:B------:R0:W-:Y:S02]  /*632f0*/  STL.64 [R1+0x7a8], R10 ;  /* 0x0007a80a01007387 */ /* 0x0001e40000100a00 */
[----:B------:R-:W2:Y:S02]  /*63300*/  LDL.LU.64 R14, [R1+0x6768] ;  /* 0x00676800010e7983 */ /* 0x000ea40000300a00 */
[----:B0-----:R-:W-:Y:S02]  /*63310*/  IMAD.MOV.U32 R11, RZ, RZ, R12 ;  /* 0x000000ffff0b7224 */ /* 0x001fe400078e000c */
[----:B------:R-:W-:Y:S02]  /*63320*/  IMAD.MOV.U32 R10, RZ, RZ, R13 ;  /* 0x000000ffff0a7224 */ /* 0x000fe400078e000d */
[----:B------:R-:W2:Y:S02]  /*63330*/  LDL.LU.64 R12, [R1+0x6760] ;  /* 0x00676000010c7983 */ /* 0x000ea40000300a00 */
[----:B--2---:R-:W-:Y:S11]  /*63340*/  HMMA.16816.F32.BF16 R12, R16, R20, R12 ;  /* 0x00000014100c723c */ /* 0x004ff6000004180c */
        /* <DEDUP_REMOVED lines=9> */
[----:B------:R-:W3:Y:S02]  /*633e0*/  LDL.LU R23, [R1+0x91c] ;  /* 0x00091c0001177983 */ /* 0x000ee40000300800 */
[----:B------:R-:W-:-:S02]  /*633f0*/  IMAD.MOV.U32 R4, RZ, RZ, R7 ;  /* 0x000000ffff047224 */ /* 0x000fc400078e0007 */
[----:B------:R-:W-:Y:S01]  /*63400*/  IMAD.MOV.U32 R5, RZ, RZ, R6 ;  /* 0x000000ffff057224 */ /* 0x000fe200078e0006 */
[C---:B--2---:R-:W-:Y:S01]  /*63410*/  HMMA.16816.F32.BF16 R24, R16.reuse, R12, R24 ;  /* 0x0000000c1018723c */ /* 0x044fe20000041818 */
[----:B------:R-:W-:Y:S02]  /*63420*/  IMAD.MOV.U32 R7, RZ, RZ, R12 ;  /* 0x000000ffff077224 */ /* 0x000fe400078e000c */
[----:B------:R-:W-:Y:S01]  /*63430*/  IMAD.MOV.U32 R6, RZ, RZ, R13 ;  /* 0x000000ffff067224 */ /* 0x000fe200078e000d */
[----:B---3--:R-:W-:Y:S01]  /*63440*/  STL.64 [R1+0x66f0], R22 ;  /* 0x0066f01601007387 */ /* 0x008fe20000100a00 */
[----:B------:R0:W-:Y:S03]  /*63450*/  STL.64 [R1+0x66e8], R20 ;  /* 0x0066e81401007387 */ /* 0x0001e60000100a00 */
[----:B0-----:R-:W2:Y:S01]  /*63460*/  LDL.LU R20, [R1+0x920] ;  /* 0x0009200001147983 */ /* 0x001ea20000300800 */
[----:B------:R-:W2:Y:S02]  /*63470*/  LDL.LU R21, [R1+0x924] ;  /* 0x0009240001157983 */ /* 0x000ea40000300800 */
[----:B------:R-:W2:Y:S02]  /*63480*/  LDL.LU R22, [R1+0x928] ;  /* 0x0009280001167983 */ /* 0x000ea40000300800 */
[----:B------:R-:W2:Y:S10]  /*63490*/  LDL.LU R23, [R1+0x92c] ;  /* 0x00092c0001177983 */ /* 0x000eb40000300800 */
        /* <DEDUP_REMOVED lines=19> */
[----:B------:R-:W2:Y:S02]  /*635d0*/  LDL.LU.64 R24, [R1+0x6718] ;  /* 0x0067180001187983 */ /* 0x000ea40000300a00 */
[----:B------:R-:W2:Y:S02]  /*635e0*/  LDL.LU.64 R14, [R1+0x6710] ;  /* 0x00671000010e7983 */ /* 0x000ea40000300a00 */
[----:B------:R-:W2:Y:S02]  /*635f0*/  LDL.LU.64 R12, [R1+0x6708] ;  /* 0x00670800010c7983 */ /* 0x000ea40000300a00 */
[----:B--2---:R-:W-:Y:S01]  /*63600*/  HMMA.16816.F32.BF16 R16, R16, R24, R12 ;  /* 0x000000181010723c */ /* 0x004fe2000004180c */
[----:B------:R-:W2:Y:S01]  /*63610*/  LDL.LU.64 R14, [R1+0x6700] ;  /* 0x00670000010e7983 */ /* 0x000ea20000300a00 */
[----:B------:R-:W2:Y:S02]  /*63620*/  LDL.LU.64 R12, [R1+0x66f8] ;  /* 0x0066f800010c7983 */ /* 0x000ea40000300a00 */
[----:B---3--:R-:W-:Y:S02]  /*63630*/  STL.64 [R1+0x6680], R26 ;  /* 0x0066801a01007387 */ /* 0x008fe40000100a00 */
[----:B------:R-:W-:Y:S11]  /*63640*/  STL.64 [R1+0x6678], R24 ;  /* 0x0066781801007387 */ /* 0x000ff60000100a00 */
[----:B------:R-:W-:Y:S06]  /*63650*/  @!UPT UIADD3 URZ, URZ, URZ, URZ ;  /* 0x0000003f3f3ff290 */ /* 0x000fec000fffe03f */
[----:B------:R0:W-:Y:S02]  /*63660*/  STL.64 [R1+0x7e0], R16 ;  /* 0x0007e01001007387 */ /* 0x0001e40000100a00 */
[----:B0-----:R-:W-:Y:S02]  /*63670*/  IMAD.MOV.U32 R16, RZ, RZ, R7 ;  /* 0x000000ffff107224 */ /* 0x001fe400078e0007 */
[----:B------:R-:W-:Y:S01]  /*63680*/  IMAD.MOV.U32 R17, RZ, RZ, R6 ;  /* 0x000000ffff117224 */ /* 0x000fe200078e0006 */
[----:B------:R-:W-:Y:S01]  /*63690*/  STL.64 [R1+0x7e8], R18 ;  /* 0x0007e81201007387 */ /* 0x000fe20000100a00 */
[C---:B--2---:R-:W-:Y:S03]  /*636a0*/  HMMA.16816.F32.BF16 R4, R12.reuse, R4, R20 ;  /* 0x000000040c04723c */ /* 0x044fe60000041814 */
[----:B------:R-:W2:Y:S01]  /*636b0*/  LDL.LU.64 R22, [R1+0x66f0] ;  /* 0x0066f00001167983 */ /* 0x000ea20000300a00 */
[----:B------:R-:W2:Y:S11]  /*636c0*/  LDL.LU.64 R20, [R1+0x66e8] ;  /* 0x0066e80001147983 */ /* 0x000eb60000300a00 */
[----:B------:R-:W-:Y:S08]  /*636d0*/  @!UPT UIADD3 URZ, URZ, URZ, URZ ;  /* 0x0000003f3f3ff290 */ /* 0x000ff0000fffe03f */
[----:B------:R0:W-:Y:S01]  /*636e0*/  STL.64 [R1+0x800], R4 ;  /* 0x0008000401007387 */ /* 0x0001e20000100a00 */
[----:B------:R2:W-:Y:S03]  /*636f0*/  STL.64 [R1+0x808], R6 ;  /* 0x0008080601007387 */ /* 0x0005e60000100a00 */
[----:B0-----:R-:W2:Y:S02]  /*63700*/  LDL.LU.64 R4, [R1+0x66e0] ;  /* 0x0066e00001047983 */ /* 0x001ea40000300a00 */
[----:B--2---:R-:W-:Y:S02]  /*63710*/  HMMA.16816.F32.BF16 R4, R12, R4, R20 ;  /* 0x000000040c04723c */ /* 0x004fe40000041814 */
[----:B------:R-:W2:Y:S11]  /*63720*/  LDL.LU.64 R20, [R1+0x66d8] ;  /* 0x0066d80001147983 */ /* 0x000eb60000300a00 */
[----:B------:R-:W-:Y:S10]  /*63730*/  @!UPT UIADD3 URZ, URZ, URZ, URZ ;  /* 0x0000003f3f3ff290 */ /* 0x000ff4000fffe03f */
[----:B------:R-:W-:Y:S01]  /*63740*/  STL.64 [R1+0x810], R4 ;  /* 0x0008100401007387 */ /* 0x000fe20000100a00 */
[----:B------:R0:W-:Y:S03]  /*63750*/  STL.64 [R1+0x818], R6 ;  /* 0x0008180601007387 */ /* 0x0001e60000100a00 */
[----:B0-----:R-:W3:Y:S01]  /*63760*/  LDL.LU.64 R6, [R1+0x66d0] ;  /* 0x0066d00001067983 */ /* 0x001ee20000300a00 */
[----:B------:R-:W3:Y:S02]  /*63770*/  LDL.LU.64 R4, [R1+0x66c8] ;  /* 0x0066c80001047983 */ /* 0x000ee40000300a00 */
[----:B------:R-:W-:Y:S02]  /*63780*/  IMAD.MOV.U32 R24, RZ, RZ, R11 ;  /* 0x000000ffff187224 */ /* 0x000fe400078e000b */
[----:B------:R-:W-:-:S07]  /*63790*/  IMAD.MOV.U32 R25, RZ, RZ, R10 ;  /* 0x000000ffff197224 */ /* 0x000fce00078e000a */
[C---:B---3--:R-:W-:Y:S01]  /*637a0*/  HMMA.16816.F32.BF16 R24, R12.reuse, R24, R4 ;  /* 0x000000180c18723c */ /* 0x048fe20000041804 */
[----:B------:R-:W2:Y:S01]  /*637b0*/  LDL.LU.64 R6, [R1+0x66c0] ;  /* 0x0066c00001067983 */ /* 0x000ea20000300a00 */
[----:B------:R-:W2:Y:S11]  /*637c0*/  LDL.LU.64 R4, [R1+0x66b8] ;  /* 0x0066b80001047983 */ /* 0x000eb60000300a00 */
[----:B------:R-:W-:Y:S10]  /*637d0*/  @!UPT UIADD3 URZ, URZ, URZ, URZ ;  /* 0x0000003f3f3ff290 */ /* 0x000ff4000fffe03f */
[----:B------:R-:W-:Y:S01]  /*637e0*/  STL.64 [R1+0x820], R24 ;  /* 0x0008201801007387 */ /* 0x000fe20000100a00 */
[----:B------:R2:W-:Y:S02]  /*637f0*/  STL.64 [R1+0x828], R26 ;  /* 0x0008281a01007387 */ /* 0x0005e40000100a00 */
[C---:B--2---:R-:W-:Y:S01]  /*63800*/  HMMA.16816.F32.BF16 R24, R12.reuse, R20, R4 ;  /* 0x000000140c18723c */ /* 0x044fe20000041804 */
[----:B------:R-:W2:Y:S11]  /*63810*/  LDL.LU R4, [R1+0x670] ;  /* 0x0006700001047983 */ /* 0x000eb60000300800 */
[----:B------:R-:W-:Y:S11]  /*63820*/  @!UPT UIADD3 URZ, URZ, URZ, URZ ;  /* 0x0000003f3f3ff290 */ /* 0x000ff6000fffe03f */
[----:B------:R0:W-:Y:S01]  /*63830*/  STL.64 [R1+0x830], R24 ;  /* 0x0008301801007387 */ /* 0x0001e20000100a00 */
[----:B------:R-:W-:Y:S02]  /*63840*/  STL.64 [R1+0x838], R26 ;  /* 0x0008381a01007387 */ /* 0x000fe40000100a00 */
[----:B------:R-:W2:Y:S02]  /*63850*/  LDL.LU R5, [R1+0x674] ;  /* 0x0006740001057983 */ /* 0x000ea40000300800 */
[----:B------:R-:W3:Y:S01]  /*63860*/  LDL.LU R6, [R1+0x678] ;  /* 0x0006780001067983 */ /* 0x000ee20000300800 */
[----:B------:R-:W3:Y:S01]  /*63870*/  LDL.LU R7, [R1+0x67c] ;  /* 0x00067c0001077983 */ /* 0x000ee20000300800 */
[----:B0-----:R-:W-:Y:S02]  /*63880*/  IMAD.MOV.U32 R24, RZ, RZ, R9 ;  /* 0x000000ffff187224 */ /* 0x001fe400078e0009 */
[----:B------:R-:W-:Y:S01]  /*63890*/  IMAD.MOV.U32 R25, RZ, RZ, R8 ;  /* 0x000000ffff197224 */ /* 0x000fe200078e0008 */
[----:B---3--:R-:W-:Y:S01]  /*638a0*/  STL.64 [R1+0x6690], R6 ;  /* 0x0066900601007387 */ /* 0x008fe20000100a00 */
[----:B--2---:R-:W-:Y:S03]  /*638b0*/  STL.64 [R1+0x6688], R4 ;  /* 0x0066880401007387 */ /* 0x004fe60000100a00 */
[----:B------:R0:W-:Y:S02]  /*638c0*/  STL.64 [R1+0x6698], R24 ;  /* 0x0066981801007387 */ /* 0x0001e40000100a00 */
[----:B0-----:R-:W2:Y:S04]  /*638d0*/  LDL.LU.64 R24, [R1+0x10] ;  /* 0x0000100001187983 */ /* 0x001ea80000300a00 */
[----:B--2---:R0:W-:Y:S04]  /*638e0*/  STL.64 [R1+0x66b0], R24 ;  /* 0x0066b01801007387 */ /* 0x0041e80000100a00 */
[----:B0-----:R-:W2:Y:S01]  /*638f0*/  LDL.LU R24, [R1+0x8d0] ;  /* 0x0008d00001187983 */ /* 0x001ea20000300800 */
[----:B------:R-:W2:Y:S02]  /*63900*/  LDL.LU R25, [R1+0x8d4] ;  /* 0x0008d40001197983 */ /* 0x000ea40000300800 */
[----:B------:R-:W2:Y:S02]  /*63910*/  LDL.LU R26, [R1+0x8d8] ;  /* 0x0008d800011a7983 */ /* 0x000ea40000300800 */
[----:B------:R-:W2:Y:S01]  /*63920*/  LDL.LU R27, [R1+0x8dc] ;  /* 0x0008dc00011b7983 */ /* 0x000ea20000300800 */
[----:B------:R-:W3:Y:S01]  /*63930*/  LDL.LU R4, [R1+0x8b0] ;  /* 0x0008b00001047983 */ /* 0x000ee20000300800 */
[----:B------:R-:W3:Y:S02]  /*63940*/  LDL.LU R5, [R1+0x8b4] ;  /* 0x0008b40001057983 */ /* 0x000ee40000300800 */
[----:B------:R-:W2:Y:S02]  /*63950*/  LDL.LU R6, [R1+0x8b8] ;  /* 0x0008b80001067983 */ /* 0x000ea40000300800 */
[----:B------:R-:W2:Y:S02]  /*63960*/  LDL.LU R7, [R1+0x8bc] ;  /* 0x0008bc0001077983 */ /* 0x000ea40000300800 */
[----:B--2---:R-:W-:Y:S01]  /*63970*/  STL.64 [R1+0x66a8], R6 ;  /* 0x0066a80601007387 */ /* 0x004fe20000100a00 */
[----:B---3--:R0:W-:Y:S03]  /*63980*/  STL.64 [R1+0x66a0], R4 ;  /* 0x0066a00401007387 */ /* 0x0081e60000100a00 */
[----:B0-----:R-:W2:Y:S01]  /*63990*/  LDL.LU R4, [R1+0x8c0] ;  /* 0x0008c00001047983 */ /* 0x001ea20000300800 */
[----:B------:R-:W2:Y:S02]  /*639a0*/  LDL.LU R5, [R1+0x8c4] ;  /* 0x0008c40001057983 */ /* 0x000ea40000300800 */
[----:B------:R-:W2:Y:S02]  /*639b0*/  LDL.LU R6, [R1+0x8c8] ;  /* 0x0008c80001067983 */ /* 0x000ea40000300800 */
[----:B------:R-:W2:Y:S01]  /*639c0*/  LDL.LU R7, [R1+0x8cc] ;  /* 0x0008cc0001077983 */ /* 0x000ea20000300800 */
[----:B------:R-:W3:Y:S01]  /*639d0*/  LDL.LU R8, [R1+0x630] ;  /* 0x0006300001087983 */ /* 0x000ee20000300800 */
[----:B------:R-:W3:Y:S02]  /*639e0*/  LDL.LU R9, [R1+0x634] ;  /* 0x0006340001097983 */ /* 0x000ee40000300800 */
[----:B------:R-:W2:Y:S02]  /*639f0*/  LDL.LU R10, [R1+0x638] ;  /* 0x00063800010a7983 */ /* 0x000ea40000300800 */
[----:B------:R-:W2:Y:S01]  /*63a00*/  LDL.LU R11, [R1+0x63c] ;  /* 0x00063c00010b7983 */ /* 0x000ea20000300800 */
[C---:B------:R-:W-:Y:S01]  /*63a10*/  HMMA.16816.F32.BF16 R24, R12.reuse, R16, R24 ;  /* 0x000000100c18723c */ /* 0x040fe20000041818 */
[----:B--2---:R-:W-:Y:S01]  /*63a20*/  STL.64 [R1+0x6660], R10 ;  /* 0x0066600a01007387 */ /* 0x004fe20000100a00 */
[----:B---3--:R0:W-:Y:S03]  /*63a30*/  STL.64 [R1+0x6658], R8 ;  /* 0x0066580801007387 */ /* 0x0081e60000100a00 */
[----:B0-----:R-:W2:Y:S01]  /*63a40*/  LDL.LU R8, [R1+0x660] ;  /* 0x0006600001087983 */ /* 0x001ea20000300800 */
[----:B------:R-:W2:Y:S02]  /*63a50*/  LDL.LU R9, [R1+0x664] ;  /* 0x0006640001097983 */ /* 0x000ea40000300800 */
[----:B------:R-:W2:Y:S02]  /*63a60*/  LDL.LU R10, [R1+0x668] ;  /* 0x00066800010a7983 */ /* 0x000ea40000300800 */
[----:B------:R-:W2:Y:S01]  /*63a70*/  LDL.LU R11, [R1+0x66c] ;  /* 0x00066c00010b7983 */ /* 0x000ea20000300800 */
[----:B------:R0:W-:Y:S04]  /*63a80*/  STL.64 [R1+0x6628], R20 ;  /* 0x0066281401007387 */ /* 0x0001e80000100a00 */
[----:B0-----:R-:W3:Y:S04]  /*63a90*/  LDL.LU.64 R20, [R1+0x50] ;  /* 0x0000500001147983 */ /* 0x001ee80000300a00 */
[----:B---3--:R0:W-:Y:S04]  /*63aa0*/  STL.64 [R1+0x6640], R20 ;  /* 0x0066401401007387 */ /* 0x0081e80000100a00 */
[----:B0-----:R-:W2:Y:S01]  /*63ab0*/  LDL.LU.64 R20, [R1+0x80] ;  /* 0x0000800001147983 */ /* 0x001ea20000300a00 */
[----:B------:R0:W-:Y:S02]  /*63ac0*/  STL.64 [R1+0x840], R24 ;  /* 0x0008401801007387 */ /* 0x0001e40000100a00 */
[----:B------:R-:W-:Y:S01]  /*63ad0*/  STL.64 [R1+0x848], R26 ;  /* 0x0008481a01007387 */ /* 0x000fe20000100a00 */
[----:B0-----:R-:W3:Y:S01]  /*63ae0*/  LDL.LU.64 R24, [R1+0x66b0] ;  /* 0x0066b00001187983 */ /* 0x001ee20000300a00 */
        /* <DEDUP_REMOVED lines=8> */
[----:B------:R-:W2:Y:S01]  /*63b70*/  LDL.LU R17, [R1+0x624] ;  /* 0x0006240001117983 */ /* 0x000ea20000300800 */
[----:B---3--:R-:W-:Y:S01]  /*63b80*/  HMMA.16816.F32.BF16 R4, R12, R24, R4 ;  /* 0x000000180c04723c */ /* 0x008fe20000041804 */
[----:B----4-:R-:W-:-:S02]  /*63b90*/  IMAD.MOV.U32 R18, RZ, RZ, R3 ;  /* 0x000000ffff127224 */ /* 0x010fc400078e0003 */
[----:B------:R-:W-:-:S05]  /*63ba0*/  IMAD.MOV.U32 R19, RZ, RZ, R2 ;  /* 0x000000ffff137224 */ /* 0x000fca00078e0002 */
[----:B------:R-:W-:Y:S01]  /*63bb0*/  STL.64 [R1+0x6650], R18 ;  /* 0x0066501201007387 */ /* 0x000fe20000100a00 */
[----:B------:R-:W-:Y:S02]  /*63bc0*/  IMAD.MOV.U32 R3, RZ, RZ, R24 ;  /* 0x000000ffff037224 */ /* 0x000fe400078e0018 */
[----:B------:R-:W-:Y:S01]  /*63bd0*/  IMAD.MOV.U32 R2, RZ, RZ, R25 ;  /* 0x000000ffff027224 */ /* 0x000fe200078e0019 */
[----:B--2---:R0:W-:Y:S04]  /*63be0*/  STL.64 [R1+0x6648], R16 ;  /* 0x0066481001007387 */ /* 0x0041e80000100a00 */
[----:B0-----:R-:W2:Y:S07]  /*63bf0*/  LDL.LU.64 R16, [R1+0x70] ;  /* 0x0000700001107983 */ /* 0x001eae0000300a00 */
[----:B------:R-:W-:Y:S02]  /*63c00*/  STL.64 [R1+0x850], R4 ;  /* 0x0008500401007387 */ /* 0x000fe40000100a00 */
[----:B------:R0:W-:Y:S02]  /*63c10*/  STL.64 [R1+0x858], R6 ;  /* 0x0008580601007387 */ /* 0x0001e40000100a00 */
        /* <DEDUP_REMOVED lines=9> */
[----:B0-----:R-:W4:Y:S01]  /*63cb0*/  LDL.LU.64 R26, [R1+0x6680] ;  /* 0x00668000011a7983 */ /* 0x001f220000300a00 */
[----:B------:R-:W3:Y:S02]  /*63cc0*/  LDL.LU.64 R24, [R1+0x6678] ;  /* 0x0066780001187983 */ /* 0x000ee40000300a00 */
[----:B---3--:R-:W-:Y:S01]  /*63cd0*/  HMMA.16816.F32.BF16 R12, R12, R24, R4 ;  /* 0x000000180c0c723c */ /* 0x008fe20000041804 */
[----:B------:R-:W3:Y:S01]  /*63ce0*/  LDL.LU.64 R6, [R1+0x6670] ;  /* 0x0066700001067983 */ /* 0x000ee20000300a00 */
[----:B------:R-:W3:Y:S02]  /*63cf0*/  LDL.LU.64 R4, [R1+0x6668] ;  /* 0x0066680001047983 */ /* 0x000ee40000300a00 */
[----:B----4-:R-:W-:Y:S02]  /*63d00*/  STL.64 [R1+0x65f8], R26 ;  /* 0x0065f81a01007387 */ /* 0x010fe40000100a00 */
[----:B------:R0:W-:Y:S11]  /*63d10*/  STL.64 [R1+0x65f0], R24 ;  /* 0x0065f01801007387 */ /* 0x0001f60000100a00 */
[----:B------:R-:W-:Y:S06]  /*63d20*/  @!UPT UIADD3 URZ, URZ, URZ, URZ ;  /* 0x0000003f3f3ff290 */ /* 0x000fec000fffe03f */
[----:B------:R-:W-:Y:S01]  /*63d30*/  STL.64 [R1+0x670], R12 ;  /* 0x0006700c01007387 */ /* 0x000fe20000100a00 */
[----:B------:R-:W-:Y:S02]  /*63d40*/  STL.64 [R1+0x678], R14 ;  /* 0x0006780e01007387 */ /* 0x000fe40000100a00 */
[----:B0-----:R-:W4:Y:S02]  /*63d50*/  LDL.LU R24, [R1+0x600] ;  /* 0x0006000001187983 */ /* 0x001f240000300800 */
[----:B------:R-:W4:Y:S01]  /*63d60*/  LDL.LU R25, [R1+0x604] ;  /* 0x0006040001197983 */ /* 0x000f220000300800 */
[----:B------:R-:W4:Y:S01]  /*63d70*/  LDL.LU R26, [R1+0x608] ;  /* 0x00060800011a7983 */ /* 0x000f220000300800 */
[C---:B---3--:R-:W-:Y:S11]  /*63d80*/  HMMA.16816.F32.BF16 R8, R4.reuse, R20, R8 ;  /* 0x000000140408723c */ /* 0x048ff60000041808 */
        /* <DEDUP_REMOVED lines=8> */
[----:B------:R-:W3:Y:S01]  /*63e10*/  LDL.LU.64 R18, [R1+0x6650] ;  /* 0x0066500001127983 */ /* 0x000ee20000300a00 */
[----:B------:R-:W-:Y:S01]  /*63e20*/  IMAD.MOV.U32 R27, RZ, RZ, R28 ;  /* 0x000000ffff1b7224 */ /* 0x000fe200078e001c */
[----:B--2---:R-:W-:Y:S07]  /*63e30*/  HMMA.16816.F32.BF16 R20, R4, R16, R8 ;  /* 0x000000100414723c */ /* 0x004fee0000041808 */
[----:B------:R-:W-:-:S02]  /*63e40*/  IMAD.MOV.U32 R9, RZ, RZ, R16 ;  /* 0x000000ffff097224 */ /* 0x000fc400078e0010 */
[----:B------:R-:W-:Y:S02]  /*63e50*/  IMAD.MOV.U32 R8, RZ, RZ, R17 ;  /* 0x000000ffff087224 */ /* 0x000fe400078e0011 */
[----:B------:R-:W3:Y:S11]  /*63e60*/  LDL.LU.64 R16, [R1+0x6648] ;  /* 0x0066480001107983 */ /* 0x000ef60000300a00 */
[----:B------:R-:W-:Y:S01]  /*63e70*/  @!UPT UIADD3 URZ, URZ, URZ, URZ ;  /* 0x0000003f3f3ff290 */ /* 0x000fe2000fffe03f */
[----:B------:R0:W-:Y:S01]  /*63e80*/  STL [R1+0x630], R20 ;  /* 0x0006301401007387 */ /* 0x0001e20000100800 */
[----:B------:R-:W-:-:S03]  /*63e90*/  IMAD.MOV.U32 R28, RZ, RZ, R21 ;  /* 0x000000ffff1c7224 */ /* 0x000fc600078e0015 */
[----:B0-----:R-:W3:Y:S01]  /*63ea0*/  LDL.LU.64 R20, [R1+0x6640] ;  /* 0x0066400001147983 */ /* 0x001ee20000300a00 */
[----:B------:R-:W-:Y:S02]  /*63eb0*/  IMAD.MOV.U32 R13, RZ, RZ, R2 ;  /* 0x000000ffff0d7224 */ /* 0x000fe400078e0002 */
[----:B------:R-:W-:Y:S02]  /*63ec0*/  IMAD.MOV.U32 R12, RZ, RZ, R3 ;  /* 0x000000ffff0c7224 */ /* 0x000fe400078e0003 */
[----:B------:R-:W-:Y:S02]  /*63ed0*/  IMAD.MOV.U32 R2, RZ, RZ, R23 ;  /* 0x000000ffff027224 */ /* 0x000fe400078e0017 */
[----:B------:R-:W-:-:S03]  /*63ee0*/  IMAD.MOV.U32 R3, RZ, RZ, R22 ;  /* 0x000000ffff037224 */ /* 0x000fc600078e0016 */
[----:B------:R-:W-:Y:S02]  /*63ef0*/  STL [R1+0x5f28], R2 ;  /* 0x005f280201007387 */ /* 0x000fe40000100800 */
[----:B------:R-:W-:Y:S02]  /*63f00*/  STL [R1+0x5f24], R3 ;  /* 0x005f240301007387 */ /* 0x000fe40000100800 */
[----:B------:R-:W-:Y:S01]  /*63f10*/  STL [R1+0x5f20], R28 ;  /* 0x005f201c01007387 */ /* 0x000fe20000100800 */
[C---:B---3--:R-:W-:Y:S01]  /*63f20*/  HMMA.16816.F32.BF16 R16, R4.reuse, R20, R16 ;  /* 0x000000140410723c */ /* 0x048fe20000041810 */
        /* <DEDUP_REMOVED lines=8> */
[----:B--2---:R-:W-:Y:S11]  /*63fb0*/  HMMA.16816.F32.BF16 R16, R4, R20, R16 ;  /* 0x000000140410723c */ /* 0x004ff60000041810 */
[----:B------:R-:W-:Y:S11]  /*63fc0*/  @!UPT UIADD3 URZ, URZ, URZ, URZ ;  /* 0x0000003f3f3ff290 */ /* 0x000ff6000fffe03f */
[----:B------:R-:W-:Y:S01]  /*63fd0*/  @!UPT UIADD3 URZ, URZ, URZ, URZ ;  /* 0x0000003f3f3ff290 */ /* 0x000fe2000fffe03f */
[----:B------:R0:W-:Y:S04]  /*63fe0*/  STL.64 [R1+0x610], R16 ;  /* 0x0006101001007387 */ /* 0x0001e80000100a00 */
[----:B0-----:R-:W4:Y:S01]  /*63ff0*/  LDL.LU.64 R16, [R1+0x6620] ;  /* 0x0066200001107983 */ /* 0x001f220000300a00 */
[----:B------:R0:W-:Y:S02]  /*64000*/  STL.64 [R1+0x6598], R20 ;  /* 0x0065981401007387 */ /* 0x0001e40000100a00 */
[----:B------:R-:W-:Y:S02]  /*64010*/  IMAD.MOV.U32 R3, RZ, RZ, R19 ;  /* 0x000000ffff037224 */ /* 0x000fe400078e0013 */
[----:B------:R-:W-:Y:S02]  /*64020*/  IMAD.MOV.U32 R2, RZ, RZ, R18 ;  /* 0x000000ffff027224 */ /* 0x000fe400078e0012 */
[----:B0-----:R-:W-:-:S02]  /*64030*/  IMAD.MOV.U32 R20, RZ, RZ, R11 ;  /* 0x000000ffff147224 */ /* 0x001fc400078e000b */
[----:B------:R-:W-:-:S05]  /*64040*/  IMAD.MOV.U32 R21, RZ, RZ, R10 ;  /* 0x000000ffff157224 */ /* 0x000fca00078e000a */
[----:B------:R-:W-:Y:S01]  /*64050*/  STL.64 [R1+0x65b0], R20 ;  /* 0x0065b01401007387 */ /* 0x000fe20000100a00 */
[----:B------:R0:W-:Y:S03]  /*64060*/  STL [R1+0x608c], R3 ;  /* 0x00608c0301007387 */ /* 0x0001e60000100800 */
[----:B0-----:R-:W2:Y:S01]  /*64070*/  LDL R3, [R1+0x900] ;  /* 0x0009000001037983 */ /* 0x001ea20000100800 */
[----:B------:R-:W-:Y:S02]  /*64080*/  STL [R1+0x6088], R2 ;  /* 0x0060880201007387 */ /* 0x000fe40000100800 */
[----:B------:R-:W-:Y:S02]  /*64090*/  IMAD.MOV.U32 R21, RZ, RZ, R8 ;  /* 0x000000ffff157224 */ /* 0x000fe400078e0008 */
[----:B------:R-:W-:Y:S01]  /*640a0*/  IMAD.MOV.U32 R20, RZ, RZ, R9 ;  /* 0x000000ffff147224 */ /* 0x000fe200078e0009 */
[C---:B----4-:R-:W-:Y:S11]  /*640b0*/  HMMA.16816.F32.BF16 R24, R4.reuse, R16, R24 ;  /* 0x000000100418723c */ /* 0x050ff60000041818 */
[----:B------:R-:W-:Y:S11]  /*640c0*/  @!UPT UIADD3 URZ, URZ, URZ, URZ ;  /* 0x0000003f3f3ff290 */ /* 0x000ff6000fffe03f */
[----:B------:R-:W-:Y:S01]  /*640d0*/  @!UPT UIADD3 URZ, URZ, URZ, URZ ;  /* 0x0000003f3f3ff290 */ /* 0x000fe2000fffe03f */
[----:B------:R-:W-:Y:S01]  /*640e0*/  STL.64 [R1+0x600], R24 ;  /* 0x0006001801007387 */ /* 0x000fe20000100a00 */
[----:B------:R-:W-:Y:S02]  /*640f0*/  STL.64 [R1+0x608], R26 ;  /* 0x0006081a01007387 */ /* 0x000fe40000100a00 */
[----:B------:R-:W3:Y:S02]  /*64100*/  LDL.LU R8, [R1+0x5d0] ;  /* 0x0005d00001087983 */ /* 0x000ee40000300800 */
[----:B------:R-:W3:Y:S01]  /*64110*/  LDL.LU R9, [R1+0x5d4] ;  /* 0x0005d40001097983 */ /* 0x000ee20000300800 */
[----:B------:R-:W4:Y:S01]  /*64120*/  LDL.LU R10, [R1+0x5d8] ;  /* 0x0005d800010a7983 */ /* 0x000f220000300800 */
[----:B------:R-:W4:Y:S03]  /*64130*/  LDL.LU R11, [R1+0x5dc] ;  /* 0x0005dc00010b7983 */ /* 0x000f260000300800 */
        /* <DEDUP_REMOVED lines=10> */
[----:B------:R-:W3:Y:S02]  /*641e0*/  LDL.LU R10, [R1+0x5f8] ;  /* 0x0005f800010a7983 */ /* 0x000ee40000300800 */
[----:B------:R-:W3:Y:S01]  /*641f0*/  LDL.LU R11, [R1+0x5fc] ;  /* 0x0005fc00010b7983 */ /* 0x000ee20000300800 */
[----:B------:R-:W4:Y:S01]  /*64200*/  LDL.LU.64 R24, [R1] ;  /* 0x0000000001187983 */ /* 0x000f220000300a00 */
[----:B------:R-:W-:Y:S02]  /*64210*/  STL.64 [R1+0x65c8], R20 ;  /* 0x0065c81401007387 */ /* 0x000fe40000100a00 */
[----:B------:R0:W-:Y:S02]  /*64220*/  STL.64 [R1+0x6590], R16 ;  /* 0x0065901001007387 */ /* 0x0001e40000100a00 */
        /* <DEDUP_REMOVED lines=10> */
[----:B---3--:R-:W-:Y:S01]  /*642d0*/  HMMA.16816.F32.BF16 R8, R4, R12, R8 ;  /* 0x0000000c0408723c */ /* 0x008fe20000041808 */
[----:B--2---:R-:W-:Y:S01]  /*642e0*/  STL.64 [R1+0x65c0], R18 ;  /* 0x0065c01201007387 */ /* 0x004fe20000100a00 */
[----:B------:R0:W-:Y:S03]  /*642f0*/  STL.64 [R1+0x65b8], R16 ;  /* 0x0065b81001007387 */ /* 0x0001e60000100a00 */
        /* <DEDUP_REMOVED lines=9> */
[----:B------:R-:W2:Y:S02]  /*64390*/  LDL.LU R19, [R1+0x5cc] ;  /* 0x0005cc0001137983 */ /* 0x000ea40000300800 */
[----:B------:R-:W-:Y:S01]  /*643a0*/  STL.64 [R1+0xa30], R8 ;  /* 0x000a300801007387 */ /* 0x000fe20000100a00 */
[----:B------:R0:W-:Y:S03]  /*643b0*/  STL.64 [R1+0xa38], R10 ;  /* 0x000a380a01007387 */ /* 0x0001e60000100a00 */
[----:B0-----:R-:W3:Y:S01]  /*643c0*/  LDL.LU.64 R10, [R1+0x6618] ;  /* 0x00661800010a7983 */ /* 0x001ee20000300a00 */
[----:B------:R-:W3:Y:S02]  /*643d0*/  LDL.LU.64 R8, [R1+0x6610] ;  /* 0x0066100001087983 */ /* 0x000ee40000300a00 */
[----:B------:R0:W-:Y:S02]  /*643e0*/  STL.64 [R1+0x6588], R12 ;  /* 0x0065880c01007387 */ /* 0x0001e40000100a00 */
[----:B------:R-:W-:-:S02]  /*643f0*/  IMAD.MOV.U32 R21, RZ, RZ, R14 ;  /* 0x000000ffff157224 */ /* 0x000fc400078e000e */
[----:B------:R-:W-:Y:S02]  /*64400*/  IMAD.MOV.U32 R20, RZ, RZ, R15 ;  /* 0x000000ffff147224 */ /* 0x000fe400078e000f */
[----:B----4-:R-:W-:Y:S02]  /*64410*/  IMAD.MOV.U32 R22, RZ, RZ, R24 ;  /* 0x000000ffff167224 */ /* 0x010fe400078e0018 */
[----:B------:R-:W-:Y:S01]  /*64420*/  IMAD.MOV.U32 R2, RZ, RZ, R25 ;  /* 0x000000ffff027224 */ /* 0x000fe200078e0019 */
[----:B0-----:R-:W4:Y:S01]  /*64430*/  LDL.LU R12, [R1+0x580] ;  /* 0x00058000010c7983 */ /* 0x001f220000300800 */
[----:B------:R-:W4:Y:S02]  /*64440*/  LDL.LU R13, [R1+0x584] ;  /* 0x00058400010d7983 */ /* 0x000f240000300800 */
[----:B------:R-:W4:Y:S02]  /*64450*/  LDL.LU R14, [R1+0x588] ;  /* 0x00058800010e7983 */ /* 0x000f240000300800 */
[----:B------:R-:W4:Y:S01]  /*64460*/  LDL.LU R15, [R1+0x58c] ;  /* 0x00058c00010f7983 */ /* 0x000f220000300800 */
[C---:B---3--:R-:W-:Y:S11]  /*64470*/  HMMA.16816.F32.BF16 R8, R4.reuse, R24, R8 ;  /* 0x000000180408723c */ /* 0x048ff60000041808 */
[----:B------:R-:W-:Y:S11]  /*64480*/  @!UPT UIADD3 URZ, URZ, URZ, URZ ;  /* 0x0000003f3f3ff290 */ /* 0x000ff6000fffe03f */
[----:B------:R-:W-:Y:S01]  /*64490*/  @!UPT UIADD3 URZ, URZ, URZ, URZ ;  /* 0x0000003f3f3ff290 */ /* 0x000fe2000fffe03f */
[----:B------:R-:W-:Y:S01]  /*644a0*/  STL.64 [R1+0xb90], R8 ;  /* 0x000b900801007387 */ /* 0x000fe20000100a00 */
[----:B------:R0:W-:Y:S03]  /*644b0*/  STL.64 [R1+0xb98], R10 ;  /* 0x000b980a01007387 */ /* 0x0001e60000100a00 */
[----:B0-----:R-:W3:Y:S01]  /*644c0*/  LDL.LU.64 R10, [R1+0x6608] ;  /* 0x00660800010a7983 */ /* 0x001ee20000300a00 */
[----:B------:R-:W3:Y:S02]  /*644d0*/  LDL.LU.64 R8, [R1+0x6600] ;  /* 0x0066000001087983 */ /* 0x000ee40000300a00 */
[----:B------:R-:W2:Y:S02]  /*644e0*/  LDL.LU.64 R26, [R1+0x65f8] ;  /* 0x0065f800011a7983 */ /* 0x000ea40000300a00 */
[----:B------:R-:W3:Y:S02]  /*644f0*/  LDL.LU.64 R24, [R1+0x65f0] ;  /* 0x0065f00001187983 */ /* 0x000ee40000300a00 */
[----:B---3--:R-:W-:Y:S01]  /*64500*/  HMMA.16816.F32.BF16 R4, R4, R24, R8 ;  /* 0x000000180404723c */ /* 0x008fe20000041808 */
[----:B------:R-:W3:Y:S01]  /*64510*/  LDL.LU.64 R10, [R1+0x65e8] ;  /* 0x0065e800010a7983 */ /* 0x000ee20000300a00 */
[----:B------:R-:W3:Y:S02]  /*64520*/  LDL.LU.64 R8, [R1+0x65e0] ;  /* 0x0065e00001087983 */ /* 0x000ee40000300a00 */
[----:B--2---:R-:W-:Y:S02]  /*64530*/  STL.64 [R1+0x6570], R26 ;  /* 0x0065701a01007387 */ /* 0x004fe40000100a00 */
[----:B------:R0:W-:Y:S11]  /*64540*/  STL.64 [R1+0x6568], R24 ;  /* 0x0065681801007387 */ /* 0x0001f60000100a00 */
[----:B------:R-:W-:Y:S06]  /*64550*/  @!UPT UIADD3 URZ, URZ, URZ, URZ ;  /* 0x0000003f3f3ff290 */ /* 0x000fec000fffe03f */
[----:B------:R1:W-:Y:S01]  /*64560*/  STL.64 [R1+0xb80], R4 ;  /* 0x000b800401007387 */ /* 0x0003e20000100a00 */
[----:B------:R-:W-:Y:S02]  /*64570*/  STL.64 [R1+0xb88], R6 ;  /* 0x000b880601007387 */ /* 0x000fe40000100a00 */
[----:B0-----:R-:W2:Y:S02]  /*64580*/  LDL.LU R24, [R1+0x560] ;  /* 0x0005600001187983 */ /* 0x001ea40000300800 */
[----:B------:R-:W2:Y:S01]  /*64590*/  LDL.LU R25, [R1+0x564] ;  /* 0x0005640001197983 */ /* 0x000ea20000300800 */
[----:B------:R-:W2:Y:S01]  /*645a0*/  LDL.LU R26, [R1+0x568] ;  /* 0x00056800011a7983 */ /* 0x000ea20000300800 */
[----:B------:R-:W2:Y:S02]  /*645b0*/  LDL.LU R27, [R1+0x56c] ;  /* 0x00056c00011b7983 */ /* 0x000ea40000300800 */
[----:B-1----:R-:W-:Y:S02]  /*645c0*/  IMAD.MOV.U32 R4, RZ, RZ, R22 ;  /* 0x000000ffff047224 */ /* 0x002fe400078e0016 */
[C---:B---3--:R-:W-:Y:S01]  /*645d0*/  HMMA.16816.F32.BF16 R20, R8.reuse, R20, R16 ;  /* 0x000000140814723c */ /* 0x048fe20000041810 */
[----:B--2---:R-:W-:Y:S01]  /*645e0*/  STL.64 [R1+0x6580], R26 ;  /* 0x0065801a01007387 */ /* 0x004fe20000100a00 */
[----:B------:R0:W-:Y:S03]  /*645f0*/  STL.64 [R1+0x6578], R24 ;  /* 0x0065781801007387 */ /* 0x0001e60000100a00 */
[----:B0-----:R-:W2:Y:S01]  /*64600*/  LDL.LU R24, [R1+0x570] ;  /* 0x0005700001187983 */ /* 0x001ea20000300800 */
[----:B------:R-:W2:Y:S02]  /*64610*/  LDL.LU R25, [R1+0x574] ;  /* 0x0005740001197983 */ /* 0x000ea40000300800 */
[----:B------:R-:W2:Y:S02]  /*64620*/  LDL.LU R26, [R1+0x578] ;  /* 0x00057800011a7983 */ /* 0x000ea40000300800 */
[----:B------:R-:W2:Y:S01]  /*64630*/  LDL.LU R27, [R1+0x57c] ;  /* 0x00057c00011b7983 */ /* 0x000ea20000300800 */
[----:B------:R-:W3:Y:S01]  /*64640*/  LDL.LU.64 R18, [R1+0x65d8] ;  /* 0x0065d80001127983 */ /* 0x000ee20000300a00 */
[----:B------:R-:W3:Y:S11]  /*64650*/  LDL.LU.64 R16, [R1+0x65d0] ;  /* 0x0065d00001107983 */ /* 0x000ef60000300a00 */
        /* <DEDUP_REMOVED lines=18> */
[----:B------:R-:W4:Y:S11]  /*64780*/  LDL.LU.64 R16, [R1+0x6590] ;  /* 0x0065900001107983 */ /* 0x000f360000300a00 */
[----:B------:R-:W-:Y:S10]  /*64790*/  @!UPT UIADD3 URZ, URZ, URZ, URZ ;  /* 0x0000003f3f3ff290 */ /* 0x000ff4000fffe03f */
        /* <DEDUP_REMOVED lines=9> */
[C---:B----4-:R-:W-:Y:S01]  /*64830*/  HMMA.16816.F32.BF16 R16, R8.reuse, R16, R12 ;  /* 0x000000100810723c */ /* 0x050fe2000004180c */
[----:B------:R-:W2:Y:S11]  /*64840*/  LDL.LU.64 R12, [R1+0x6588] ;  /* 0x00658800010c7983 */ /* 0x000eb60000300a00 */
[----:B------:R-:W-:Y:S11]  /*64850*/  @!UPT UIADD3 URZ, URZ, URZ, URZ ;  /* 0x0000003f3f3ff290 */ /* 0x000ff6000fffe03f */
[----:B------:R-:W-:Y:S01]  /*64860*/  STL.64 [R1+0xca0], R16 ;  /* 0x000ca01001007387 */ /* 0x000fe20000100a00 */
[----:B------:R-:W-:Y:S02]  /*64870*/  STL.64 [R1+0xca8], R18 ;  /* 0x000ca81201007387 */ /* 0x000fe40000100a00 */
[----:B------:R-:W0:Y:S02]  /*64880*/  LDSM.16.MT88.4 R16, [R3+0xc080] ;  /* 0x00c080000310783b */ /* 0x000e240000004200 */
[----:B0-----:R0:W-:Y:S02]  /*64890*/  STL.64 [R1+0x64e0], R18 ;  /* 0x0064e01201007387 */ /* 0x0011e40000100a00 */
[----:B------:R-:W-:Y:S02]  /*648a0*/  STL.64 [R1+0x64d8], R16 ;  /* 0x0064d81001007387 */ /* 0x000fe40000100a00 */
[----:B0-----:R-:W4:Y:S01]  /*648b0*/  LDL.64 R18, [R1+0x78] ;  /* 0x0000780001127983 */ /* 0x001f220000100a00 */
[C---:B--2---:R-:W-:Y:S03]  /*648c0*/  HMMA.16816.F32.BF16 R12, R8.reuse, R12, R24 ;  /* 0x0000000c080c723c */ /* 0x044fe60000041818 */
[----:B------:R-:W2:Y:S01]  /*648d0*/  LDL.LU.64 R26, [R1+0x6580] ;  /* 0x00658000011a7983 */ /* 0x000ea20000300a00 */
[----:B------:R-:W2:Y:S11]  /*648e0*/  LDL.LU.64 R24, [R1+0x6578] ;  /* 0x0065780001187983 */ /* 0x000eb60000300a00 */
[----:B------:R-:W-:Y:S08]  /*648f0*/  @!UPT UIADD3 URZ, URZ, URZ, URZ ;  /* 0x0000003f3f3ff290 */ /* 0x000ff0000fffe03f */
[----:B------:R-:W-:Y:S01]  /*64900*/  STL.64 [R1+0xc90], R12 ;  /* 0x000c900c01007387 */ /* 0x000fe20000100a00 */
[----:B------:R-:W-:Y:S02]  /*64910*/  STL.64 [R1+0xc98], R14 ;  /* 0x000c980e01007387 */ /* 0x000fe40000100a00 */
[----:B------:R-:W0:Y:S04]  /*64920*/  LDSM.16.MT88.4 R12, [R3+0xc100] ;  /* 0x00c10000030c783b */ /* 0x000e280000004200 */
[----:B------:R-:W-:Y:S01]  /*64930*/  IMAD.MOV.U32 R5, RZ, RZ, R2 ;  /* 0x000000ffff057224 */ /* 0x000fe200078e0002 */
[----:B0-----:R-:W-:Y:S01]  /*64940*/  STL.64 [R1+0x6450], R14 ;  /* 0x0064500e01007387 */ /* 0x001fe20000100a00 */
[----:B------:R0:W-:Y:S03]  /*64950*/  STL.64 [R1+0x6448], R12 ;  /* 0x0064480c01007387 */ /* 0x0001e60000100a00 */
[----:B0-----:R-:W4:Y:S01]  /*64960*/  LDL.LU R12, [R1+0x540] ;  /* 0x00054000010c7983 */ /* 0x001f220000300800 */
[----:B------:R-:W4:Y:S02]  /*64970*/  LDL.LU R13, [R1+0x544] ;  /* 0x00054400010d7983 */ /* 0x000f240000300800 */
[----:B------:R-:W4:Y:S02]  /*64980*/  LDL.LU R14, [R1+0x548] ;  /* 0x00054800010e7983 */ /* 0x000f240000300800 */
[----:B------:R-:W4:Y:S01]  /*64990*/  LDL.LU R15, [R1+0x54c] ;  /* 0x00054c00010f7983 */ /* 0x000f220000300800 */
[C---:B--2---:R-:W-:Y:S01]  /*649a0*/  HMMA.16816.F32.BF16 R4, R8.reuse, R4, R24 ;  /* 0x000000040804723c */ /* 0x044fe20000041818 */
[----:B------:R-:W2:Y:S01]  /*649b0*/  LDL.LU.64 R26, [R1+0x6570] ;  /* 0x00657000011a7983 */ /* 0x000ea20000300a00 */
[----:B------:R-:W3:Y:S11]  /*649c0*/  LDL.LU.64 R24, [R1+0x6568] ;  /* 0x0065680001187983 */ /* 0x000ef60000300a00 */
[----:B------:R-:W-:Y:S10]  /*649d0*/  @!UPT UIADD3 URZ, URZ, URZ, URZ ;  /* 0x0000003f3f3ff290 */ /* 0x000ff4000fffe03f */
[----:B------:R-:W-:Y:S01]  /*649e0*/  STL.64 [R1+0xc80], R4 ;  /* 0x000c800401007387 */ /* 0x000fe20000100a00 */
[----:B------:R-:W-:Y:S02]  /*649f0*/  STL.64 [R1+0xc88], R6 ;  /* 0x000c880601007387 */ /* 0x000fe40000100a00 */
[----:B------:R-:W0:Y:S02]  /*64a00*/  LDSM.16.MT88.4 R4, [R3+0xc180] ;  /* 0x00c180000304783b */ /* 0x000e240000004200 */
[----:B0-----:R0:W-:Y:S02]  /*64a10*/  STL.64 [R1+0x63c8], R6 ;  /* 0x0063c80601007387 */ /* 0x0011e40000100a00 */
[----:B------:R-:W-:Y:S02]  /*64a20*/  STL.64 [R1+0x63c0], R4 ;  /* 0x0063c00401007387 */ /* 0x000fe40000100a00 */
[----:B0-----:R-:W4:Y:S04]  /*64a30*/  LDL R6, [R1+0x88] ;  /* 0x0000880001067983 */ /* 0x001f280000100800 */
[----:B------:R-:W4:Y:S01]  /*64a40*/  LDL R7, [R1+0x8c] ;  /* 0x00008c0001077983 */ /* 0x000f220000100800 */
[----:B---3--:R-:W-:Y:S03]  /*64a50*/  HMMA.16816.F32.BF16 R8, R8, R24, R20 ;  /* 0x000000180808723c */ /* 0x008fe60000041814 */
[----:B------:R-:W4:Y:S01]  /*64a60*/  LDL.LU.64 R22, [R1+0x6560] ;  /* 0x0065600001167983 */ /* 0x000f220000300a00 */
[----:B------:R-:W4:Y:S02]  /*64a70*/  LDL.LU.64 R20, [R1+0x6558] ;  /* 0x0065580001147983 */ /* 0x000f240000300a00 */
[----:B--2---:R0:W-:Y:S02]  /*64a80*/  STL.64 [R1+0x64f8], R26 ;  /* 0x0064f81a01007387 */ /* 0x0041e40000100a00 */
[----:B------:R-:W4:Y:S11]  /*64a90*/  LDL.LU R24, [R1+0x550] ;  /* 0x0005500001187983 */ /* 0x000f360000300800 */
[----:B------:R-:W-:Y:S04]  /*64aa0*/  @!UPT UIADD3 URZ, URZ, URZ, URZ ;  /* 0x0000003f3f3ff290 */ /* 0x000fe8000fffe03f */
[----:B------:R-:W-:Y:S01]  /*64ab0*/  STL.64 [R1+0xb70], R8 ;  /* 0x000b700801007387 */ /* 0x000fe20000100a00 */
[----:B------:R-:W-:Y:S02]  /*64ac0*/  STL.64 [R1+0xb78], R10 ;  /* 0x000b780a01007387 */ /* 0x000fe40000100a00 */
[----:B------:R-:W4:Y:S02]  /*64ad0*/  LDL.LU R25, [R1+0x554] ;  /* 0x0005540001197983 */ /* 0x000f240000300800 */
[----:B0-----:R-:W4:Y:S01]  /*64ae0*/  LDL.LU R26, [R1+0x558] ;  /* 0x00055800011a7983 */ /* 0x001f220000300800 */
[----:B------:R-:W4:Y:S04]  /*64af0*/  LDL.LU R27, [R1+0x55c] ;  /* 0x00055c00011b7983 */ /* 0x000f280000300800 */
[----:B------:R-:W0:Y:S04]  /*64b00*/  LDSM.16.MT88.4 R8, [R3+0xc200] ;  /* 0x00c200000308783b */ /* 0x000e280000004200 */
[----:B0-----:R-:W-:Y:S01]  /*64b10*/  STL.64 [R1+0x6350], R10 ;  /* 0x0063500a01007387 */ /* 0x001fe20000100a00 */
[----:B------:R4:W-:Y:S02]  /*64b20*/  STL.64 [R1+0x6348], R8 ;  /* 0x0063480801007387 */ /* 0x0009e40000100a00 */
[C---:B----4-:R-:W-:Y:S08]  /*64b30*/  HMMA.16816.F32.BF16 R8, R20.reuse, R6, R24 ;  /* 0x000000061408723c */ /* 0x050ff00000041818 */
[----:B------:R-:W-:Y:S11]  /*64b40*/  HMMA.16816.F32.BF16 R4, R20, R18, R12 ;  /* 0x000000121404723c */ /* 0x000ff6000004180c */
[----:B------:R-:W-:Y:S04]  /*64b50*/  @!UPT UIADD3 URZ, URZ, URZ, URZ ;  /* 0x0000003f3f3ff290 */ /* 0x000fe8000fffe03f */
[----:B------:R-:W-:Y:S01]  /*64b60*/  STL.64 [R1+0xb60], R8 ;  /* 0x000b600801007387 */ /* 0x000fe20000100a00 */
[----:B------:R-:W-:Y:S07]  /*64b70*/  STL.64 [R1+0xb68], R10 ;  /* 0x000b680a01007387 */ /* 0x000fee0000100a00 */
[----:B------:R0:W-:Y:S02]  /*64b80*/  STL.64 [R1+0xb50], R4 ;  /* 0x000b500401007387 */ /* 0x0001e40000100a00 */
[----:B------:R1:W-:Y:S01]  /*64b90*/  STL.64 [R1+0xb58], R6 ;  /* 0x000b580601007387 */ /* 0x0003e20000100a00 */
[----:B0-----:R-:W2:Y:S01]  /*64ba0*/  LDL.LU R4, [R1+0x300] ;  /* 0x0003000001047983 */ /* 0x001ea20000300800 */
[----:B------:R-:W2:Y:S02]  /*64bb0*/  LDL.LU R5, [R1+0x304] ;  /* 0x0003040001057983 */ /* 0x000ea40000300800 */
[----:B-1----:R-:W3:Y:S02]  /*64bc0*/  LDL.LU R6, [R1+0x308] ;  /* 0x0003080001067983 */ /* 0x002ee40000300800 */
[----:B------:R-:W3:Y:S02]  /*64bd0*/  LDL.LU R7, [R1+0x30c] ;  /* 0x00030c0001077983 */ /* 0x000ee40000300800 */
[----:B------:R-:W-:Y:S01]  /*64be0*/  IMAD.MOV.U32 R11, RZ, RZ, R29 ;  /* 0x000000ffff0b7224 */ /* 0x000fe200078e001d */
[----:B---3--:R-:W-:Y:S01]  /*64bf0*/  STL.64 [R1+0x6428], R6 ;  /* 0x0064280601007387 */ /* 0x008fe20000100a00 */
[----:B--2---:R-:W-:Y:S02]  /*64c00*/  STL.64 [R1+0x6420], R4 ;  /* 0x0064200401007387 */ /* 0x004fe40000100a00 */
[----:B------:R-:W2:Y:S02]  /*64c10*/  LDL.LU R8, [R1+0x2f0] ;  /* 0x0002f00001087983 */ /* 0x000ea40000300800 */
[----:B------:R-:W2:Y:S01]  /*64c20*/  LDL.LU R9, [R1+0x2f4] ;  /* 0x0002f40001097983 */ /* 0x000ea20000300800 */
[----:B------:R-:W3:Y:S01]  /*64c30*/  LDL.LU R10, [R1+0x2f8] ;  /* 0x0002f800010a7983 */ /* 0x000ee20000300800 */
[----:B------:R-:W4:Y:S02]  /*64c40*/  LDL.LU R29, [R1+0x6550] ;  /* 0x00655000011d7983 */ /* 0x000f240000300800 */
[----:B------:R-:W2:Y:S02]  /*64c50*/  LDL.LU R24, [R1+0x4f0] ;  /* 0x0004f00001187983 */ /* 0x000ea40000300800 */
[----:B------:R-:W2:Y:S01]  /*64c60*/  LDL.LU R25, [R1+0x4f4] ;  /* 0x0004f40001197983 */ /* 0x000ea20000300800 */
[----:B------:R-:W2:Y:S01]  /*64c70*/  LDL.LU R26, [R1+0x4f8] ;  /* 0x0004f800011a7983 */ /* 0x000ea20000300800 */
[----:B------:R-:W2:Y:S03]  /*64c80*/  LDL.LU R27, [R1+0x4fc] ;  /* 0x0004fc00011b7983 */ /* 0x000ea60000300800 */
[----:B--2---:R0:W-:Y:S01]  /*64c90*/  STL.64 [R1+0x6508], R26 ;  /* 0x0065081a01007387 */ /* 0x0041e20000100a00 */
[----:B------:R-:W-:Y:S03]  /*64ca0*/  STL.64 [R1+0x6500], R24 ;  /* 0x0065001801007387 */ /* 0x000fe60000100a00 */
[----:B0-----:R-:W2:Y:S04]  /*64cb0*/  LDL.64 R26, [R1+0x18] ;  /* 0x00001800011a7983 */ /* 0x001ea80000100a00 */
[----:B--2---:R0:W-:Y:S04]  /*64cc0*/  STL.64 [R1+0x6510], R26 ;  /* 0x0065101a01007387 */ /* 0x0041e80000100a00 */
[----:B0-----:R-:W2:Y:S04]  /*64cd0*/  LDL R26, [R1+0x28] ;  /* 0x00002800011a7983 */ /* 0x001ea80000100800 */
[----:B------:R-:W2:Y:S04]  /*64ce0*/  LDL R27, [R1+0x2c] ;  /* 0x00002c00011b7983 */ /* 0x000ea80000100800 */
[----:B--2---:R0:W-:Y:S01]  /*64cf0*/  STL.64 [R1+0x6520], R26 ;  /* 0x0065201a01007387 */ /* 0x0041e20000100a00 */
[----:B------:R-:W2:Y:S02]  /*64d00*/  LDL.LU R4, [R1+0x310] ;  /* 0x0003100001047983 */ /* 0x000ea40000300800 */
[----:B------:R-:W2:Y:S02]  /*64d10*/  LDL.LU R5, [R1+0x314] ;  /* 0x0003140001057983 */ /* 0x000ea40000300800 */
[----:B------:R-:W2:Y:S01]  /*64d20*/  LDL.LU R6, [R1+0x318] ;  /* 0x0003180001067983 */ /* 0x000ea20000300800 */
[----:B------:R-:W2:Y:S04]  /*64d30*/  LDL.LU R7, [R1+0x31c] ;  /* 0x00031c0001077983 */ /* 0x000ea80000300800 */
[----:B0-----:R-:W2:Y:S04]  /*64d40*/  LDL R26, [R1+0x48] ;  /* 0x00004800011a7983 */ /* 0x001ea80000100800 */
[----:B------:R-:W2:Y:S04]  /*64d50*/  LDL R27, [R1+0x4c] ;  /* 0x00004c00011b7983 */ /* 0x000ea80000100800 */
[----:B--2---:R0:W-:Y:S01]  /*64d60*/  STL.64 [R1+0x6538], R26 ;  /* 0x0065381a01007387 */ /* 0x0041e20000100a00 */
[----:B------:R-:W2:Y:S02]  /*64d70*/  LDL.LU R12, [R1+0x340] ;  /* 0x00034000010c7983 */ /* 0x000ea40000300800 */
[----:B------:R-:W2:Y:S02]  /*64d80*/  LDL.LU R13, [R1+0x344] ;  /* 0x00034400010d7983 */ /* 0x000ea40000300800 */
[----:B------:R-:W2:Y:S01]  /*64d90*/  LDL.LU R14, [R1+0x348] ;  /* 0x00034800010e7983 */ /* 0x000ea20000300800 */
[----:B------:R-:W2:Y:S04]  /*64da0*/  LDL.LU R15, [R1+0x34c] ;  /* 0x00034c00010f7983 */ /* 0x000ea80000300800 */
[----:B0-----:R-:W3:Y:S04]  /*64db0*/  LDL.64 R26, [R1+0x58] ;  /* 0x00005800011a7983 */ /* 0x001ee80000100a00 */
[----:B--2---:R0:W-:Y:S01]  /*64dc0*/  STL.64 [R1+0x6460], R14 ;  /* 0x0064600e01007387 */ /* 0x0041e20000100a00 */
[----:B------:R1:W-:Y:S03]  /*64dd0*/  STL.64 [R1+0x6458], R12 ;  /* 0x0064580c01007387 */ /* 0x0003e60000100a00 */
[----:B0-----:R-:W2:Y:S04]  /*64de0*/  LDL R14, [R1+0x8] ;  /* 0x00000800010e7983 */ /* 0x001ea80000100800 */
[----:B------:R-:W2:Y:S04]  /*64df0*/  LDL R15, [R1+0xc] ;  /* 0x00000c00010f7983 */ /* 0x000ea80000100800 */
[----:B--2---:R0:W-:Y:S01]  /*64e00*/  STL.64 [R1+0x6518], R14 ;  /* 0x0065180e01007387 */ /* 0x0041e20000100a00 */
[----:B-1----:R-:W2:Y:S02]  /*64e10*/  LDL.LU R12, [R1+0x510] ;  /* 0x00051000010c7983 */ /* 0x002ea40000300800 */
[----:B------:R-:W2:Y:S01]  /*64e20*/  LDL.LU R13, [R1+0x514] ;  /* 0x00051400010d7983 */ /* 0x000ea20000300800 */
[----:B0-----:R-:W2:Y:S01]  /*64e30*/  LDL.LU R14, [R1+0x518] ;  /* 0x00051800010e7983 */ /* 0x001ea20000300800 */
[----:B------:R-:W2:Y:S03]  /*64e40*/  LDL.LU R15, [R1+0x51c] ;  /* 0x00051c00010f7983 */ /* 0x000ea60000300800 */
        /* <DEDUP_REMOVED lines=12> */
[----:B------:R-:W4:Y:S01]  /*64f10*/  LDL.LU R16, [R1+0x460] ;  /* 0x0004600001107983 */ /* 0x000f220000300800 */
[----:B------:R-:W-:-:S02]  /*64f20*/  IMAD.MOV.U32 R28, RZ, RZ, R18 ;  /* 0x000000ffff1c7224 */ /* 0x000fc400078e0012 */
[----:B------:R-:W4:Y:S02]  /*64f30*/  LDL.LU R17, [R1+0x464] ;  /* 0x0004640001117983 */ /* 0x000f240000300800 */
[----:B------:R-:W-:Y:S01]  /*64f40*/  IMAD.MOV.U32 R2, RZ, RZ, R19 ;  /* 0x000000ffff027224 */ /* 0x000fe200078e0013 */
[----:B------:R-:W4:Y:S01]  /*64f50*/  LDL.LU R18, [R1+0x468] ;  /* 0x0004680001127983 */ /* 0x000f220000300800 */
[----:B------:R-:W4:Y:S02]  /*64f60*/  LDL.LU R19, [R1+0x46c] ;  /* 0x00046c0001137983 */ /* 0x000f240000300800 */
[----:B------:R0:W-:Y:S02]  /*64f70*/  STL.64 [R1+0x6438], R6 ;  /* 0x0064380601007387 */ /* 0x0001e40000100a00 */
[----:B------:R-:W-:Y:S01]  /*64f80*/  STL.64 [R1+0x6430], R4 ;  /* 0x0064300401007387 */ /* 0x000fe20000100a00 */
[----:B0-----:R-:W4:Y:S01]  /*64f90*/  LDL.64 R6, [R1+0x88] ;  /* 0x0000880001067983 */ /* 0x001f220000100a00 */
[----:B---3--:R0:W-:Y:S02]  /*64fa0*/  STL.64 [R1+0x6410], R10 ;  /* 0x0064100a01007387 */ /* 0x0081e40000100a00 */
[----:B------:R1:W-:Y:S02]  /*64fb0*/  STL.64 [R1+0x6408], R8 ;  /* 0x0064080801007387 */ /* 0x0003e40000100a00 */
[----:B0-----:R-:W-:-:S02]  /*64fc0*/  IMAD.MOV.U32 R10, RZ, RZ, R28 ;  /* 0x000000ffff0a7224 */ /* 0x001fc400078e001c */
[----:B------:R-:W-:-:S05]  /*64fd0*/  IMAD.MOV.U32 R11, RZ, RZ, R2 ;  /* 0x000000ffff0b7224 */ /* 0x000fca00078e0002 */
[----:B------:R0:W-:Y:S01]  /*64fe0*/  STL.64 [R1+0x64d0], R10 ;  /* 0x0064d00a01007387 */ /* 0x0001e20000100a00 */
[----:B-1----:R-:W3:Y:S02]  /*64ff0*/  LDL.LU R8, [R1+0x500] ;  /* 0x0005000001087983 */ /* 0x002ee40000300800 */
[----:B------:R-:W3:Y:S02]  /*65000*/  LDL.LU R9, [R1+0x504] ;  /* 0x0005040001097983 */ /* 0x000ee40000300800 */
[----:B------:R-:W-:Y:S02]  /*65010*/  IMAD.MOV.U32 R4, RZ, RZ, R26 ;  /* 0x000000ffff047224 */ /* 0x000fe400078e001a */
[----:B------:R-:W-:Y:S01]  /*65020*/  IMAD.MOV.U32 R2, RZ, RZ, R27 ;  /* 0x000000ffff027224 */ /* 0x000fe200078e001b */
[----:B0-----:R-:W3:Y:S01]  /*65030*/  LDL.LU R10, [R1+0x508] ;  /* 0x00050800010a7983 */ /* 0x001ee20000300800 */
[----:B------:R-:W3:Y:S01]  /*65040*/  LDL.LU R11, [R1+0x50c] ;  /* 0x00050c00010b7983 */ /* 0x000ee20000300800 */
        /* <DEDUP_REMOVED lines=16> */
[----:B------:R-:W2:Y:S11]  /*65150*/  LDL.LU.64 R14, [R1+0x6518] ;  /* 0x00651800010e7983 */ /* 0x000eb60000300a00 */
[----:B------:R-:W-:Y:S10]  /*65160*/  @!UPT UIADD3 URZ, URZ, URZ, URZ ;  /* 0x0000003f3f3ff290 */ /* 0x000ff4000fffe03f */
[----:B------:R-:W-:Y:S01]  /*65170*/  STL.64 [R1+0xb20], R24 ;  /* 0x000b201801007387 */ /* 0x000fe20000100a00 */
[----:B------:R0:W-:Y:S03]  /*65180*/  STL.64 [R1+0xb28], R26 ;  /* 0x000b281a01007387 */ /* 0x0001e60000100a00 */
[----:B0-----:R-:W3:Y:S02]  /*65190*/  LDL.LU.64 R26, [R1+0x6510] ;  /* 0x00651000011a7983 */ /* 0x001ee40000300a00 */
[C---:B---3--:R-:W-:Y:S01]  /*651a0*/  HMMA.16816.F32.BF16 R8, R20.reuse, R26, R8 ;  /* 0x0000001a1408723c */ /* 0x048fe20000041808 */
[----:B------:R-:W-:Y:S11]  /*651b0*/  IMAD.MOV.U32 R5, RZ, RZ, R27 ;  /* 0x000000ffff057224 */ /* 0x000ff600078e001b */
[----:B------:R-:W-:Y:S11]  /*651c0*/  @!UPT UIADD3 URZ, URZ, URZ, URZ ;  /* 0x0000003f3f3ff290 */ /* 0x000ff6000fffe03f */
[----:B------:R0:W-:Y:S01]  /*651d0*/  STL.64 [R1+0xb10], R8 ;  /* 0x000b100801007387 */ /* 0x0001e20000100a00 */
[----:B------:R-:W-:Y:S02]  /*651e0*/  STL.64 [R1+0xb18], R10 ;  /* 0x000b180a01007387 */ /* 0x000fe40000100a00 */
[----:B0-----:R-:W-:Y:S02]  /*651f0*/  IMAD.MOV.U32 R8, RZ, RZ, R26 ;  /* 0x000000ffff087224 */ /* 0x001fe400078e001a */
[----:B------:R-:W2:Y:S01]  /*65200*/  LDL.LU.64 R26, [R1+0x6508] ;  /* 0x00650800011a7983 */ /* 0x000ea20000300a00 */
[----:B------:R-:W2:Y:S02]  /*65210*/  LDL.LU.64 R24, [R1+0x6500] ;  /* 0x0065000001187983 */ /* 0x000ea40000300a00 */
[----:B--2---:R-:W-:Y:S11]  /*65220*/  HMMA.16816.F32.BF16 R24, R20, R14, R24 ;  /* 0x0000000e1418723c */ /* 0x004ff60000041818 */
[----:B------:R-:W-:Y:S11]  /*65230*/  @!UPT UIADD3 URZ, URZ, URZ, URZ ;  /* 0x0000003f3f3ff290 */ /* 0x000ff6000fffe03f */
[----:B------:R-:W-:Y:S01]  /*65240*/  @!UPT UIADD3 URZ, URZ, URZ, URZ ;  /* 0x0000003f3f3ff290 */ /* 0x000fe2000fffe03f */
[----:B------:R-:W-:Y:S01]  /*65250*/  STL.64 [R1+0xb00], R24 ;  /* 0x000b001801007387 */ /* 0x000fe20000100a00 */
[----:B------:R0:W-:Y:S03]  /*65260*/  STL.64 [R1+0xb08], R26 ;  /* 0x000b081a01007387 */ /* 0x0001e60000100a00 */
[----:B0-----:R-:W2:Y:S01]  /*65270*/  LDL.LU.64 R26, [R1+0x64f8] ;  /* 0x0064f800011a7983 */ /* 0x001ea20000300a00 */
[----:B------:R0:W-:Y:S02]  /*65280*/  STL.64 [R1+0x6470], R14 ;  /* 0x0064700e01007387 */ /* 0x0001e40000100a00 */
[----:B0-----:R-:W-:Y:S02]  /*65290*/  IMAD.MOV.U32 R14, RZ, RZ, R8 ;  /* 0x000000ffff0e7224 */ /* 0x001fe400078e0008 */
[----:B------:R-:W-:-:S05]  /*652a0*/  IMAD.MOV.U32 R15, RZ, RZ, R5 ;  /* 0x000000ffff0f7224 */ /* 0x000fca00078e0005 */
[----:B------:R0:W-:Y:S04]  /*652b0*/  STL.64 [R1+0x6488], R14 ;  /* 0x0064880e01007387 */ /* 0x0001e80000100a00 */
[----:B0-----:R-:W3:Y:S01]  /*652c0*/  LDL.64 R14, [R1+0x28] ;  /* 0x00002800010e7983 */ /* 0x001ee20000100a00 */
[----:B--2---:R-:W-:-:S03]  /*652d0*/  IMAD.MOV.U32 R13, RZ, RZ, R26 ;  /* 0x000000ffff0d7224 */ /* 0x004fc600078e001a */
[----:B---3--:R0:W-:Y:S01]  /*652e0*/  STL.64 [R1+0x64a0], R14 ;  /* 0x0064a00e01007387 */ /* 0x0081e20000100a00 */
[----:B------:R-:W2:Y:S02]  /*652f0*/  LDL.LU R12, [R1+0x420] ;  /* 0x00042000010c7983 */ /* 0x000ea40000300800 */
[----:B------:R-:W3:Y:S02]  /*65300*/  LDL.LU R26, [R1+0x64f4] ;  /* 0x0064f400011a7983 */ /* 0x000ee40000300800 */
[----:B0-----:R-:W-:Y:S02]  /*65310*/  IMAD.MOV.U32 R14, RZ, RZ, R27 ;  /* 0x000000ffff0e7224 */ /* 0x001fe400078e001b */
[----:B------:R-:W2:Y:S01]  /*65320*/  LDL.LU R27, [R1+0x64f0] ;  /* 0x0064f000011b7983 */ /* 0x000ea20000300800 */
[----:B------:R-:W2:Y:S02]  /*65330*/  LDL.LU R15, [R1+0x42c] ;  /* 0x00042c00010f7983 */ /* 0x000ea40000300800 */
[----:B---3--:R-:W-:Y:S01]  /*65340*/  IMAD.MOV.U32 R9, RZ, RZ, R26 ;  /* 0x000000ffff097224 */ /* 0x008fe200078e001a */
[----:B--2---:R0:W-:Y:S01]  /*65350*/  STL.64 [R1+0x64b0], R14 ;  /* 0x0064b00e01007387 */ /* 0x0041e20000100a00 */
[----:B------:R1:W-:Y:S02]  /*65360*/  STL.64 [R1+0x64a8], R12 ;  /* 0x0064a80c01007387 */ /* 0x0003e40000100a00 */
[----:B------:R-:W2:Y:S02]  /*65370*/  LDL.LU R8, [R1+0x450] ;  /* 0x0004500001087983 */ /* 0x000ea40000300800 */
[----:B------:R-:W4:Y:S02]  /*65380*/  LDL.LU R26, [R1+0x64ec] ;  /* 0x0064ec00011a7983 */ /* 0x000f240000300800 */
[----:B------:R-:W-:-:S02]  /*65390*/  IMAD.MOV.U32 R10, RZ, RZ, R27 ;  /* 0x000000ffff0a7224 */ /* 0x000fc400078e001b */
[----:B------:R-:W4:Y:S01]  /*653a0*/  LDL.LU R27, [R1+0x64e8] ;  /* 0x0064e800011b7983 */ /* 0x000f220000300800 */
[----:B------:R-:W2:Y:S02]  /*653b0*/  LDL.LU R11, [R1+0x45c] ;  /* 0x00045c00010b7983 */ /* 0x000ea40000300800 */
[----:B0-----:R-:W-:Y:S02]  /*653c0*/  IMAD.MOV.U32 R14, RZ, RZ, R4 ;  /* 0x000000ffff0e7224 */ /* 0x001fe400078e0004 */
[----:B------:R-:W-:-:S05]  /*653d0*/  IMAD.MOV.U32 R15, RZ, RZ, R2 ;  /* 0x000000ffff0f7224 */ /* 0x000fca00078e0002 */
[----:B------:R0:W-:Y:S01]  /*653e0*/  STL.64 [R1+0x64c8], R14 ;  /* 0x0064c80e01007387 */ /* 0x0001e20000100a00 */
[----:B-1----:R-:W3:Y:S02]  /*653f0*/  LDL.LU R12, [R1+0x440] ;  /* 0x00044000010c7983 */ /* 0x002ee40000300800 */
[----:B------:R-:W3:Y:S01]  /*65400*/  LDL.LU R13, [R1+0x444] ;  /* 0x00044400010d7983 */ /* 0x000ee20000300800 */
[----:B0-----:R-:W3:Y:S01]  /*65410*/  LDL.LU R14, [R1+0x448] ;  /* 0x00044800010e7983 */ /* 0x001ee20000300800 */
[----:B------:R-:W3:Y:S01]  /*65420*/  LDL.LU R15, [R1+0x44c] ;  /* 0x00044c00010f7983 */ /* 0x000ee20000300800 */
[----:B----4-:R-:W-:Y:S02]  /*65430*/  HMMA.16816.F32.BF16 R20, R20, R26, R16 ;  /* 0x0000001a1414723c */ /* 0x010fe40000041810 */
[----:B------:R-:W2:Y:S01]  /*65440*/  LDL.LU.64 R18, [R1+0x64e0] ;  /* 0x0064e00001127983 */ /* 0x000ea20000300a00 */
[----:B------:R-:W2:Y:S02]  /*65450*/  LDL.LU.64 R16, [R1+0x64d8] ;  /* 0x0064d80001107983 */ /* 0x000ea40000300a00 */
[----:B------:R0:W-:Y:S02]  /*65460*/  STL.64 [R1+0x6468], R26 ;  /* 0x0064681a01007387 */ /* 0x0001e40000100a00 */
[----:B------:R-:W4:Y:S11]  /*65470*/  LDL.LU R24, [R1+0x3f0] ;  /* 0x0003f00001187983 */ /* 0x000f360000300800 */
[----:B------:R-:W-:Y:S05]  /*65480*/  @!UPT UIADD3 URZ, URZ, URZ, URZ ;  /* 0x0000003f3f3ff290 */ /* 0x000fea000fffe03f */
[----:B------:R-:W-:Y:S01]  /*65490*/  STL.64 [R1+0xa20], R20 ;  /* 0x000a201401007387 */ /* 0x000fe20000100a00 */
[----:B------:R-:W-:Y:S02]  /*654a0*/  STL.64 [R1+0xa28], R22 ;  /* 0x000a281601007387 */ /* 0x000fe40000100a00 */
[----:B------:R-:W4:Y:S02]  /*654b0*/  LDL.LU R25, [R1+0x3f4] ;  /* 0x0003f40001197983 */ /* 0x000f240000300800 */
[----:B0-----:R-:W2:Y:S01]  /*654c0*/  LDL.LU R26, [R1+0x3f8] ;  /* 0x0003f800011a7983 */ /* 0x001ea20000300800 */
[----:B------:R-:W2:Y:S04]  /*654d0*/  LDL.LU R27, [R1+0x3fc] ;  /* 0x0003fc00011b7983 */ /* 0x000ea80000300800 */
[----:B--2---:R-:W-:Y:S01]  /*654e0*/  STL.64 [R1+0x6480], R26 ;  /* 0x0064801a01007387 */ /* 0x004fe20000100a00 */
[----:B----4-:R0:W-:Y:S03]  /*654f0*/  STL.64 [R1+0x6478], R24 ;  /* 0x0064781801007387 */ /* 0x0101e60000100a00 */
[----:B0-----:R-:W2:Y:S01]  /*65500*/  LDL.LU R24, [R1+0x400] ;  /* 0x0004000001187983 */ /* 0x001ea20000300800 */
[----:B------:R-:W2:Y:S02]  /*65510*/  LDL.LU R25, [R1+0x404] ;  /* 0x0004040001197983 */ /* 0x000ea40000300800 */
[----:B------:R-:W4:Y:S02]  /*65520*/  LDL.LU R26, [R1+0x408] ;  /* 0x00040800011a7983 */ /* 0x000f240000300800 */
[----:B------:R-:W4:Y:S01]  /*65530*/  LDL.LU R27, [R1+0x40c] ;  /* 0x00040c00011b7983 */ /* 0x000f220000300800 */
[C---:B------:R-:W-:Y:S01]  /*65540*/  HMMA.16816.F32.BF16 R8, R16.reuse, R6, R8 ;  /* 0x000000061008723c */ /* 0x040fe20000041808 */
[----:B----4-:R-:W-:Y:S01]  /*65550*/  STL.64 [R1+0x6498], R26 ;  /* 0x0064981a01007387 */ /* 0x010fe20000100a00 */
[----:B--2---:R0:W-:Y:S03]  /*65560*/  STL.64 [R1+0x6490], R24 ;  /* 0x0064901801007387 */ /* 0x0041e60000100a00 */
        /* <DEDUP_REMOVED lines=8> */
[----:B------:R-:W2:Y:S02]  /*655f0*/  LDL.LU R26, [R1+0x438] ;  /* 0x00043800011a7983 */ /* 0x000ea40000300800 */
[----:B------:R-:W2:Y:S01]  /*65600*/  LDL.LU R27, [R1+0x43c] ;  /* 0x00043c00011b7983 */ /* 0x000ea20000300800 */
[----:B------:R-:W4:Y:S01]  /*65610*/  LDL.64 R22, [R1+0x48] ;  /* 0x0000480001167983 */ /* 0x000f220000100a00 */
[----:B------:R-:W-:Y:S02]  /*65620*/  STL.64 [R1+0xa00], R8 ;  /* 0x000a000801007387 */ /* 0x000fe40000100a00 */
[----:B------:R0:W-:Y:S02]  /*65630*/  STL.64 [R1+0xa08], R10 ;  /* 0x000a080a01007387 */ /* 0x0001e40000100a00 */
[----:B0-----:R-:W3:Y:S02]  /*65640*/  LDL.LU.64 R10, [R1+0x64d0] ;  /* 0x0064d000010a7983 */ /* 0x001ee40000300a00 */
[C---:B---3--:R-:W-:Y:S11]  /*65650*/  HMMA.16816.F32.BF16 R12, R16.reuse, R10, R12 ;  /* 0x0000000a100c723c */ /* 0x048ff6000004180c */
[----:B------:R-:W-:Y:S11]  /*65660*/  @!UPT UIADD3 URZ, URZ, URZ, URZ ;  /* 0x0000003f3f3ff290 */ /* 0x000ff6000fffe03f */
[----:B------:R-:W-:Y:S01]  /*65670*/  @!UPT UIADD3 URZ, URZ, URZ, URZ ;  /* 0x0000003f3f3ff290 */ /* 0x000fe2000fffe03f */
[----:B------:R-:W-:Y:S01]  /*65680*/  STL.64 [R1+0x9f0], R12 ;  /* 0x0009f00c01007387 */ /* 0x000fe20000100a00 */
[----:B------:R0:W-:Y:S03]  /*65690*/  STL.64 [R1+0x9f8], R14 ;  /* 0x0009f80e01007387 */ /* 0x0001e60000100a00 */
[----:B0-----:R-:W2:Y:S01]  /*656a0*/  LDL.LU.64 R14, [R1+0x64c8] ;  /* 0x0064c800010e7983 */ /* 0x001ea20000300a00 */
[----:B------:R0:W-:Y:S02]  /*656b0*/  STL.64 [R1+0x6440], R10 ;  /* 0x0064400a01007387 */ /* 0x0001e40000100a00 */
[----:B------:R-:W3:Y:S02]  /*656c0*/  LDL.LU R8, [R1+0x320] ;  /* 0x0003200001087983 */ /* 0x000ee40000300800 */
[----:B------:R-:W3:Y:S01]  /*656d0*/  LDL.LU R9, [R1+0x324] ;  /* 0x0003240001097983 */ /* 0x000ee20000300800 */
[----:B0-----:R-:W3:Y:S01]  /*656e0*/  LDL.LU R10, [R1+0x328] ;  /* 0x00032800010a7983 */ /* 0x001ee20000300800 */
[C---:B--2---:R-:W-:Y:S03]  /*656f0*/  HMMA.16816.F32.BF16 R12, R16.reuse, R14, R24 ;  /* 0x0000000e100c723c */ /* 0x044fe60000041818 */
[----:B------:R-:W2:Y:S01]  /*65700*/  LDL.LU.64 R26, [R1+0x64c0] ;  /* 0x0064c000011a7983 */ /* 0x000ea20000300a00 */
[----:B------:R-:W2:Y:S11]  /*65710*/  LDL.LU.64 R24, [R1+0x64b8] ;  /* 0x0064b80001187983 */ /* 0x000eb60000300a00 */
[----:B------:R-:W-:Y:S08]  /*65720*/  @!UPT UIADD3 URZ, URZ, URZ, URZ ;  /* 0x0000003f3f3ff290 */ /* 0x000ff0000fffe03f */
[----:B------:R-:W-:Y:S01]  /*65730*/  STL.64 [R1+0x9e0], R12 ;  /* 0x0009e00c01007387 */ /* 0x000fe20000100a00 */
[----:B------:R0:W-:Y:S03]  /*65740*/  STL.64 [R1+0x9e8], R14 ;  /* 0x0009e80e01007387 */ /* 0x0001e60000100a00 */
[----:B0-----:R-:W4:Y:S01]  /*65750*/  LDL.LU.64 R14, [R1+0x64b0] ;  /* 0x0064b000010e7983 */ /* 0x001f220000300a00 */
[----:B------:R-:W4:Y:S02]  /*65760*/  LDL.LU.64 R12, [R1+0x64a8] ;  /* 0x0064a800010c7983 */ /* 0x000f240000300a00 */
[C---:B----4-:R-:W-:Y:S11]  /*65770*/  HMMA.16816.F32.BF16 R12, R16.reuse, R22, R12 ;  /* 0x00000016100c723c */ /* 0x050ff6000004180c */
[----:B------:R-:W-:Y:S11]  /*65780*/  @!UPT UIADD3 URZ, URZ, URZ, URZ ;  /* 0x0000003f3f3ff290 */ /* 0x000ff6000fffe03f */
[----:B------:R-:W-:Y:S01]  /*65790*/  @!UPT UIADD3 URZ, URZ, URZ, URZ ;  /* 0x0000003f3f3ff290 */ /* 0x000fe2000fffe03f */
[----:B------:R-:W-:Y:S01]  /*657a0*/  STL.64 [R1+0x9d0], R12 ;  /* 0x0009d00c01007387 */ /* 0x000fe20000100a00 */
[----:B------:R0:W-:Y:S03]  /*657b0*/  STL.64 [R1+0x9d8], R14 ;  /* 0x0009d80e01007387 */ /* 0x0001e60000100a00 */
[----:B0-----:R-:W2:Y:S01]  /*657c0*/  LDL.LU.64 R14, [R1+0x64a0] ;  /* 0x0064a000010e7983 */ /* 0x001ea20000300a00 */
[----:B------:R0:W-:Y:S03]  /*657d0*/  STL.64 [R1+0x6418], R22 ;  /* 0x0064181601007387 */ /* 0x0001e60000100a00 */
[----:B0-----:R-:W4:Y:S01]  /*657e0*/  LDL.64 R22, [R1+0x58] ;  /* 0x0000580001167983 */ /* 0x001f220000100a00 */
        /* <DEDUP_REMOVED lines=9> */
[----:B------:R-:W-:Y:S01]  /*65880*/  IMAD.MOV.U32 R11, RZ, RZ, R29 ;  /* 0x000000ffff0b7224 */ /* 0x000fe200078e001d */
[C---:B--2---:R-:W-:Y:S01]  /*65890*/  HMMA.16816.F32.BF16 R12, R16.reuse, R14, R24 ;  /* 0x0000000e100c723c */ /* 0x044fe20000041818 */
[----:B------:R-:W2:Y:S01]  /*658a0*/  LDL.LU.64 R26, [R1+0x6480] ;  /* 0x00648000011a7983 */ /* 0x000ea20000300a00 */
[----:B------:R-:W2:Y:S11]  /*658b0*/  LDL.LU.64 R24, [R1+0x6478] ;  /* 0x0064780001187983 */ /* 0x000eb60000300a00 */
[----:B------:R-:W-:Y:S10]  /*658c0*/  @!UPT UIADD3 URZ, URZ, URZ, URZ ;  /* 0x0000003f3f3ff290 */ /* 0x000ff4000fffe03f */
[----:B------:R-:W-:Y:S01]  /*658d0*/  STL.64 [R1+0x9b0], R12 ;  /* 0x0009b00c01007387 */ /* 0x000fe20000100a00 */
[----:B------:R0:W-:Y:S02]  /*658e0*/  STL [R1+0x9b8], R14 ;  /* 0x0009b80e01007387 */ /* 0x0001e40000100800 */
[----:B------:R-:W-:Y:S02]  /*658f0*/  IMAD.MOV.U32 R29, RZ, RZ, R15 ;  /* 0x000000ffff1d7224 */ /* 0x000fe400078e000f */
[----:B0-----:R-:W2:Y:S03]  /*65900*/  LDL.LU.64 R14, [R1+0x6470] ;  /* 0x00647000010e7983 */ /* 0x001ea60000300a00 */
[----:B------:R-:W-:Y:S01]  /*65910*/  STL [R1+0x5d70], R29 ;  /* 0x005d701d01007387 */ /* 0x000fe20000100800 */
[C---:B--2---:R-:W-:Y:S01]  /*65920*/  HMMA.16816.F32.BF16 R12, R16.reuse, R14, R24 ;  /* 0x0000000e100c723c */ /* 0x044fe20000041818 */
[----:B------:R-:W2:Y:S11]  /*65930*/  LDL.LU.64 R26, [R1+0x6468] ;  /* 0x00646800011a7983 */ /* 0x000eb60000300a00 */
[----:B------:R-:W-:Y:S11]  /*65940*/  @!UPT UIADD3 URZ, URZ, URZ, URZ ;  /* 0x0000003f3f3ff290 */ /* 0x000ff6000fffe03f */
[----:B------:R-:W-:Y:S01]  /*65950*/  STL.64 [R1+0x9a0], R12 ;  /* 0x0009a00c01007387 */ /* 0x000fe20000100a00 */
[----:B------:R0:W-:Y:S03]  /*65960*/  STL.64 [R1+0x9a8], R14 ;  /* 0x0009a80e01007387 */ /* 0x0001e60000100a00 */
[----:B0-----:R-:W2:Y:S01]  /*65970*/  LDL.LU.64 R14, [R1+0x6460] ;  /* 0x00646000010e7983 */ /* 0x001ea20000300a00 */
[----:B------:R-:W2:Y:S02]  /*65980*/  LDL.LU.64 R12, [R1+0x6458] ;  /* 0x00645800010c7983 */ /* 0x000ea40000300a00 */
[----:B--2---:R-:W-:Y:S01]  /*65990*/  HMMA.16816.F32.BF16 R16, R16, R26, R12 ;  /* 0x0000001a1010723c */ /* 0x004fe2000004180c */
[----:B------:R-:W3:Y:S01]  /*659a0*/  LDL.LU.64 R14, [R1+0x6450] ;  /* 0x00645000010e7983 */ /* 0x000ee20000300a00 */
[----:B------:R-:W3:Y:S11]  /*659b0*/  LDL.LU.64 R12, [R1+0x6448] ;  /* 0x00644800010c7983 */ /* 0x000ef60000300a00 */
[----:B------:R-:W-:Y:S11]  /*659c0*/  @!UPT UIADD3 URZ, URZ, URZ, URZ ;  /* 0x0000003f3f3ff290 */ /* 0x000ff6000fffe03f */
[----:B------:R-:W-:Y:S01]  /*659d0*/  IMAD.MOV.U32 R29, RZ, RZ, R19 ;  /* 0x000000ffff1d7224 */ /* 0x000fe200078e0013 */
[----:B------:R-:W-:Y:S01]  /*659e0*/  STL.64 [R1+0x8f0], R16 ;  /* 0x0008f01001007387 */ /* 0x000fe20000100a00 */
[----:B------:R0:W-:Y:S02]  /*659f0*/  STL [R1+0x8f8], R18 ;  /* 0x0008f81201007387 */ /* 0x0001e40000100800 */
[----:B------:R-:W-:Y:S01]  /*65a00*/  IMAD.MOV.U32 R19, RZ, RZ, R2 ;  /* 0x000000ffff137224 */ /* 0x000fe200078e0002 */
[----:B------:R-:W-:Y:S01]  /*65a10*/  STL [R1+0x5d74], R29 ;  /* 0x005d741d01007387 */ /* 0x000fe20000100800 */
[----:B------:R-:W-:Y:S02]  /*65a20*/  IMAD.MOV.U32 R2, RZ, RZ, R7 ;  /* 0x000000ffff027224 */ /* 0x000fe400078e0007 */
[----:B0-----:R-:W-:Y:S02]  /*65a30*/  IMAD.MOV.U32 R18, RZ, RZ, R4 ;  /* 0x000000ffff127224 */ /* 0x001fe400078e0004 */
[----:B------:R-:W-:Y:S01]  /*65a40*/  IMAD.MOV.U32 R16, RZ, RZ, R6 ;  /* 0x000000ffff107224 */ /* 0x000fe200078e0006 */
[C---:B---3--:R-:W-:Y:S11]  /*65a50*/  HMMA.16816.F32.BF16 R8, R12.reuse, R6, R8 ;  /* 0x000000060c08723c */ /* 0x048ff60000041808 */
        /* <DEDUP_REMOVED lines=8> */
[----:B------:R-:W4:Y:S01]  /*65ae0*/  LDL.LU.64 R6, [R1+0x6428] ;  /* 0x0064280001067983 */ /* 0x000f220000300a00 */
[----:B------:R-:W4:Y:S11]  /*65af0*/  LDL.LU.64 R4, [R1+0x6420] ;  /* 0x0064200001047983 */ /* 0x000f360000300a00 */
[----:B------:R-:W-:Y:S10]  /*65b00*/  @!UPT UIADD3 URZ, URZ, URZ, URZ ;  /* 0x0000003f3f3ff290 */ /* 0x000ff4000fffe03f */
[----:B------:R-:W-:Y:S01]  /*65b10*/  STL.64 [R1+0x8d0], R8 ;  /* 0x0008d00801007387 */ /* 0x000fe20000100a00 */
[----:B------:R4:W-:Y:S02]  /*65b20*/  STL.64 [R1+0x8d8], R10 ;  /* 0x0008d80a01007387 */ /* 0x0009e40000100a00 */
[----:B----4-:R-:W-:Y:S07]  /*65b30*/  HMMA.16816.F32.BF16 R8, R12, R22, R4 ;  /* 0x000000160c08723c */ /* 0x010fee0000041804 */
[----:B------:R-:W-:-:S02]  /*65b40*/  IMAD.MOV.U32 R5, RZ, RZ, R22 ;  /* 0x000000ffff057224 */ /* 0x000fc400078e0016 */
[----:B------:R-:W-:Y:S02]  /*65b50*/  IMAD.MOV.U32 R4, RZ, RZ, R23 ;  /* 0x000000ffff047224 */ /* 0x000fe400078e0017 */
[----:B------:R-:W2:Y:S11]  /*65b60*/  LDL.LU.64 R22, [R1+0x6418] ;  /* 0x0064180001167983 */ /* 0x000eb60000300a00 */
[----:B------:R-:W-:Y:S01]  /*65b70*/  @!UPT UIADD3 URZ, URZ, URZ, URZ ;  /* 0x0000003f3f3ff290 */ /* 0x000fe2000fffe03f */
[----:B------:R-:W-:Y:S01]  /*65b80*/  STL [R1+0x8c0], R8 ;  /* 0x0008c00801007387 */ /* 0x000fe20000100800 */
[----:B------:R0:W-:Y:S02]  /*65b90*/  STL.64 [R1+0x8c8], R10 ;  /* 0x0008c80a01007387 */ /* 0x0001e40000100a00 */
[----:B------:R-:W-:Y:S01]  /*65ba0*/  IMAD.MOV.U32 R29, RZ, RZ, R9 ;  /* 0x000000ffff1d7224 */ /* 0x000fe200078e0009 */
[----:B0-----:R-:W2:Y:S01]  /*65bb0*/  LDL.LU.64 R10, [R1+0x6410] ;  /* 0x00641000010a7983 */ /* 0x001ea20000300a00 */
[----:B------:R-:W2:Y:S03]  /*65bc0*/  LDL.LU.64 R8, [R1+0x6408] ;  /* 0x0064080001087983 */ /* 0x000ea60000300a00 */
[----:B------:R-:W-:Y:S01]  /*65bd0*/  STL [R1+0x5d78], R29 ;  /* 0x005d781d01007387 */ /* 0x000fe20000100800 */
[----:B--2---:R-:W-:Y:S11]  /*65be0*/  HMMA.16816.F32.BF16 R8, R12, R22, R8 ;  /* 0x000000160c08723c */ /* 0x004ff60000041808 */
[----:B------:R-:W-:Y:S11]  /*65bf0*/  @!UPT UIADD3 URZ, URZ, URZ, URZ ;  /* 0x0000003f3f3ff290 */ /* 0x000ff6000fffe03f */
[----:B------:R-:W-:Y:S01]  /*65c00*/  @!UPT UIADD3 URZ, URZ, URZ, URZ ;  /* 0x0000003f3f3ff290 */ /* 0x000fe2000fffe03f */
[----:B------:R0:W-:Y:S01]  /*65c10*/  STL.64 [R1+0x8b8], R10 ;  /* 0x0008b80a01007387 */ /* 0x0001e20000100a00 */
[----:B------:R-:W-:Y:S02]  /*65c20*/  IMAD.MOV.U32 R24, RZ, RZ, R8 ;  /* 0x000000ffff187224 */ /* 0x000fe400078e0008 */
[----:B------:R1:W-:Y:S02]  /*65c30*/  STL.64 [R1+0x6388], R22 ;  /* 0x0063881601007387 */ /* 0x0003e40000100a00 */
[----:B------:R-:W-:Y:S01]  /*65c40*/  IMAD.MOV.U32 R25, RZ, RZ, R9 ;  /* 0x000000ffff197224 */ /* 0x000fe200078e0009 */
[----:B------:R-:W2:Y:S01]  /*65c50*/  LDL.LU R8, [R1+0x180] ;  /* 0x0001800001087983 */ /* 0x000ea20000300800 */
[----:B------:R-:W2:Y:S03]  /*65c60*/  LDL.LU R9, [R1+0x184] ;  /* 0x0001840001097983 */ /* 0x000ea60000300800 */
[----:B0-----:R-:W3:Y:S01]  /*65c70*/  LDL.LU R10, [R1+0x188] ;  /* 0x00018800010a7983 */ /* 0x001ee20000300800 */
[----:B------:R-:W3:Y:S02]  /*65c80*/  LDL.LU R11, [R1+0x18c] ;  /* 0x00018c00010b7983 */ /* 0x000ee40000300800 */
[----:B-1----:R-:W-:-:S02]  /*65c90*/  IMAD.MOV.U32 R23, RZ, RZ, R4 ;  /* 0x000000ffff177224 */ /* 0x002fc400078e0004 */
[----:B------:R-:W-:Y:S01]  /*65ca0*/  IMAD.MOV.U32 R22, RZ, RZ, R5 ;  /* 0x000000ffff167224 */ /* 0x000fe200078e0005 */
[----:B------:R-:W4:Y:S01]  /*65cb0*/  LDL.LU R4, [R1+0x1a0] ;  /* 0x0001a00001047983 */ /* 0x000f220000300800 */
[----:B------:R-:W4:Y:S02]  /*65cc0*/  LDL.LU R5, [R1+0x1a4] ;  /* 0x0001a40001057983 */ /* 0x000f240000300800 */
[----:B------:R-:W2:Y:S02]  /*65cd0*/  LDL.LU R6, [R1+0x1a8] ;  /* 0x0001a80001067983 */ /* 0x000ea40000300800 */
[----:B------:R-:W2:Y:S02]  /*65ce0*/  LDL.LU R7, [R1+0x1ac] ;  /* 0x0001ac0001077983 */ /* 0x000ea40000300800 */
[----:B--2---:R0:W-:Y:S01]  /*65cf0*/  STL.64 [R1+0x63d8], R6 ;  /* 0x0063d80601007387 */ /* 0x0041e20000100a00 */
[----:B----4-:R-:W-:Y:S03]  /*65d00*/  STL.64 [R1+0x63d0], R4 ;  /* 0x0063d00401007387 */ /* 0x010fe60000100a00 */
[----:B0-----:R-:W2:Y:S04]  /*65d10*/  LDL.64 R6, [R1+0x8] ;  /* 0x0000080001067983 */ /* 0x001ea80000100a00 */
[----:B--2---:R0:W-:Y:S04]  /*65d20*/  STL.64 [R1+0x63f0], R6 ;  /* 0x0063f00601007387 */ /* 0x0041e80000100a00 */
[----:B0-----:R-:W2:Y:S04]  /*65d30*/  LDL.64 R6, [R1+0x18] ;  /* 0x0000180001067983 */ /* 0x001ea80000100a00 */
[----:B--2---:R0:W-:Y:S01]  /*65d40*/  STL.64 [R1+0x6400], R6 ;  /* 0x0064000601007387 */ /* 0x0041e20000100a00 */
[----:B------:R-:W2:Y:S02]  /*65d50*/  LDL.LU R4, [R1+0x2e0] ;  /* 0x0002e00001047983 */ /* 0x000ea40000300800 */
[----:B------:R-:W2:Y:S01]  /*65d60*/  LDL.LU R5, [R1+0x2e4] ;  /* 0x0002e40001057983 */ /* 0x000ea20000300800 */
[----:B0-----:R-:W2:Y:S01]  /*65d70*/  LDL.LU R6, [R1+0x2e8] ;  /* 0x0002e80001067983 */ /* 0x001ea20000300800 */
[----:B------:R-:W2:Y:S02]  /*65d80*/  LDL.LU R7, [R1+0x2ec] ;  /* 0x0002ec0001077983 */ /* 0x000ea40000300800 */
[----:B---3--:R0:W-:Y:S02]  /*65d90*/  STL.64 [R1+0x63b0], R10 ;  /* 0x0063b00a01007387 */ /* 0x0081e40000100a00 */
[----:B------:R1:W-:Y:S02]  /*65da0*/  STL.64 [R1+0x63a8], R8 ;  /* 0x0063a80801007387 */ /* 0x0003e40000100a00 */
[----:B0-----:R-:W-:-:S02]  /*65db0*/  IMAD.MOV.U32 R10, RZ, RZ, R16 ;  /* 0x000000ffff0a7224 */ /* 0x001fc400078e0010 */
[----:B------:R-:W-:-:S05]  /*65dc0*/  IMAD.MOV.U32 R11, RZ, RZ, R2 ;  /* 0x000000ffff0b7224 */ /* 0x000fca00078e0002 */
[----:B------:R0:W-:Y:S01]  /*65dd0*/  STL.64 [R1+0x63f8], R10 ;  /* 0x0063f80a01007387 */ /* 0x0001e20000100a00 */
[----:B-1----:R-:W3:Y:S02]  /*65de0*/  LDL.LU R8, [R1+0x2d0] ;  /* 0x0002d00001087983 */ /* 0x002ee40000300800 */
[----:B------:R-:W3:Y:S01]  /*65df0*/  LDL.LU R9, [R1+0x2d4] ;  /* 0x0002d40001097983 */ /* 0x000ee20000300800 */
[----:B0-----:R-:W3:Y:S01]  /*65e00*/  LDL.LU R10, [R1+0x2d8] ;  /* 0x0002d800010a7983 */ /* 0x001ee20000300800 */
[----:B------:R-:W3:Y:S02]  /*65e10*/  LDL.LU R11, [R1+0x2dc] ;  /* 0x0002dc00010b7983 */ /* 0x000ee40000300800 */
[----:B------:R0:W-:Y:S02]  /*65e20*/  STL.64 [R1+0x63a0], R22 ;  /* 0x0063a01601007387 */ /* 0x0001e40000100a00 */
[----:B0-----:R-:W4:Y:S04]  /*65e30*/  LDL.64 R22, [R1+0x78] ;  /* 0x0000780001167983 */ /* 0x001f280000100a00 */
[----:B----4-:R0:W-:Y:S01]  /*65e40*/  STL.64 [R1+0x63b8], R22 ;  /* 0x0063b81601007387 */ /* 0x0101e20000100a00 */
[----:B------:R-:W4:Y:S02]  /*65e50*/  LDL.LU R20, [R1+0x190] ;  /* 0x0001900001147983 */ /* 0x000f240000300800 */
[----:B------:R-:W4:Y:S01]  /*65e60*/  LDL.LU R21, [R1+0x194] ;  /* 0x0001940001157983 */ /* 0x000f220000300800 */
[----:B0-----:R-:W3:Y:S01]  /*65e70*/  LDL.LU R22, [R1+0x198] ;  /* 0x0001980001167983 */ /* 0x001ee20000300800 */
[----:B------:R-:W3:Y:S01]  /*65e80*/  LDL.LU R23, [R1+0x19c] ;  /* 0x00019c0001177983 */ /* 0x000ee20000300800 */
[C---:B--2---:R-:W-:Y:S02]  /*65e90*/  HMMA.16816.F32.BF16 R4, R12.reuse, R18, R4 ;  /* 0x000000120c04723c */ /* 0x044fe40000041804 */
[----:B---3--:R-:W-:Y:S01]  /*65ea0*/  STL.64 [R1+0x63e8], R22 ;  /* 0x0063e81601007387 */ /* 0x008fe20000100a00 */
[----:B----4-:R0:W-:Y:S03]  /*65eb0*/  STL.64 [R1+0x63e0], R20 ;  /* 0x0063e01401007387 */ /* 0x0101e60000100a00 */
[----:B0-----:R-:W2:Y:S01]  /*65ec0*/  LDL.LU R20, [R1+0x2c0] ;  /* 0x0002c00001147983 */ /* 0x001ea20000300800 */
[----:B------:R-:W2:Y:S02]  /*65ed0*/  LDL.LU R21, [R1+0x2c4] ;  /* 0x0002c40001157983 */ /* 0x000ea40000300800 */
[----:B------:R-:W2:Y:S02]  /*65ee0*/  LDL.LU R22, [R1+0x2c8] ;  /* 0x0002c80001167983 */ /* 0x000ea40000300800 */
[----:B------:R-:W2:Y:S01]  /*65ef0*/  LDL.LU R23, [R1+0x2cc] ;  /* 0x0002cc0001177983 */ /* 0x000ea20000300800 */
[----:B------:R-:W-:Y:S01]  /*65f00*/  STL [R1+0x5e3c], R25 ;  /* 0x005e3c1901007387 */ /* 0x000fe20000100800 */
[----:B------:R-:W-:Y:S10]  /*65f10*/  STL [R1+0x5e38], R24 ;  /* 0x005e381801007387 */ /* 0x000ff40000100800 */
[----:B------:R-:W-:Y:S02]  /*65f20*/  STL.64 [R1+0x8a0], R4 ;  /* 0x0008a00401007387 */ /* 0x000fe40000100a00 */
[----:B------:R0:W-:Y:S02]  /*65f30*/  STL.64 [R1+0x8a8], R6 ;  /* 0x0008a80601007387 */ /* 0x0001e40000100a00 */
[----:B0-----:R-:W3:Y:S02]  /*65f40*/  LDL.LU.64 R6, [R1+0x6400] ;  /* 0x0064000001067983 */ /* 0x001ee40000300a00 */
[C---:B---3--:R-:W-:Y:S11]  /*65f50*/  HMMA.16816.F32.BF16 R8, R12.reuse, R6, R8 ;  /* 0x000000060c08723c */ /* 0x048ff60000041808 */
[----:B------:R-:W-:Y:S11]  /*65f60*/  @!UPT UIADD3 URZ, URZ, URZ, URZ ;  /* 0x0000003f3f3ff290 */ /* 0x000ff6000fffe03f */
[----:B------:R-:W-:Y:S01]  /*65f70*/  @!UPT UIADD3 URZ, URZ, URZ, URZ ;  /* 0x0000003f3f3ff290 */ /* 0x000fe2000fffe03f */
[----:B------:R0:W-:Y:S01]  /*65f80*/  STL.64 [R1+0x560], R8 ;  /* 0x0005600801007387 */ /* 0x0001e20000100a00 */
[----:B------:R1:W-:Y:S02]  /*65f90*/  STL.64 [R1+0x568], R10 ;  /* 0x0005680a01007387 */ /* 0x0003e40000100a00 */
[----:B0-----:R-:W-:Y:S01]  /*65fa0*/  IMAD.MOV.U32 R9, RZ, RZ, R6 ;  /* 0x000000ffff097224 */ /* 0x001fe200078e0006 */
[----:B-1----:R-:W3:Y:S01]  /*65fb0*/  LDL.LU.64 R10, [R1+0x63f8] ;  /* 0x0063f800010a7983 */ /* 0x002ee20000300a00 */
[----:B------:R-:W-:Y:S02]  /*65fc0*/  IMAD.MOV.U32 R8, RZ, RZ, R7 ;  /* 0x000000ffff087224 */ /* 0x000fe400078e0007 */
[----:B------:R-:W2:Y:S02]  /*65fd0*/  LDL.LU.64 R6, [R1+0x63f0] ;  /* 0x0063f00001067983 */ /* 0x000ea40000300a00 */
[----:B--2---:R-:W-:Y:S01]  /*65fe0*/  HMMA.16816.F32.BF16 R20, R12, R6, R20 ;  /* 0x000000060c14723c */ /* 0x004fe20000041814 */
[----:B------:R-:W-:-:S02]  /*65ff0*/  IMAD.MOV.U32 R16, RZ, RZ, R6 ;  /* 0x000000ffff107224 */ /* 0x000fc400078e0006 */
[----:B------:R-:W-:Y:S11]  /*66000*/  IMAD.MOV.U32 R2, RZ, RZ, R7 ;  /* 0x000000ffff027224 */ /* 0x000ff600078e0007 */
[----:B------:R-:W-:Y:S09]  /*66010*/  @!UPT UIADD3 URZ, URZ, URZ, URZ ;  /* 0x0000003f3f3ff290 */ /* 0x000ff2000fffe03f */
[----:B------:R-:W-:Y:S01]  /*66020*/  STL.64 [R1+0x5a0], R20 ;  /* 0x0005a01401007387 */ /* 0x000fe20000100a00 */
[----:B------:R0:W-:Y:S03]  /*66030*/  STL.64 [R1+0x5a8], R22 ;  /* 0x0005a81601007387 */ /* 0x0001e60000100a00 */
[----:B0-----:R-:W3:Y:S01]  /*66040*/  LDL.LU.64 R22, [R1+0x63e8] ;  /* 0x0063e80001167983 */ /* 0x001ee20000300a00 */
[----:B------:R-:W3:Y:S02]  /*66050*/  LDL.LU.64 R20, [R1+0x63e0] ;  /* 0x0063e00001147983 */ /* 0x000ee40000300a00 */
[----:B------:R-:W2:Y:S02]  /*66060*/  LDL.LU.64 R6, [R1+0x63d8] ;  /* 0x0063d80001067983 */ /* 0x000ea40000300a00 */
[----:B------:R-:W2:Y:S01]  /*66070*/  LDL.LU.64 R4, [R1+0x63d0] ;  /* 0x0063d00001047983 */ /* 0x000ea20000300a00 */
[----:B------:R-:W-:Y:S01]  /*66080*/  STL.64 [R1+0x6380], R18 ;  /* 0x0063801201007387 */ /* 0x000fe20000100a00 */
[----:B------:R0:W-:Y:S03]  /*66090*/  STL [R1+0x6378], R16 ;  /* 0x0063781001007387 */ /* 0x0001e60000100800 */
[----:B0-----:R-:W4:Y:S01]  /*660a0*/  LDL.LU R16, [R1+0x160] ;  /* 0x0001600001107983 */ /* 0x001f220000300800 */
[----:B------:R-:W4:Y:S02]  /*660b0*/  LDL.LU R17, [R1+0x164] ;  /* 0x0001640001117983 */ /* 0x000f240000300800 */
[----:B------:R-:W3:Y:S02]  /*660c0*/  LDL.LU R18, [R1+0x168] ;  /* 0x0001680001127983 */ /* 0x000ee40000300800 */
[----:B------:R-:W3:Y:S01]  /*660d0*/  LDL.LU R19, [R1+0x16c] ;  /* 0x00016c0001137983 */ /* 0x000ee20000300800 */
[----:B--2---:R-:W-:Y:S01]  /*660e0*/  HMMA.16816.F32.BF16 R12, R12, R26, R4 ;  /* 0x0000001a0c0c723c */ /* 0x004fe20000041804 */
[----:B---3--:R-:W-:Y:S01]  /*660f0*/  STL.64 [R1+0x6398], R18 ;  /* 0x0063981201007387 */ /* 0x008fe20000100a00 */
[----:B----4-:R0:W-:Y:S03]  /*66100*/  STL.64 [R1+0x6390], R16 ;  /* 0x0063901001007387 */ /* 0x0101e60000100a00 */
[----:B0-----:R-:W2:Y:S01]  /*66110*/  LDL.LU R16, [R1+0x170] ;  /* 0x0001700001107983 */ /* 0x001ea20000300800 */
[----:B------:R-:W2:Y:S02]  /*66120*/  LDL.LU R17, [R1+0x174] ;  /* 0x0001740001117983 */ /* 0x000ea40000300800 */
[----:B------:R-:W2:Y:S02]  /*66130*/  LDL.LU R18, [R1+0x178] ;  /* 0x0001780001127983 */ /* 0x000ea40000300800 */
[----:B------:R-:W2:Y:S01]  /*66140*/  LDL.LU R19, [R1+0x17c] ;  /* 0x00017c0001137983 */ /* 0x000ea20000300800 */
[----:B------:R-:W3:Y:S01]  /*66150*/  LDL.LU.64 R6, [R1+0x63c8] ;  /* 0x0063c80001067983 */ /* 0x000ee20000300a00 */
[----:B------:R-:W3:Y:S02]  /*66160*/  LDL.LU.64 R4, [R1+0x63c0] ;  /* 0x0063c00001047983 */ /* 0x000ee40000300a00 */
[----:B------:R0:W-:Y:S02]  /*66170*/  STL.64 [R1+0x6358], R26 ;  /* 0x0063581a01007387 */ /* 0x0001e40000100a00 */
[----:B------:R-:W4:Y:S07]  /*66180*/  LDL.LU R24, [R1+0x150] ;  /* 0x0001500001187983 */ /* 0x000f2e0000300800 */
[----:B------:R-:W-:Y:S01]  /*66190*/  STL.64 [R1+0x5b0], R12 ;  /* 0x0005b00c01007387 */ /* 0x000fe20000100a00 */
[----:B------:R1:W-:Y:S02]  /*661a0*/  STL.64 [R1+0x5b8], R14 ;  /* 0x0005b80e01007387 */ /* 0x0003e40000100a00 */
[----:B------:R-:W4:Y:S01]  /*661b0*/  LDL.LU R25, [R1+0x154] ;  /* 0x0001540001197983 */ /* 0x000f220000300800 */
[----:B0-----:R-:W4:Y:S01]  /*661c0*/  LDL.LU R26, [R1+0x158] ;  /* 0x00015800011a7983 */ /* 0x001f220000300800 */
[----:B------:R-:W4:Y:S02]  /*661d0*/  LDL.LU R27, [R1+0x15c] ;  /* 0x00015c00011b7983 */ /* 0x000f240000300800 */
[----:B-1----:R-:W-:-:S02]  /*661e0*/  IMAD.MOV.U32 R14, RZ, RZ, R9 ;  /* 0x000000ffff0e7224 */ /* 0x002fc400078e0009 */
[----:B------:R-:W-:Y:S02]  /*661f0*/  IMAD.MOV.U32 R15, RZ, RZ, R8 ;  /* 0x000000ffff0f7224 */ /* 0x000fe400078e0008 */
[C---:B---3--:R-:W-:Y:S01]  /*66200*/  HMMA.16816.F32.BF16 R8, R4.reuse, R10, R20 ;  /* 0x0000000a0408723c */ /* 0x048fe20000041814 */
[----:B------:R-:W3:Y:S11]  /*66210*/  LDL.LU.64 R22, [R1+0x63b8] ;  /* 0x0063b80001167983 */ /* 0x000ef60000300a00 */
[----:B------:R-:W-:Y:S11]  /*66220*/  @!UPT UIADD3 URZ, URZ, URZ, URZ ;  /* 0x0000003f3f3ff290 */ /* 0x000ff6000fffe03f */
[----:B------:R-:W-:Y:S01]  /*66230*/  STL.64 [R1+0x5d0], R8 ;  /* 0x0005d00801007387 */ /* 0x000fe20000100a00 */
[----:B------:R0:W-:Y:S03]  /*66240*/  STL.64 [R1+0x5d8], R10 ;  /* 0x0005d80a01007387 */ /* 0x0001e60000100a00 */
[----:B0-----:R-:W3:Y:S01]  /*66250*/  LDL.LU.64 R10, [R1+0x63b0] ;  /* 0x0063b000010a7983 */ /* 0x001ee20000300a00 */
[----:B------:R-:W3:Y:S02]  /*66260*/  LDL.LU.64 R8, [R1+0x63a8] ;  /* 0x0063a80001087983 */ /* 0x000ee40000300a00 */
        /* <DEDUP_REMOVED lines=12> */
[----:B------:R-:W-:Y:S01]  /*66330*/  STL.64 [R1+0x5c0], R20 ;  /* 0x0005c01401007387 */ /* 0x000fe20000100a00 */
[----:B------:R0:W-:Y:S03]  /*66340*/  STL.64 [R1+0x5c8], R22 ;  /* 0x0005c81601007387 */ /* 0x0001e60000100a00 */
[----:B0-----:R-:W2:Y:S02]  /*66350*/  LDL.LU.64 R22, [R1+0x6388] ;  /* 0x0063880001167983 */ /* 0x001ea40000300a00 */
[C---:B--2---:R-:W-:Y:S11]  /*66360*/  HMMA.16816.F32.BF16 R16, R4.reuse, R22, R16 ;  /* 0x000000160410723c */ /* 0x044ff60000041810 */
[----:B------:R-:W-:Y:S11]  /*66370*/  @!UPT UIADD3 URZ, URZ, URZ, URZ ;  /* 0x0000003f3f3ff290 */ /* 0x000ff6000fffe03f */
[----:B------:R-:W-:Y:S01]  /*66380*/  @!UPT UIADD3 URZ, URZ, URZ, URZ ;  /* 0x0000003f3f3ff290 */ /* 0x000fe2000fffe03f */
[----:B------:R-:W-:Y:S01]  /*66390*/  STL.64 [R1+0x590], R16 ;  /* 0x0005901001007387 */ /* 0x000fe20000100a00 */
[----:B------:R0:W-:Y:S03]  /*663a0*/  STL.64 [R1+0x598], R18 ;  /* 0x0005981201007387 */ /* 0x0001e60000100a00 */
[----:B0-----:R-:W4:Y:S01]  /*663b0*/  LDL.LU.64 R18, [R1+0x6380] ;  /* 0x0063800001127983 */ /* 0x001f220000300a00 */
[----:B------:R-:W2:Y:S02]  /*663c0*/  LDL.LU R16, [R1+0x6378] ;  /* 0x0063780001107983 */ /* 0x000ea40000300800 */
[----:B------:R0:W-:Y:S02]  /*663d0*/  STL.64 [R1+0x6300], R22 ;  /* 0x0063001601007387 */ /* 0x0001e40000100a00 */
[----:B0-----:R-:W3:Y:S01]  /*663e0*/  LDL.64 R22, [R1+0x58] ;  /* 0x0000580001167983 */ /* 0x001ee20000100a00 */
[----:B----4-:R-:W-:Y:S03]  /*663f0*/  HMMA.16816.F32.BF16 R24, R4, R18, R24 ;  /* 0x000000120418723c */ /* 0x010fe60000041818 */
[----:B---3--:R0:W-:Y:S11]  /*66400*/  STL.64 [R1+0x6318], R22 ;  /* 0x0063181601007387 */ /* 0x0081f60000100a00 */
[----:B------:R-:W-:Y:S09]  /*66410*/  @!UPT UIADD3 URZ, URZ, URZ, URZ ;  /* 0x0000003f3f3ff290 */ /* 0x000ff2000fffe03f */
[----:B------:R-:W-:Y:S01]  /*66420*/  STL.64 [R1+0x890], R24 ;  /* 0x0008901801007387 */ /* 0x000fe20000100a00 */
[----:B------:R2:W-:Y:S02]  /*66430*/  STL.64 [R1+0x898], R26 ;  /* 0x0008981a01007387 */ /* 0x0005e40000100a00 */
[----:B0-----:R-:W-:Y:S02]  /*66440*/  IMAD.MOV.U32 R23, RZ, RZ, R8 ;  /* 0x000000ffff177224 */ /* 0x001fe400078e0008 */
[----:B------:R-:W-:Y:S01]  /*66450*/  IMAD.MOV.U32 R22, RZ, RZ, R9 ;  /* 0x000000ffff167224 */ /* 0x000fe200078e0009 */
[----:B------:R-:W3:Y:S01]  /*66460*/  LDL.LU R8, [R1+0xb0] ;  /* 0x0000b00001087983 */ /* 0x000ee20000300800 */
[----:B------:R-:W3:Y:S02]  /*66470*/  LDL.LU R9, [R1+0xb4] ;  /* 0x0000b40001097983 */ /* 0x000ee40000300800 */
[----:B------:R-:W4:Y:S02]  /*66480*/  LDL.LU R10, [R1+0xb8] ;  /* 0x0000b800010a7983 */ /* 0x000f240000300800 */
[----:B------:R-:W4:Y:S02]  /*66490*/  LDL.LU R11, [R1+0xbc] ;  /* 0x0000bc00010b7983 */ /* 0x000f240000300800 */
[----:B--2---:R-:W-:-:S02]  /*664a0*/  IMAD.MOV.U32 R26, RZ, RZ, R16 ;  /* 0x000000ffff1a7224 */ /* 0x004fc400078e0010 */
[----:B------:R-:W-:Y:S01]  /*664b0*/  IMAD.MOV.U32 R27, RZ, RZ, R2 ;  /* 0x000000ffff1b7224 */ /* 0x000fe200078e0002 */
[----:B----4-:R-:W-:Y:S01]  /*664c0*/  STL.64 [R1+0x6368], R10 ;  /* 0x0063680a01007387 */ /* 0x010fe20000100a00 */
[----:B---3--:R-:W-:Y:S03]  /*664d0*/  STL.64 [R1+0x6360], R8 ;  /* 0x0063600801007387 */ /* 0x008fe60000100a00 */
[----:B------:R0:W-:Y:S02]  /*664e0*/  STL.64 [R1+0x6370], R26 ;  /* 0x0063701a01007387 */ /* 0x0001e40000100a00 */
[----:B------:R-:W2:Y:S01]  /*664f0*/  LDL.LU R24, [R1+0x140] ;  /* 0x0001400001187983 */ /* 0x000ea20000300800 */
[----:B------:R-:W2:Y:S04]  /*66500*/  LDL.LU R25, [R1+0x144] ;  /* 0x0001440001197983 */ /* 0x000ea80000300800 */
[----:B0-----:R-:W2:Y:S01]  /*66510*/  LDL.LU R26, [R1+0x148] ;  /* 0x00014800011a7983 */ /* 0x001ea20000300800 */
[----:B------:R-:W2:Y:S02]  /*66520*/  LDL.LU R27, [R1+0x14c] ;  /* 0x00014c00011b7983 */ /* 0x000ea40000300800 */
[----:B------:R-:W3:Y:S02]  /*66530*/  LDL.LU R8, [R1+0x130] ;  /* 0x0001300001087983 */ /* 0x000ee40000300800 */
[----:B------:R-:W3:Y:S01]  /*66540*/  LDL.LU R9, [R1+0x134] ;  /* 0x0001340001097983 */ /* 0x000ee20000300800 */
[----:B------:R-:W3:Y:S01]  /*66550*/  LDL.LU R10, [R1+0x138] ;  /* 0x00013800010a7983 */ /* 0x000ee20000300800 */
[----:B------:R-:W3:Y:S02]  /*66560*/  LDL.LU R11, [R1+0x13c] ;  /* 0x00013c00010b7983 */ /* 0x000ee40000300800 */
[----:B------:R0:W-:Y:S02]  /*66570*/  STL.64 [R1+0x6330], R22 ;  /* 0x0063301601007387 */ /* 0x0001e40000100a00 */
[----:B0-----:R-:W4:Y:S01]  /*66580*/  LDL.64 R22, [R1+0x88] ;  /* 0x0000880001167983 */ /* 0x001f220000100a00 */
[----:B------:R0:W-:Y:S02]  /*66590*/  STL.64 [R1+0x62f8], R18 ;  /* 0x0062f81201007387 */ /* 0x0001e40000100a00 */
[----:B------:R-:W2:Y:S02]  /*665a0*/  LDL.LU R16, [R1+0x30] ;  /* 0x0000300001107983 */ /* 0x000ea40000300800 */
        /* <DEDUP_REMOVED lines=8> */
[----:B------:R-:W2:Y:S01]  /*66630*/  LDL.LU R19, [R1+0x6c] ;  /* 0x00006c0001137983 */ /* 0x000ea20000300800 */
[C---:B------:R-:W-:Y:S01]  /*66640*/  HMMA.16816.F32.BF16 R24, R4.reuse, R14, R24 ;  /* 0x0000000e0418723c */ /* 0x040fe20000041818 */
        /* <DEDUP_REMOVED lines=14> */
[----:B0-----:R-:W3:Y:S01]  /*66730*/  LDL.LU.64 R26, [R1+0x6370] ;  /* 0x00637000011a7983 */ /* 0x001ee20000300a00 */
[----:B------:R0:W-:Y:S02]  /*66740*/  STL.64 [R1+0x62f0], R14 ;  /* 0x0062f00e01007387 */ /* 0x0001e40000100a00 */
[----:B------:R-:W2:Y:S02]  /*66750*/  LDL.LU R12, [R1+0x120] ;  /* 0x00012000010c7983 */ /* 0x000ea40000300800 */
[----:B------:R-:W2:Y:S01]  /*66760*/  LDL.LU R13, [R1+0x124] ;  /* 0x00012400010d7983 */ /* 0x000ea20000300800 */
[----:B0-----:R-:W2:Y:S01]  /*66770*/  LDL.LU R14, [R1+0x128] ;  /* 0x00012800010e7983 */ /* 0x001ea20000300800 */
[----:B------:R-:W2:Y:S01]  /*66780*/  LDL.LU R15, [R1+0x12c] ;  /* 0x00012c00010f7983 */ /* 0x000ea20000300800 */
[C---:B---3--:R-:W-:Y:S02]  /*66790*/  HMMA.16816.F32.BF16 R24, R4.reuse, R26, R8 ;  /* 0x0000001a0418723c */ /* 0x048fe40000041808 */
[----:B------:R-:W3:Y:S01]  /*667a0*/  LDL.LU.64 R10, [R1+0x6368] ;  /* 0x00636800010a7983 */ /* 0x000ee20000300a00 */
[----:B------:R-:W3:Y:S11]  /*667b0*/  LDL.LU.64 R8, [R1+0x6360] ;  /* 0x0063600001087983 */ /* 0x000ef60000300a00 */
[----:B------:R-:W-:Y:S09]  /*667c0*/  @!UPT UIADD3 URZ, URZ, URZ, URZ ;  /* 0x0000003f3f3ff290 */ /* 0x000ff2000fffe03f */
[----:B------:R-:W-:Y:S01]  /*667d0*/  STL.64 [R1+0xad0], R24 ;  /* 0x000ad01801007387 */ /* 0x000fe20000100a00 */
[----:B------:R0:W-:Y:S03]  /*667e0*/  STL.64 [R1+0xad8], R26 ;  /* 0x000ad81a01007387 */ /* 0x0001e60000100a00 */
[----:B0-----:R-:W3:Y:S02]  /*667f0*/  LDL.LU.64 R26, [R1+0x6358] ;  /* 0x00635800011a7983 */ /* 0x001ee40000300a00 */
[----:B---3--:R-:W-:Y:S02]  /*66800*/  HMMA.16816.F32.BF16 R4, R4, R26, R8 ;  /* 0x0000001a0404723c */ /* 0x008fe40000041808 */
[----:B------:R-:W2:Y:S01]  /*66810*/  LDL.LU.64 R10, [R1+0x6350] ;  /* 0x00635000010a7983 */ /* 0x000ea20000300a00 */
[----:B------:R-:W2:Y:S11]  /*66820*/  LDL.LU.64 R8, [R1+0x6348] ;  /* 0x0063480001087983 */ /* 0x000eb60000300a00 */
[----:B------:R-:W-:Y:S09]  /*66830*/  @!UPT UIADD3 URZ, URZ, URZ, URZ ;  /* 0x0000003f3f3ff290 */ /* 0x000ff2000fffe03f */
[----:B------:R-:W-:Y:S01]  /*66840*/  STL.64 [R1+0xac0], R4 ;  /* 0x000ac00401007387 */ /* 0x000fe20000100a00 */
[----:B------:R0:W-:Y:S03]  /*66850*/  STL.64 [R1+0xac8], R6 ;  /* 0x000ac80601007387 */ /* 0x0001e60000100a00 */
[----:B0-----:R-:W3:Y:S01]  /*66860*/  LDL.64 R6, [R1+0x8] ;  /* 0x0000080001067983 */ /* 0x001ee20000100a00 */
[----:B----4-:R-:W-:Y:S02]  /*66870*/  IMAD.MOV.U32 R25, RZ, RZ, R22 ;  /* 0x000000ffff197224 */ /* 0x010fe400078e0016 */
[----:B------:R-:W-:Y:S01]  /*66880*/  IMAD.MOV.U32 R24, RZ, RZ, R23 ;  /* 0x000000ffff187224 */ /* 0x000fe200078e0017 */
[C---:B--2---:R-:W-:Y:S01]  /*66890*/  HMMA.16816.F32.BF16 R16, R8.reuse, R22, R16 ;  /* 0x000000160810723c */ /* 0x044fe20000041810 */
[----:B---3--:R0:W-:Y:S01]  /*668a0*/  STL.64 [R1+0x62e8], R6 ;  /* 0x0062e80601007387 */ /* 0x0081e20000100a00 */
[----:B------:R-:W2:Y:S02]  /*668b0*/  LDL.LU R4, [R1+0x2b0] ;  /* 0x0002b00001047983 */ /* 0x000ea40000300800 */
[----:B------:R-:W2:Y:S01]  /*668c0*/  LDL.LU R5, [R1+0x2b4] ;  /* 0x0002b40001057983 */ /* 0x000ea20000300800 */
[----:B0-----:R-:W2:Y:S01]  /*668d0*/  LDL.LU R6, [R1+0x2b8] ;  /* 0x0002b80001067983 */ /* 0x001ea20000300800 */
[----:B------:R-:W2:Y:S11]  /*668e0*/  LDL.LU R7, [R1+0x2bc] ;  /* 0x0002bc0001077983 */ /* 0x000eb60000300800 */
[----:B------:R-:W-:Y:S06]  /*668f0*/  @!UPT UIADD3 URZ, URZ, URZ, URZ ;  /* 0x0000003f3f3ff290 */ /* 0x000fec000fffe03f */
[----:B------:R-:W-:Y:S02]  /*66900*/  STL.64 [R1+0xc00], R16 ;  /* 0x000c001001007387 */ /* 0x000fe40000100a00 */
[----:B------:R0:W-:Y:S02]  /*66910*/  STL.64 [R1+0xc08], R18 ;  /* 0x000c081201007387 */ /* 0x0001e40000100a00 */
[----:B0-----:R-:W3:Y:S01]  /*66920*/  LDL.LU.64 R18, [R1+0x6340] ;  /* 0x0063400001127983 */ /* 0x001ee20000300a00 */
[----:B------:R-:W3:Y:S02]  /*66930*/  LDL.LU.64 R16, [R1+0x6338] ;  /* 0x0063380001107983 */ /* 0x000ee40000300a00 */
[----:B------:R-:W3:Y:S02]  /*66940*/  LDL.LU.64 R22, [R1+0x6330] ;  /* 0x0063300001167983 */ /* 0x000ee40000300a00 */
[----:B------:R-:W-:Y:S01]  /*66950*/  STL [R1+0x62e4], R25 ;  /* 0x0062e41901007387 */ /* 0x000fe20000100800 */
[----:B------:R-:W-:Y:S01]  /*66960*/  STL [R1+0x62e0], R24 ;  /* 0x0062e01801007387 */ /* 0x000fe20000100800 */
[C---:B---3--:R-:W-:Y:S03]  /*66970*/  HMMA.16816.F32.BF16 R20, R8.reuse, R22, R16 ;  /* 0x000000160814723c */ /* 0x048fe60000041810 */
[----:B------:R-:W3:Y:S01]  /*66980*/  LDL.LU.64 R18, [R1+0x6328] ;  /* 0x0063280001127983 */ /* 0x000ee20000300a00 */
[----:B------:R-:W3:Y:S11]  /*66990*/  LDL.LU.64 R16, [R1+0x6320] ;  /* 0x0063200001107983 */ /* 0x000ef60000300a00 */
[----:B------:R-:W-:Y:S08]  /*669a0*/  @!UPT UIADD3 URZ, URZ, URZ, URZ ;  /* 0x0000003f3f3ff290 */ /* 0x000ff0000fffe03f */
[----:B------:R-:W-:Y:S01]  /*669b0*/  STL.64 [R1+0xbf0], R20 ;  /* 0x000bf01401007387 */ /* 0x000fe20000100a00 */
[----:B------:R0:W-:Y:S03]  /*669c0*/  STL.64 [R1+0xbf8], R22 ;  /* 0x000bf81601007387 */ /* 0x0001e60000100a00 */
        /* <DEDUP_REMOVED lines=10> */
[C---:B---3--:R-:W-:Y:S11]  /*66a70*/  HMMA.16816.F32.BF16 R16, R8.reuse, R22, R16 ;  /* 0x000000160810723c */ /* 0x048ff60000041810 */
[----:B------:R-:W-:Y:S11]  /*66a80*/  @!UPT UIADD3 URZ, URZ, URZ, URZ ;  /* 0x0000003f3f3ff290 */ /* 0x000ff6000fffe03f */
[----:B------:R-:W-:Y:S01]  /*66a90*/  @!UPT UIADD3 URZ, URZ, URZ, URZ ;  /* 0x0000003f3f3ff290 */ /* 0x000fe2000fffe03f */
[----:B------:R-:W-:Y:S01]  /*66aa0*/  STL.64 [R1+0xbd0], R16 ;  /* 0x000bd01001007387 */ /* 0x000fe20000100a00 */
[----:B------:R0:W-:Y:S03]  /*66ab0*/  STL.64 [R1+0xbd8], R18 ;  /* 0x000bd81201007387 */ /* 0x0001e60000100a00 */
[----:B0-----:R-:W3:Y:S02]  /*66ac0*/  LDL.LU.64 R18, [R1+0x62f8] ;  /* 0x0062f80001127983 */ /* 0x001ee40000300a00 */
[C---:B---3--:R-:W-:Y:S02]  /*66ad0*/  HMMA.16816.F32.BF16 R16, R8.reuse, R18, R12 ;  /* 0x000000120810723c */ /* 0x048fe4000004180c */
[----:B------:R-:W2:Y:S11]  /*66ae0*/  LDL.LU.64 R14, [R1+0x62f0] ;  /* 0x0062f000010e7983 */ /* 0x000eb60000300a00 */
        /* <DEDUP_REMOVED lines=10> */
[----:B--2---:R-:W-:Y:S01]  /*66b90*/  HMMA.16816.F32.BF16 R12, R8, R14, R4 ;  /* 0x0000000e080c723c */ /* 0x004fe20000041804 */
[----:B------:R-:W3:Y:S01]  /*66ba0*/  LDL.LU.64 R6, [R1+0x62e8] ;  /* 0x0062e80001067983 */ /* 0x000ee20000300a00 */
[----:B------:R-:W-:-:S02]  /*66bb0*/  IMAD.MOV.U32 R25, RZ, RZ, R22 ;  /* 0x000000ffff197224 */ /* 0x000fc400078e0016 */
[----:B------:R-:W-:Y:S02]  /*66bc0*/  IMAD.MOV.U32 R24, RZ, RZ, R23 ;  /* 0x000000ffff187224 */ /* 0x000fe400078e0017 */
[----:B------:R-:W-:Y:S11]  /*66bd0*/  LDSM.16.MT88.4 R20, [R3+0xc280] ;  /* 0x00c280000314783b */ /* 0x000ff60000004200 */
[----:B------:R-:W-:Y:S06]  /*66be0*/  @!UPT UIADD3 URZ, URZ, URZ, URZ ;  /* 0x0000003f3f3ff290 */ /* 0x000fec000fffe03f */
        /* <DEDUP_REMOVED lines=10> */
[----:B------:R-:W-:-:S02]  /*66c90*/  IMAD.MOV.U32 R3, RZ, RZ, R6 ;  /* 0x000000ffff037224 */ /* 0x000fc400078e0006 */
[----:B------:R-:W-:Y:S02]  /*66ca0*/  IMAD.MOV.U32 R2, RZ, RZ, R7 ;  /* 0x000000ffff027224 */ /* 0x000fe400078e0007 */
[----:B------:R-:W0:Y:S11]  /*66cb0*/  LDSM.16.MT88.4 R4, [R0+0xc000] ;  /* 0x00c000000004783b */ /* 0x000e360000004200 */
[----:B------:R-:W-:Y:S07]  /*66cc0*/  @!UPT UIADD3 URZ, URZ, URZ, URZ ;  /* 0x0000003f3f3ff290 */ /* 0x000fee000fffe03f */
[----:B------:R-:W-:Y:S01]  /*66cd0*/  STL.64 [R1+0xba0], R16 ;  /* 0x000ba01001007387 */ /* 0x000fe20000100a00 */
[----:B------:R-:W-:Y:S03]  /*66ce0*/  STL.64 [R1+0xba8], R18 ;  /* 0x000ba81201007387 */ /* 0x000fe60000100a00 */
[----:B0-----:R-:W-:Y:S01]  /*66cf0*/  STL.64 [R1+0x6168], R6 ;  /* 0x0061680601007387 */ /* 0x001fe20000100a00 */
[----:B------:R0:W-:Y:S03]  /*66d00*/  STL.64 [R1+0x6160], R4 ;  /* 0x0061600401007387 */ /* 0x0001e60000100a00 */
[----:B0-----:R-:W3:Y:S01]  /*66d10*/  LDL.LU R4, [R1+0x260] ;  /* 0x0002600001047983 */ /* 0x001ee20000300800 */
[----:B------:R-:W3:Y:S02]  /*66d20*/  LDL.LU R5, [R1+0x264] ;  /* 0x0002640001057983 */ /* 0x000ee40000300800 */
[----:B------:R-:W4:Y:S02]  /*66d30*/  LDL.LU R6, [R1+0x268] ;  /* 0x0002680001067983 */ /* 0x000f240000300800 */
[----:B------:R-:W4:Y:S01]  /*66d40*/  LDL.LU R7, [R1+0x26c] ;  /* 0x00026c0001077983 */ /* 0x000f220000300800 */
[----:B------:R-:W2:Y:S01]  /*66d50*/  LDL.LU R16, [R1+0x480] ;  /* 0x0004800001107983 */ /* 0x000ea20000300800 */
[----:B------:R-:W2:Y:S02]  /*66d60*/  LDL.LU R17, [R1+0x484] ;  /* 0x0004840001117983 */ /* 0x000ea40000300800 */
[----:B------:R-:W2:Y:S02]  /*66d70*/  LDL.LU R18, [R1+0x488] ;  /* 0x0004880001127983 */ /* 0x000ea40000300800 */
[----:B------:R-:W2:Y:S02]  /*66d80*/  LDL.LU R19, [R1+0x48c] ;  /* 0x00048c0001137983 */ /* 0x000ea40000300800 */
[----:B--2---:R0:W-:Y:S01]  /*66d90*/  STL.64 [R1+0x6280], R18 ;  /* 0x0062801201007387 */ /* 0x0041e20000100a00 */
[----:B------:R-:W-:Y:S03]  /*66da0*/  STL.64 [R1+0x6278], R16 ;  /* 0x0062781001007387 */ /* 0x000fe60000100a00 */
[----:B0-----:R-:W2:Y:S04]  /*66db0*/  LDL.64 R18, [R1+0x18] ;  /* 0x0000180001127983 */ /* 0x001ea80000100a00 */
[----:B--2---:R0:W-:Y:S04]  /*66dc0*/  STL.64 [R1+0x6288], R18 ;  /* 0x0062881201007387 */ /* 0x0041e80000100a00 */
[----:B0-----:R-:W2:Y:S04]  /*66dd0*/  LDL.64 R18, [R1+0x28] ;  /* 0x0000280001127983 */ /* 0x001ea80000100a00 */
[----:B--2---:R-:W-:Y:S01]  /*66de0*/  STL.64 [R1+0x6298], R18 ;  /* 0x0062981201007387 */ /* 0x004fe20000100a00 */
[----:B----4-:R0:W-:Y:S02]  /*66df0*/  STL.64 [R1+0x61b0], R6 ;  /* 0x0061b00601007387 */ /* 0x0101e40000100a00 */
[----:B---3--:R-:W-:Y:S01]  /*66e00*/  STL.64 [R1+0x61a8], R4 ;  /* 0x0061a80401007387 */ /* 0x008fe20000100a00 */
[----:B0-----:R-:W2:Y:S01]  /*66e10*/  LDL.64 R6, [R1+0x78] ;  /* 0x0000780001067983 */ /* 0x001ea20000100a00 */
[----:B------:R-:W-:-:S02]  /*66e20*/  IMAD.MOV.U32 R18, RZ, RZ, R25 ;  /* 0x000000ffff127224 */ /* 0x000fc400078e0019 */
[----:B------:R-:W-:Y:S01]  /*66e30*/  IMAD.MOV.U32 R19, RZ, RZ, R24 ;  /* 0x000000ffff137224 */ /* 0x000fe200078e0018 */
[----:B--2---:R0:W-:Y:S01]  /*66e40*/  STL.64 [R1+0x62c8], R6 ;  /* 0x0062c80601007387 */ /* 0x0041e20000100a00 */
[----:B------:R-:W2:Y:S01]  /*66e50*/  LDL.LU R25, [R1+0x62e4] ;  /* 0x0062e40001197983 */ /* 0x000ea20000300800 */
[----:B0-----:R-:W-:Y:S02]  /*66e60*/  HMMA.16816.F32.BF16 R4, R8, R26, R12 ;  /* 0x0000001a0804723c */ /* 0x001fe4000004180c */
[----:B------:R-:W0:Y:S11]  /*66e70*/  LDSM.16.MT88.4 R8, [R0+0xc080] ;  /* 0x00c080000008783b */ /* 0x000e360000004200 */
[----:B------:R-:W-:Y:S10]  /*66e80*/  @!UPT UIADD3 URZ, URZ, URZ, URZ ;  /* 0x0000003f3f3ff290 */ /* 0x000ff4000fffe03f */
[----:B------:R-:W-:Y:S01]  /*66e90*/  STL.64 [R1+0xab0], R4 ;  /* 0x000ab00401007387 */ /* 0x000fe20000100a00 */
[----:B------:R-:W-:Y:S02]  /*66ea0*/  STL.64 [R1+0xab8], R6 ;  /* 0x000ab80601007387 */ /* 0x000fe40000100a00 */
[----:B------:R-:W3:Y:S02]  /*66eb0*/  LDL.LU R24, [R1+0x62e0] ;  /* 0x0062e00001187983 */ /* 0x000ee40000300800 */
[----:B------:R1:W-:Y:S01]  /*66ec0*/  STL.64 [R1+0x62b0], R18 ;  /* 0x0062b01201007387 */ /* 0x0003e20000100a00 */
[----:B------:R-:W4:Y:S01]  /*66ed0*/  LDL.LU R16, [R1+0x4c0] ;  /* 0x0004c00001107983 */ /* 0x000f220000300800 */
[----:B------:R-:W4:Y:S03]  /*66ee0*/  LDL.LU R17, [R1+0x4c4] ;  /* 0x0004c40001117983 */ /* 0x000f260000300800 */
[----:B-1----:R-:W2:Y:S01]  /*66ef0*/  LDL.LU R18, [R1+0x4c8] ;  /* 0x0004c80001127983 */ /* 0x002ea20000300800 */
[----:B------:R-:W2:Y:S03]  /*66f00*/  LDL.LU R19, [R1+0x4cc] ;  /* 0x0004cc0001137983 */ /* 0x000ea60000300800 */
[----:B--2---:R-:W-:Y:S01]  /*66f10*/  STL.64 [R1+0x62c0], R18 ;  /* 0x0062c01201007387 */ /* 0x004fe20000100a00 */
[----:B----4-:R1:W-:Y:S03]  /*66f20*/  STL.64 [R1+0x62b8], R16 ;  /* 0x0062b81001007387 */ /* 0x0103e60000100a00 */
[----:B-1----:R-:W2:Y:S01]  /*66f30*/  LDL.LU R16, [R1+0x4d0] ;  /* 0x0004d00001107983 */ /* 0x002ea20000300800 */
[----:B------:R-:W2:Y:S02]  /*66f40*/  LDL.LU R17, [R1+0x4d4] ;  /* 0x0004d40001117983 */ /* 0x000ea40000300800 */
[----:B------:R-:W4:Y:S02]  /*66f50*/  LDL.LU R18, [R1+0x4d8] ;  /* 0x0004d80001127983 */ /* 0x000f240000300800 */
[----:B------:R-:W4:Y:S02]  /*66f60*/  LDL.LU R19, [R1+0x4dc] ;  /* 0x0004dc0001137983 */ /* 0x000f240000300800 */
[----:B---3--:R-:W-:-:S02]  /*66f70*/  IMAD.MOV.U32 R7, RZ, RZ, R24 ;  /* 0x000000ffff077224 */ /* 0x008fc400078e0018 */
[----:B------:R-:W-:Y:S01]  /*66f80*/  IMAD.MOV.U32 R6, RZ, RZ, R25 ;  /* 0x000000ffff067224 */ /* 0x000fe200078e0019 */
[----:B----4-:R-:W-:Y:S01]  /*66f90*/  STL.64 [R1+0x62d8], R18 ;  /* 0x0062d81201007387 */ /* 0x010fe20000100a00 */
[----:B--2---:R1:W-:Y:S03]  /*66fa0*/  STL.64 [R1+0x62d0], R16 ;  /* 0x0062d01001007387 */ /* 0x0043e60000100a00 */
[----:B-1----:R-:W2:Y:S01]  /*66fb0*/  LDL.LU R16, [R1+0x4e0] ;  /* 0x0004e00001107983 */ /* 0x002ea20000300800 */
[----:B------:R-:W2:Y:S02]  /*66fc0*/  LDL.LU R17, [R1+0x4e4] ;  /* 0x0004e40001117983 */ /* 0x000ea40000300800 */
[----:B------:R-:W2:Y:S02]  /*66fd0*/  LDL.LU R18, [R1+0x4e8] ;  /* 0x0004e80001127983 */ /* 0x000ea40000300800 */
[----:B------:R-:W2:Y:S01]  /*66fe0*/  LDL.LU R19, [R1+0x4ec] ;  /* 0x0004ec0001137983 */ /* 0x000ea20000300800 */
[----:B------:R1:W-:Y:S01]  /*66ff0*/  STL.64 [R1+0x6290], R26 ;  /* 0x0062901a01007387 */ /* 0x0003e20000100a00 */
[----:B------:R-:W3:Y:S02]  /*67000*/  LDL.LU R24, [R1+0x4a0] ;  /* 0x0004a00001187983 */ /* 0x000ee40000300800 */
[----:B------:R-:W3:Y:S01]  /*67010*/  LDL.LU R25, [R1+0x4a4] ;  /* 0x0004a40001197983 */ /* 0x000ee20000300800 */
[----:B-1----:R-:W4:Y:S01]  /*67020*/  LDL.LU R26, [R1+0x4a8] ;  /* 0x0004a800011a7983 */ /* 0x002f220000300800 */
[----:B------:R-:W4:Y:S03]  /*67030*/  LDL.LU R27, [R1+0x4ac] ;  /* 0x0004ac00011b7983 */ /* 0x000f260000300800 */
[----:B----4-:R-:W-:Y:S01]  /*67040*/  STL.64 [R1+0x62a8], R26 ;  /* 0x0062a81a01007387 */ /* 0x010fe20000100a00 */
[----:B---3--:R1:W-:Y:S03]  /*67050*/  STL.64 [R1+0x62a0], R24 ;  /* 0x0062a01801007387 */ /* 0x0083e60000100a00 */
[----:B-1----:R-:W3:Y:S01]  /*67060*/  LDL.LU R24, [R1+0x4b0] ;  /* 0x0004b00001187983 */ /* 0x002ee20000300800 */
[----:B------:R-:W3:Y:S02]  /*67070*/  LDL.LU R25, [R1+0x4b4] ;  /* 0x0004b40001197983 */ /* 0x000ee40000300800 */
[----:B------:R-:W3:Y:S02]  /*67080*/  LDL.LU R26, [R1+0x4b8] ;  /* 0x0004b800011a7983 */ /* 0x000ee40000300800 */
[----:B------:R-:W3:Y:S01]  /*67090*/  LDL.LU R27, [R1+0x4bc] ;  /* 0x0004bc00011b7983 */ /* 0x000ee20000300800 */
[----:B0-----:R-:W-:Y:S01]  /*670a0*/  STL.64 [R1+0x6100], R10 ;  /* 0x0061000a01007387 */ /* 0x001fe20000100a00 */
[----:B------:R-:W-:Y:S02]  /*670b0*/  STL.64 [R1+0x60f8], R8 ;  /* 0x0060f80801007387 */ /* 0x000fe40000100a00 */
[----:B------:R-:W4:Y:S02]  /*670c0*/  LDL.LU R12, [R1+0x2a0] ;  /* 0x0002a000010c7983 */ /* 0x000f240000300800 */
[----:B------:R-:W4:Y:S01]  /*670d0*/  LDL.LU R13, [R1+0x2a4] ;  /* 0x0002a400010d7983 */ /* 0x000f220000300800 */
[----:B------:R-:W3:Y:S01]  /*670e0*/  LDL.LU R14, [R1+0x2a8] ;  /* 0x0002a800010e7983 */ /* 0x000ee20000300800 */
[----:B------:R-:W3:Y:S01]  /*670f0*/  LDL.LU R15, [R1+0x2ac] ;  /* 0x0002ac00010f7983 */ /* 0x000ee20000300800 */
[C---:B--2---:R-:W-:Y:S02]  /*67100*/  HMMA.16816.F32.BF16 R4, R20.reuse, R6, R16 ;  /* 0x000000061404723c */ /* 0x044fe40000041810 */
[----:B---3--:R-:W-:Y:S01]  /*67110*/  STL.64 [R1+0x61f0], R14 ;  /* 0x0061f00e01007387 */ /* 0x008fe20000100a00 */
[----:B----4-:R-:W-:Y:S02]  /*67120*/  STL.64 [R1+0x61e8], R12 ;  /* 0x0061e80c01007387 */ /* 0x010fe40000100a00 */
[----:B------:R-:W2:Y:S02]  /*67130*/  LDL.LU.64 R18, [R1+0x62d8] ;  /* 0x0062d80001127983 */ /* 0x000ea40000300a00 */
[----:B------:R-:W2:Y:S11]  /*67140*/  LDL.LU.64 R16, [R1+0x62d0] ;  /* 0x0062d00001107983 */ /* 0x000eb60000300a00 */
[----:B------:R-:W-:Y:S05]  /*67150*/  @!UPT UIADD3 URZ, URZ, URZ, URZ ;  /* 0x0000003f3f3ff290 */ /* 0x000fea000fffe03f */
        /* <DEDUP_REMOVED lines=13> */
[----:B------:R-:W3:Y:S02]  /*67230*/  LDL.LU R4, [R1+0x3c0] ;  /* 0x0003c00001047983 */ /* 0x000ee40000300800 */
[----:B------:R-:W3:Y:S01]  /*67240*/  LDL.LU R5, [R1+0x3c4] ;  /* 0x0003c40001057983 */ /* 0x000ee20000300800 */
        /* <DEDUP_REMOVED lines=8> */
[----:B------:R0:W-:Y:S02]  /*672d0*/  STL.64 [R1+0x6248], R10 ;  /* 0x0062480a01007387 */ /* 0x0001e40000100a00 */
[----:B------:R-:W4:Y:S02]  /*672e0*/  LDL.LU R8, [R1+0x490] ;  /* 0x0004900001087983 */ /* 0x000f240000300800 */
[----:B------:R-:W4:Y:S01]  /*672f0*/  LDL.LU R9, [R1+0x494] ;  /* 0x0004940001097983 */ /* 0x000f220000300800 */
[----:B0-----:R-:W4:Y:S01]  /*67300*/  LDL.LU R10, [R1+0x498] ;  /* 0x00049800010a7983 */ /* 0x001f220000300800 */
[----:B------:R-:W4:Y:S01]  /*67310*/  LDL.LU R11, [R1+0x49c] ;  /* 0x00049c00010b7983 */ /* 0x000f220000300800 */
[C---:B--2---:R-:W-:Y:S02]  /*67320*/  HMMA.16816.F32.BF16 R16, R20.reuse, R18, R24 ;  /* 0x000000121410723c */ /* 0x044fe40000041818 */
[----:B------:R-:W2:Y:S01]  /*67330*/  LDL.LU.64 R26, [R1+0x62a8] ;  /* 0x0062a800011a7983 */ /* 0x000ea20000300a00 */
[----:B------:R-:W2:Y:S11]  /*67340*/  LDL.LU.64 R24, [R1+0x62a0] ;  /* 0x0062a00001187983 */ /* 0x000eb60000300a00 */
[----:B------:R-:W-:Y:S09]  /*67350*/  @!UPT UIADD3 URZ, URZ, URZ, URZ ;  /* 0x0000003f3f3ff290 */ /* 0x000ff2000fffe03f */
[----:B------:R-:W-:Y:S01]  /*67360*/  STL.64 [R1+0xa70], R16 ;  /* 0x000a701001007387 */ /* 0x000fe20000100a00 */
[----:B------:R0:W-:Y:S03]  /*67370*/  STL.64 [R1+0xa78], R18 ;  /* 0x000a781201007387 */ /* 0x0001e60000100a00 */
[----:B0-----:R-:W2:Y:S01]  /*67380*/  LDL.LU.64 R18, [R1+0x6298] ;  /* 0x0062980001127983 */ /* 0x001ea20000300a00 */
[----:B------:R-:W-:Y:S02]  /*67390*/  IMAD.MOV.U32 R14, RZ, RZ, R3 ;  /* 0x000000ffff0e7224 */ /* 0x000fe400078e0003 */
[----:B------:R-:W-:Y:S01]  /*673a0*/  IMAD.MOV.U32 R15, RZ, RZ, R2 ;  /* 0x000000ffff0f7224 */ /* 0x000fe200078e0002 */
[C---:B--2---:R-:W-:Y:S01]  /*673b0*/  HMMA.16816.F32.BF16 R24, R20.reuse, R18, R24 ;  /* 0x000000121418723c */ /* 0x044fe20000041818 */
[----:B------:R-:W-:Y:S02]  /*673c0*/  IMAD.MOV.U32 R3, RZ, RZ, R18 ;  /* 0x000000ffff037224 */ /* 0x000fe400078e0012 */
[----:B------:R-:W-:Y:S11]  /*673d0*/  IMAD.MOV.U32 R2, RZ, RZ, R19 ;  /* 0x000000ffff027224 */ /* 0x000ff600078e0013 */
[----:B------:R-:W-:Y:S09]  /*673e0*/  @!UPT UIADD3 URZ, URZ, URZ, URZ ;  /* 0x0000003f3f3ff290 */ /* 0x000ff2000fffe03f */
[----:B------:R-:W-:Y:S01]  /*673f0*/  STL.64 [R1+0xa60], R24 ;  /* 0x000a601801007387 */ /* 0x000fe20000100a00 */
[----:B------:R0:W-:Y:S03]  /*67400*/  STL.64 [R1+0xa68], R26 ;  /* 0x000a681a01007387 */ /* 0x0001e60000100a00 */
[----:B0-----:R-:W3:Y:S01]  /*67410*/  LDL.LU.64 R26, [R1+0x6290] ;  /* 0x00629000011a7983 */ /* 0x001ee20000300a00 */
[----:B------:R-:W4:Y:S02]  /*67420*/  LDL.LU.64 R18, [R1+0x6288] ;  /* 0x0062880001127983 */ /* 0x000f240000300a00 */
[C---:B----4-:R-:W-:Y:S11]  /*67430*/  HMMA.16816.F32.BF16 R8, R20.reuse, R18, R8 ;  /* 0x000000121408723c */ /* 0x050ff60000041808 */
[----:B------:R-:W-:Y:S11]  /*67440*/  @!UPT UIADD3 URZ, URZ, URZ, URZ ;  /* 0x0000003f3f3ff290 */ /* 0x000ff6000fffe03f */
[----:B------:R-:W-:Y:S01]  /*67450*/  @!UPT UIADD3 URZ, URZ, URZ, URZ ;  /* 0x0000003f3f3ff290 */ /* 0x000fe2000fffe03f */
[----:B------:R0:W-:Y:S01]  /*67460*/  STL.64 [R1+0xa50], R8 ;  /* 0x000a500801007387 */ /* 0x0001e20000100a00 */
[----:B------:R-:W-:Y:S02]  /*67470*/  STL.64 [R1+0xa58], R10 ;  /* 0x000a580a01007387 */ /* 0x000fe40000100a00 */
[----:B0-----:R-:W-:Y:S02]  /*67480*/  IMAD.MOV.U32 R9, RZ, RZ, R18 ;  /* 0x000000ffff097224 */ /* 0x001fe400078e0012 */
[----:B------:R-:W-:Y:S02]  /*67490*/  IMAD.MOV.U32 R8, RZ, RZ, R19 ;  /* 0x000000ffff087224 */ /* 0x000fe400078e0013 */
[----:B------:R-:W2:Y:S01]  /*674a0*/  LDL.LU.64 R18, [R1+0x6280] ;  /* 0x0062800001127983 */ /* 0x000ea20000300a00 */
[----:B------:R-:W2:Y:S01]  /*674b0*/  LDL.LU.64 R16, [R1+0x6278] ;  /* 0x0062780001107983 */ /* 0x000ea20000300a00 */
[C---:B---3--:R-:W-:Y:S08]  /*674c0*/  HMMA.16816.F32.BF16 R4, R20.reuse, R26, R4 ;  /* 0x0000001a1404723c */ /* 0x048ff00000041804 */
        /* <DEDUP_REMOVED lines=8> */
[----:B0-----:R-:W-:Y:S02]  /*67550*/  IMAD.MOV.U32 R14, RZ, RZ, R9 ;  /* 0x000000ffff0e7224 */ /* 0x001fe400078e0009 */
[----:B------:R-:W-:-:S05]  /*67560*/  IMAD.MOV.U32 R15, RZ, RZ, R8 ;  /* 0x000000ffff0f7224 */ /* 0x000fca00078e0008 */
[----:B------:R-:W-:Y:S01]  /*67570*/  STL.64 [R1+0x6218], R14 ;  /* 0x0062180e01007387 */ /* 0x000fe20000100a00 */
[----:B------:R-:W-:Y:S02]  /*67580*/  STL.64 [R1+0x980], R4 ;  /* 0x0009800401007387 */ /* 0x000fe40000100a00 */
[----:B------:R0:W-:Y:S02]  /*67590*/  STL.64 [R1+0x988], R6 ;  /* 0x0009880601007387 */ /* 0x0001e40000100a00 */
[----:B0-----:R-:W2:Y:S01]  /*675a0*/  LDL.64 R6, [R1+0x88] ;  /* 0x0000880001067983 */ /* 0x001ea20000100a00 */
[----:B------:R-:W3:Y:S02]  /*675b0*/  LDL.LU R8, [R1+0x3a0] ;  /* 0x0003a00001087983 */ /* 0x000ee40000300800 */
[----:B------:R-:W3:Y:S02]  /*675c0*/  LDL.LU R9, [R1+0x3a4] ;  /* 0x0003a40001097983 */ /* 0x000ee40000300800 */
[----:B------:R-:W4:Y:S01]  /*675d0*/  LDL.LU R10, [R1+0x3a8] ;  /* 0x0003a800010a7983 */ /* 0x000f220000300800 */
[----:B------:R-:W4:Y:S01]  /*675e0*/  LDL.LU R11, [R1+0x3ac] ;  /* 0x0003ac00010b7983 */ /* 0x000f220000300800 */
[----:B------:R-:W-:-:S02]  /*675f0*/  IMAD.MOV.U32 R14, RZ, RZ, R3 ;  /* 0x000000ffff0e7224 */ /* 0x000fc400078e0003 */
[----:B------:R-:W-:Y:S01]  /*67600*/  IMAD.MOV.U32 R15, RZ, RZ, R2 ;  /* 0x000000ffff0f7224 */ /* 0x000fe200078e0002 */
[----:B----4-:R-:W-:Y:S01]  /*67610*/  STL.64 [R1+0x6260], R10 ;  /* 0x0062600a01007387 */ /* 0x010fe20000100a00 */
[----:B---3--:R0:W-:Y:S03]  /*67620*/  STL.64 [R1+0x6258], R8 ;  /* 0x0062580801007387 */ /* 0x0081e60000100a00 */
[----:B0-----:R-:W2:Y:S01]  /*67630*/  LDL.LU R8, [R1+0x3b0] ;  /* 0x0003b00001087983 */ /* 0x001ea20000300800 */
[----:B------:R-:W2:Y:S02]  /*67640*/  LDL.LU R9, [R1+0x3b4] ;  /* 0x0003b40001097983 */ /* 0x000ea40000300800 */
[----:B------:R-:W2:Y:S02]  /*67650*/  LDL.LU R10, [R1+0x3b8] ;  /* 0x0003b800010a7983 */ /* 0x000ea40000300800 */
[----:B------:R-:W2:Y:S01]  /*67660*/  LDL.LU R11, [R1+0x3bc] ;  /* 0x0003bc00010b7983 */ /* 0x000ea20000300800 */
[----:B------:R-:W-:Y:S01]  /*67670*/  STL.64 [R1+0x6230], R14 ;  /* 0x0062300e01007387 */ /* 0x000fe20000100a00 */
[----:B------:R0:W-:Y:S02]  /*67680*/  STL.64 [R1+0x61f8], R26 ;  /* 0x0061f81a01007387 */ /* 0x0001e40000100a00 */
[----:B------:R-:W3:Y:S02]  /*67690*/  LDL.LU R24, [R1+0x350] ;  /* 0x0003500001187983 */ /* 0x000ee40000300800 */
[----:B------:R-:W3:Y:S01]  /*676a0*/  LDL.LU R25, [R1+0x354] ;  /* 0x0003540001197983 */ /* 0x000ee20000300800 */
[----:B0-----:R-:W4:Y:S01]  /*676b0*/  LDL.LU R26, [R1+0x358] ;  /* 0x00035800011a7983 */ /* 0x001f220000300800 */
[----:B------:R-:W4:Y:S02]  /*676c0*/  LDL.LU R27, [R1+0x35c] ;  /* 0x00035c00011b7983 */ /* 0x000f240000300800 */
[----:B------:R-:W2:Y:S02]  /*676d0*/  LDL.LU R12, [R1+0x380] ;  /* 0x00038000010c7983 */ /* 0x000ea40000300800 */
[----:B------:R-:W2:Y:S01]  /*676e0*/  LDL.LU R13, [R1+0x384] ;  /* 0x00038400010d7983 */ /* 0x000ea20000300800 */
[----:B------:R-:W2:Y:S01]  /*676f0*/  LDL.LU R14, [R1+0x388] ;  /* 0x00038800010e7983 */ /* 0x000ea20000300800 */
[----:B------:R-:W2:Y:S03]  /*67700*/  LDL.LU R15, [R1+0x38c] ;  /* 0x00038c00010f7983 */ /* 0x000ea60000300800 */
[----:B--2---:R-:W-:Y:S01]  /*67710*/  STL.64 [R1+0x6240], R14 ;  /* 0x0062400e01007387 */ /* 0x004fe20000100a00 */
[----:B------:R0:W-:Y:S03]  /*67720*/  STL.64 [R1+0x6238], R12 ;  /* 0x0062380c01007387 */ /* 0x0001e60000100a00 */
[----:B0-----:R-:W2:Y:S01]  /*67730*/  LDL.LU R12, [R1+0x390] ;  /* 0x00039000010c7983 */ /* 0x001ea20000300800 */
[----:B------:R-:W2:Y:S02]  /*67740*/  LDL.LU R13, [R1+0x394] ;  /* 0x00039400010d7983 */ /* 0x000ea40000300800 */
[----:B------:R-:W2:Y:S02]  /*67750*/  LDL.LU R14, [R1+0x398] ;  /* 0x00039800010e7983 */ /* 0x000ea40000300800 */
[----:B------:R-:W2:Y:S01]  /*67760*/  LDL.LU R15, [R1+0x39c] ;  /* 0x00039c00010f7983 */ /* 0x000ea20000300800 */
[----:B----4-:R-:W-:Y:S01]  /*67770*/  STL.64 [R1+0x6210], R26 ;  /* 0x0062101a01007387 */ /* 0x010fe20000100a00 */
[----:B---3--:R0:W-:Y:S03]  /*67780*/  STL.64 [R1+0x6208], R24 ;  /* 0x0062081801007387 */ /* 0x0081e60000100a00 */
[----:B0-----:R-:W3:Y:S01]  /*67790*/  LDL.LU R24, [R1+0x360] ;  /* 0x0003600001187983 */ /* 0x001ee20000300800 */
[----:B------:R-:W3:Y:S02]  /*677a0*/  LDL.LU R25, [R1+0x364] ;  /* 0x0003640001197983 */ /* 0x000ee40000300800 */
[----:B------:R-:W4:Y:S02]  /*677b0*/  LDL.LU R26, [R1+0x368] ;  /* 0x00036800011a7983 */ /* 0x000f240000300800 */
[----:B------:R-:W4:Y:S01]  /*677c0*/  LDL.LU R27, [R1+0x36c] ;  /* 0x00036c00011b7983 */ /* 0x000f220000300800 */
[----:B------:R-:W-:Y:S01]  /*677d0*/  HMMA.16816.F32.BF16 R8, R16, R6, R8 ;  /* 0x000000061008723c */ /* 0x000fe20000041808 */
[----:B------:R-:W-:-:S02]  /*677e0*/  IMAD.MOV.U32 R3, RZ, RZ, R6 ;  /* 0x000000ffff037224 */ /* 0x000fc400078e0006 */
[----:B------:R-:W-:Y:S01]  /*677f0*/  IMAD.MOV.U32 R2, RZ, RZ, R7 ;  /* 0x000000ffff027224 */ /* 0x000fe200078e0007 */
[----:B----4-:R-:W-:Y:S01]  /*67800*/  STL.64 [R1+0x6228], R26 ;  /* 0x0062281a01007387 */ /* 0x010fe20000100a00 */
[----:B---3--:R0:W-:Y:S03]  /*67810*/  STL.64 [R1+0x6220], R24 ;  /* 0x0062201801007387 */ /* 0x0081e60000100a00 */
[----:B0-----:R-:W3:Y:S01]  /*67820*/  LDL.LU R24, [R1+0x370] ;  /* 0x0003700001187983 */ /* 0x001ee20000300800 */
[----:B------:R-:W3:Y:S02]  /*67830*/  LDL.LU R25, [R1+0x374] ;  /* 0x0003740001197983 */ /* 0x000ee40000300800 */
[----:B------:R-:W3:Y:S02]  /*67840*/  LDL.LU R26, [R1+0x378] ;  /* 0x00037800011a7983 */ /* 0x000ee40000300800 */
[----:B------:R-:W3:Y:S01]  /*67850*/  LDL.LU R27, [R1+0x37c] ;  /* 0x00037c00011b7983 */ /* 0x000ee20000300800 */
[----:B------:R-:W4:Y:S09]  /*67860*/  LDL.64 R22, [R1+0x48] ;  /* 0x0000480001167983 */ /* 0x000f320000100a00 */
[----:B------:R-:W-:Y:S02]  /*67870*/  STL.64 [R1+0x970], R8 ;  /* 0x0009700801007387 */ /* 0x000fe40000100a00 */
[----:B------:R0:W-:Y:S02]  /*67880*/  STL.64 [R1+0x978], R10 ;  /* 0x0009780a01007387 */ /* 0x0001e40000100a00 */
[----:B0-----:R-:W2:Y:S01]  /*67890*/  LDL.LU.64 R10, [R1+0x6260] ;  /* 0x00626000010a7983 */ /* 0x001ea20000300a00 */
[----:B------:R-:W2:Y:S02]  /*678a0*/  LDL.LU.64 R8, [R1+0x6258] ;  /* 0x0062580001087983 */ /* 0x000ea40000300a00 */
[----:B------:R-:W2:Y:S02]  /*678b0*/  LDL.LU.64 R6, [R1+0x6250] ;  /* 0x0062500001067983 */ /* 0x000ea40000300a00 */
[C---:B--2---:R-:W-:Y:S11]  /*678c0*/  HMMA.16816.F32.BF16 R8, R16.reuse, R6, R8 ;  /* 0x000000061008723c */ /* 0x044ff60000041808 */
[----:B------:R-:W-:Y:S11]  /*678d0*/  @!UPT UIADD3 URZ, URZ, URZ, URZ ;  /* 0x0000003f3f3ff290 */ /* 0x000ff6000fffe03f */
[----:B------:R-:W-:Y:S01]  /*678e0*/  @!UPT UIADD3 URZ, URZ, URZ, URZ ;  /* 0x0000003f3f3ff290 */ /* 0x000fe2000fffe03f */
[----:B------:R-:W-:Y:S01]  /*678f0*/  STL.64 [R1+0x960], R8 ;  /* 0x0009600801007387 */ /* 0x000fe20000100a00 */
[----:B------:R0:W-:Y:S03]  /*67900*/  STL.64 [R1+0x968], R10 ;  /* 0x0009680a01007387 */ /* 0x0001e60000100a00 */
[----:B0-----:R-:W2:Y:S01]  /*67910*/  LDL.LU.64 R10, [R1+0x6248] ;  /* 0x00624800010a7983 */ /* 0x001ea20000300a00 */
[----:B------:R-:W-:Y:S01]  /*67920*/  STL.64 [R1+0x61c0], R6 ;  /* 0x0061c00601007387 */ /* 0x000fe20000100a00 */
[C---:B--2---:R-:W-:Y:S11]  /*67930*/  HMMA.16816.F32.BF16 R12, R16.reuse, R10, R12 ;  /* 0x0000000a100c723c */ /* 0x044ff6000004180c */
[----:B------:R-:W-:Y:S11]  /*67940*/  @!UPT UIADD3 URZ, URZ, URZ, URZ ;  /* 0x0000003f3f3ff290 */ /* 0x000ff6000fffe03f */
[----:B------:R-:W-:Y:S01]  /*67950*/  @!UPT UIADD3 URZ, URZ, URZ, URZ ;  /* 0x0000003f3f3ff290 */ /* 0x000fe2000fffe03f */
[----:B------:R-:W-:Y:S01]  /*67960*/  STL.64 [R1+0x950], R12 ;  /* 0x0009500c01007387 */ /* 0x000fe20000100a00 */
[----:B------:R0:W-:Y:S03]  /*67970*/  STL.64 [R1+0x958], R14 ;  /* 0x0009580e01007387 */ /* 0x0001e60000100a00 */
[----:B0-----:R-:W4:Y:S01]  /*67980*/  LDL.LU.64 R14, [R1+0x6240] ;  /* 0x00624000010e7983 */ /* 0x001f220000300a00 */
[----:B------:R-:W4:Y:S02]  /*67990*/  LDL.LU.64 R12, [R1+0x6238] ;  /* 0x00623800010c7983 */ /* 0x000f240000300a00 */
[----:B------:R0:W-:Y:S02]  /*679a0*/  STL.64 [R1+0x61b8], R10 ;  /* 0x0061b80a01007387 */ /* 0x0001e40000100a00 */
[----:B------:R-:W2:Y:S01]  /*679b0*/  LDL.LU R8, [R1+0x280] ;  /* 0x0002800001087983 */ /* 0x000ea20000300800 */
[----:B------:R-:W2:Y:S04]  /*679c0*/  LDL.LU R9, [R1+0x284] ;  /* 0x0002840001097983 */ /* 0x000ea80000300800 */
[----:B0-----:R-:W2:Y:S01]  /*679d0*/  LDL.LU R10, [R1+0x288] ;  /* 0x00028800010a7983 */ /* 0x001ea20000300800 */
[----:B------:R-:W2:Y:S01]  /*679e0*/  LDL.LU R11, [R1+0x28c] ;  /* 0x00028c00010b7983 */ /* 0x000ea20000300800 */
[C---:B----4-:R-:W-:Y:S02]  /*679f0*/  HMMA.16816.F32.BF16 R12, R16.reuse, R22, R12 ;  /* 0x00000016100c723c */ /* 0x050fe4000004180c */
[----:B--2---:R-:W-:Y:S01]  /*67a00*/  STL.64 [R1+0x61d0], R10 ;  /* 0x0061d00a01007387 */ /* 0x004fe20000100a00 */
[----:B------:R0:W-:Y:S03]  /*67a10*/  STL.64 [R1+0x61c8], R8 ;  /* 0x0061c80801007387 */ /* 0x0001e60000100a00 */
[----:B0-----:R-:W2:Y:S01]  /*67a20*/  LDL.LU R8, [R1+0x290] ;  /* 0x0002900001087983 */ /* 0x001ea20000300800 */
[----:B------:R-:W2:Y:S02]  /*67a30*/  LDL.LU R9, [R1+0x294] ;  /* 0x0002940001097983 */ /* 0x000ea40000300800 */
[----:B------:R-:W2:Y:S02]  /*67a40*/  LDL.LU R10, [R1+0x298] ;  /* 0x00029800010a7983 */ /* 0x000ea40000300800 */
[----:B------:R-:W2:Y:S11]  /*67a50*/  LDL.LU R11, [R1+0x29c] ;  /* 0x00029c00010b7983 */ /* 0x000eb60000300800 */
[----:B------:R-:W-:Y:S01]  /*67a60*/  @!UPT UIADD3 URZ, URZ, URZ, URZ ;  /* 0x0000003f3f3ff290 */ /* 0x000fe2000fffe03f */
[----:B------:R-:W-:Y:S01]  /*67a70*/  STL.64 [R1+0x940], R12 ;  /* 0x0009400c01007387 */ /* 0x000fe20000100a00 */
[----:B------:R0:W-:Y:S03]  /*67a80*/  STL.64 [R1+0x948], R14 ;  /* 0x0009480e01007387 */ /* 0x0001e60000100a00 */
[----:B0-----:R-:W3:Y:S02]  /*67a90*/  LDL.LU.64 R14, [R1+0x6230] ;  /* 0x00623000010e7983 */ /* 0x001ee40000300a00 */
[C---:B---3--:R-:W-:Y:S02]  /*67aa0*/  HMMA.16816.F32.BF16 R12, R16.reuse, R14, R24 ;  /* 0x0000000e100c723c */ /* 0x048fe40000041818 */
[----:B------:R-:W3:Y:S01]  /*67ab0*/  LDL.LU.64 R26, [R1+0x6228] ;  /* 0x00622800011a7983 */ /* 0x000ee20000300a00 */
[----:B------:R-:W3:Y:S11]  /*67ac0*/  LDL.LU.64 R24, [R1+0x6220] ;  /* 0x0062200001187983 */ /* 0x000ef60000300a00 */
[----:B------:R-:W-:Y:S09]  /*67ad0*/  @!UPT UIADD3 URZ, URZ, URZ, URZ ;  /* 0x0000003f3f3ff290 */ /* 0x000ff2000fffe03f */
        /* <DEDUP_REMOVED lines=11> */
[----:B------:R-:W3:Y:S11]  /*67b90*/  LDL.LU.64 R26, [R1+0x61f8] ;  /* 0x0061f800011a7983 */ /* 0x000ef60000300a00 */
[----:B------:R-:W-:Y:S10]  /*67ba0*/  @!UPT UIADD3 URZ, URZ, URZ, URZ ;  /* 0x0000003f3f3ff290 */ /* 0x000ff4000fffe03f */
[----:B------:R-:W-:Y:S01]  /*67bb0*/  STL.64 [R1+0x910], R12 ;  /* 0x0009100c01007387 */ /* 0x000fe20000100a00 */
[----:B------:R0:W-:Y:S03]  /*67bc0*/  STL.64 [R1+0x918], R14 ;  /* 0x0009180e01007387 */ /* 0x0001e60000100a00 */
[----:B0-----:R-:W3:Y:S01]  /*67bd0*/  LDL.LU.64 R14, [R1+0x61f0] ;  /* 0x0061f000010e7983 */ /* 0x001ee20000300a00 */
[----:B------:R-:W3:Y:S02]  /*67be0*/  LDL.LU.64 R12, [R1+0x61e8] ;  /* 0x0061e800010c7983 */ /* 0x000ee40000300a00 */
[----:B------:R-:W-:Y:S02]  /*67bf0*/  IMAD.MOV.U32 R6, RZ, RZ, R3 ;  /* 0x000000ffff067224 */ /* 0x000fe400078e0003 */
[----:B------:R-:W-:Y:S01]  /*67c00*/  IMAD.MOV.U32 R7, RZ, RZ, R2 ;  /* 0x000000ffff077224 */ /* 0x000fe200078e0002 */
[----:B---3--:R-:W-:Y:S01]  /*67c10*/  HMMA.16816.F32.BF16 R16, R16, R26, R12 ;  /* 0x0000001a1010723c */ /* 0x008fe2000004180c */
[----:B------:R-:W2:Y:S01]  /*67c20*/  LDL.LU.64 R14, [R1+0x61e0] ;  /* 0x0061e000010e7983 */ /* 0x000ea20000300a00 */
[----:B------:R-:W2:Y:S02]  /*67c30*/  LDL.LU.64 R12, [R1+0x61d8] ;  /* 0x0061d800010c7983 */ /* 0x000ea40000300a00 */
[----:B------:R0:W-:Y:S02]  /*67c40*/  STL.64 [R1+0x6170], R26 ;  /* 0x0061701a01007387 */ /* 0x0001e40000100a00 */
[----:B------:R-:W3:Y:S11]  /*67c50*/  LDL.LU R24, [R1+0x270] ;  /* 0x0002700001187983 */ /* 0x000ef60000300800 */
[----:B------:R-:W-:Y:S06]  /*67c60*/  @!UPT UIADD3 URZ, URZ, URZ, URZ ;  /* 0x0000003f3f3ff290 */ /* 0x000fec000fffe03f */
[----:B------:R-:W-:Y:S01]  /*67c70*/  STL.64 [R1+0x880], R16 ;  /* 0x0008801001007387 */ /* 0x000fe20000100a00 */
[----:B------:R1:W-:Y:S02]  /*67c80*/  STL.64 [R1+0x888], R18 ;  /* 0x0008881201007387 */ /* 0x0003e40000100a00 */
[----:B------:R-:W3:Y:S02]  /*67c90*/  LDL.LU R25, [R1+0x274] ;  /* 0x0002740001197983 */ /* 0x000ee40000300800 */
[----:B0-----:R-:W3:Y:S01]  /*67ca0*/  LDL.LU R26, [R1+0x278] ;  /* 0x00027800011a7983 */ /* 0x001ee20000300800 */
[----:B------:R-:W3:Y:S04]  /*67cb0*/  LDL.LU R27, [R1+0x27c] ;  /* 0x00027c00011b7983 */ /* 0x000ee80000300800 */
[----:B-1----:R-:W4:Y:S01]  /*67cc0*/  LDL.64 R18, [R1+0x28] ;  /* 0x0000280001127983 */ /* 0x002f220000100a00 */
[C---:B--2---:R-:W-:Y:S03]  /*67cd0*/  HMMA.16816.F32.BF16 R4, R12.reuse, R6, R8 ;  /* 0x000000060c04723c */ /* 0x044fe60000041808 */
[----:B------:R-:W2:Y:S01]  /*67ce0*/  LDL.LU.64 R10, [R1+0x61d0] ;  /* 0x0061d000010a7983 */ /* 0x000ea20000300a00 */
[----:B------:R-:W2:Y:S11]  /*67cf0*/  LDL.LU.64 R8, [R1+0x61c8] ;  /* 0x0061c80001087983 */ /* 0x000eb60000300a00 */
[----:B------:R-:W-:Y:S08]  /*67d00*/  @!UPT UIADD3 URZ, URZ, URZ, URZ ;  /* 0x0000003f3f3ff290 */ /* 0x000ff0000fffe03f */
        /* <DEDUP_REMOVED lines=8> */
[----:B0-----:R-:W3:Y:S01]  /*67d90*/  LDL.LU.64 R10, [R1+0x61b8] ;  /* 0x0061b800010a7983 */ /* 0x001ee20000300a00 */
[----:B------:R-:W-:Y:S02]  /*67da0*/  IMAD.MOV.U32 R3, RZ, RZ, R6 ;  /* 0x000000ffff037224 */ /* 0x000fe400078e0006 */
[----:B------:R-:W-:Y:S02]  /*67db0*/  IMAD.MOV.U32 R2, RZ, RZ, R7 ;  /* 0x000000ffff027224 */ /* 0x000fe400078e0007 */
[----:B------:R-:W2:Y:S01]  /*67dc0*/  LDL.LU.64 R6, [R1+0x61b0] ;  /* 0x0061b00001067983 */ /* 0x000ea20000300a00 */
[----:B------:R-:W2:Y:S02]  /*67dd0*/  LDL.LU.64 R4, [R1+0x61a8] ;  /* 0x0061a80001047983 */ /* 0x000ea40000300a00 */
[----:B------:R0:W-:Y:S01]  /*67de0*/  STL.64 [R1+0x6128], R22 ;  /* 0x0061281601007387 */ /* 0x0001e20000100a00 */
[C---:B---3--:R-:W-:Y:S08]  /*67df0*/  HMMA.16816.F32.BF16 R8, R12.reuse, R10, R24 ;  /* 0x0000000a0c08723c */ /* 0x048ff00000041818 */
[----:B--2---:R-:W-:Y:S11]  /*67e00*/  HMMA.16816.F32.BF16 R4, R12, R22, R4 ;  /* 0x000000160c04723c */ /* 0x004ff60000041804 */
[----:B------:R-:W-:Y:S04]  /*67e10*/  @!UPT UIADD3 URZ, URZ, URZ, URZ ;  /* 0x0000003f3f3ff290 */ /* 0x000fe8000fffe03f */
[----:B------:R-:W-:Y:S01]  /*67e20*/  STL.64 [R1+0x580], R8 ;  /* 0x0005800801007387 */ /* 0x000fe20000100a00 */
[----:B------:R-:W-:Y:S02]  /*67e30*/  STL.64 [R1+0x588], R10 ;  /* 0x0005880a01007387 */ /* 0x000fe40000100a00 */
[----:B0-----:R-:W2:Y:S05]  /*67e40*/  LDL.64 R22, [R1+0x58] ;  /* 0x0000580001167983 */ /* 0x001eaa0000100a00 */
[----:B------:R0:W-:Y:S04]  /*67e50*/  STL.64 [R1+0x570], R4 ;  /* 0x0005700401007387 */ /* 0x0001e80000100a00 */
[----:B------:R1:W-:Y:S04]  /*67e60*/  STL.64 [R1+0x578], R6 ;  /* 0x0005780601007387 */ /* 0x0003e80000100a00 */
[----:B--2---:R-:W-:Y:S01]  /*67e70*/  STL.64 [R1+0x6140], R22 ;  /* 0x0061401601007387 */ /* 0x004fe20000100a00 */
[----:B------:R-:W2:Y:S03]  /*67e80*/  LDL.64 R26, [R1+0x8] ;  /* 0x00000800011a7983 */ /* 0x000ea60000100a00 */
[----:B--2---:R2:W-:Y:S01]  /*67e90*/  STL.64 [R1+0x6188], R26 ;  /* 0x0061881a01007387 */ /* 0x0045e20000100a00 */
[----:B0-----:R-:W3:Y:S02]  /*67ea0*/  LDL.LU R4, [R1+0x110] ;  /* 0x0001100001047983 */ /* 0x001ee40000300800 */
[----:B------:R-:W3:Y:S02]  /*67eb0*/  LDL.LU R5, [R1+0x114] ;  /* 0x0001140001057983 */ /* 0x000ee40000300800 */
[----:B-1----:R-:W3:Y:S01]  /*67ec0*/  LDL.LU R6, [R1+0x118] ;  /* 0x0001180001067983 */ /* 0x002ee20000300800 */
[----:B------:R-:W3:Y:S04]  /*67ed0*/  LDL.LU R7, [R1+0x11c] ;  /* 0x00011c0001077983 */ /* 0x000ee80000300800 */
[----:B--2---:R-:W2:Y:S04]  /*67ee0*/  LDL.64 R26, [R1+0x18] ;  /* 0x00001800011a7983 */ /* 0x004ea80000100a00 */
[----:B--2---:R0:W-:Y:S01]  /*67ef0*/  STL.64 [R1+0x61a0], R26 ;  /* 0x0061a01a01007387 */ /* 0x0041e20000100a00 */
[----:B------:R-:W4:Y:S02]  /*67f00*/  LDL.LU R24, [R1+0x250] ;  /* 0x0002500001187983 */ /* 0x000f240000300800 */
[----:B------:R-:W4:Y:S01]  /*67f10*/  LDL.LU R25, [R1+0x254] ;  /* 0x0002540001197983 */ /* 0x000f220000300800 */
[----:B0-----:R-:W4:Y:S01]  /*67f20*/  LDL.LU R26, [R1+0x258] ;  /* 0x00025800011a7983 */ /* 0x001f220000300800 */
[----:B------:R-:W4:Y:S02]  /*67f30*/  LDL.LU R27, [R1+0x25c] ;  /* 0x00025c00011b7983 */ /* 0x000f240000300800 */
[----:B---3--:R-:W-:Y:S02]  /*67f40*/  STL.64 [R1+0x6180], R6 ;  /* 0x0061800601007387 */ /* 0x008fe40000100a00 */
[----:B------:R0:W-:Y:S02]  /*67f50*/  STL.64 [R1+0x6178], R4 ;  /* 0x0061780401007387 */ /* 0x0001e40000100a00 */
[----:B0-----:R-:W2:Y:S01]  /*67f60*/  LDL.LU R4, [R1+0x230] ;  /* 0x0002300001047983 */ /* 0x001ea20000300800 */
[----:B------:R-:W2:Y:S02]  /*67f70*/  LDL.LU R5, [R1+0x234] ;  /* 0x0002340001057983 */ /* 0x000ea40000300800 */
[----:B------:R-:W3:Y:S02]  /*67f80*/  LDL.LU R6, [R1+0x238] ;  /* 0x0002380001067983 */ /* 0x000ee40000300800 */
[----:B------:R-:W3:Y:S02]  /*67f90*/  LDL.LU R7, [R1+0x23c] ;  /* 0x00023c0001077983 */ /* 0x000ee40000300800 */
[----:B------:R-:W-:-:S02]  /*67fa0*/  IMAD.MOV.U32 R22, RZ, RZ, R3 ;  /* 0x000000ffff167224 */ /* 0x000fc400078e0003 */
[----:B------:R-:W-:Y:S01]  /*67fb0*/  IMAD.MOV.U32 R23, RZ, RZ, R2 ;  /* 0x000000ffff177224 */ /* 0x000fe200078e0002 */
[C---:B----4-:R-:W-:Y:S01]  /*67fc0*/  HMMA.16816.F32.BF16 R24, R12.reuse, R18, R24 ;  /* 0x000000120c18723c */ /* 0x050fe20000041818 */
[----:B---3--:R-:W-:Y:S01]  /*67fd0*/  STL.64 [R1+0x6198], R6 ;  /* 0x0061980601007387 */ /* 0x008fe20000100a00 */
[----:B--2---:R0:W-:Y:S03]  /*67fe0*/  STL.64 [R1+0x6190], R4 ;  /* 0x0061900401007387 */ /* 0x0041e60000100a00 */
[----:B0-----:R-:W2:Y:S01]  /*67ff0*/  LDL.LU R4, [R1+0x240] ;  /* 0x0002400001047983 */ /* 0x001ea20000300800 */
[----:B------:R-:W2:Y:S02]  /*68000*/  LDL.LU R5, [R1+0x244] ;  /* 0x0002440001057983 */ /* 0x000ea40000300800 */
[----:B------:R-:W2:Y:S02]  /*68010*/  LDL.LU R6, [R1+0x248] ;  /* 0x0002480001067983 */ /* 0x000ea40000300800 */
[----:B------:R-:W2:Y:S01]  /*68020*/  LDL.LU R7, [R1+0x24c] ;  /* 0x00024c0001077983 */ /* 0x000ea20000300800 */
[----:B------:R-:W3:Y:S01]  /*68030*/  LDL.LU R8, [R1+0x220] ;  /* 0x0002200001087983 */ /* 0x000ee20000300800 */
[----:B------:R-:W3:Y:S02]  /*68040*/  LDL.LU R9, [R1+0x224] ;  /* 0x0002240001097983 */ /* 0x000ee40000300800 */
[----:B------:R-:W3:Y:S02]  /*68050*/  LDL.LU R10, [R1+0x228] ;  /* 0x00022800010a7983 */ /* 0x000ee40000300800 */
[----:B------:R-:W3:Y:S01]  /*68060*/  LDL.LU R11, [R1+0x22c] ;  /* 0x00022c00010b7983 */ /* 0x000ee20000300800 */
[----:B------:R0:W-:Y:S04]  /*68070*/  STL.64 [R1+0x6158], R22 ;  /* 0x0061581601007387 */ /* 0x0001e80000100a00 */
[----:B0-----:R-:W3:Y:S02]  /*68080*/  LDL.64 R22, [R1+0x88] ;  /* 0x0000880001167983 */ /* 0x001ee40000100a00 */
[----:B------:R-:W-:Y:S02]  /*68090*/  STL.64 [R1+0x550], R24 ;  /* 0x0005501801007387 */ /* 0x000fe40000100a00 */
[----:B------:R0:W-:Y:S02]  /*680a0*/  STL.64 [R1+0x558], R26 ;  /* 0x0005581a01007387 */ /* 0x0001e40000100a00 */
[----:B0-----:R-:W2:Y:S01]  /*680b0*/  LDL.LU.64 R26, [R1+0x61a0] ;  /* 0x0061a000011a7983 */ /* 0x001ea20000300a00 */
[----:B------:R0:W-:Y:S02]  /*680c0*/  STL.64 [R1+0x6120], R18 ;  /* 0x0061201201007387 */ /* 0x0001e40000100a00 */
[----:B------:R-:W4:Y:S02]  /*680d0*/  LDL.LU R16, [R1+0x1f0] ;  /* 0x0001f00001107983 */ /* 0x000f240000300800 */
[----:B------:R-:W4:Y:S01]  /*680e0*/  LDL.LU R17, [R1+0x1f4] ;  /* 0x0001f40001117983 */ /* 0x000f220000300800 */
[----:B0-----:R-:W2:Y:S01]  /*680f0*/  LDL.LU R18, [R1+0x1f8] ;  /* 0x0001f80001127983 */ /* 0x001ea20000300800 */
[----:B------:R-:W2:Y:S03]  /*68100*/  LDL.LU R19, [R1+0x1fc] ;  /* 0x0001fc0001137983 */ /* 0x000ea60000300800 */
[----:B--2---:R-:W-:Y:S01]  /*68110*/  STL.64 [R1+0x6138], R18 ;  /* 0x0061381201007387 */ /* 0x004fe20000100a00 */
[----:B----4-:R0:W-:Y:S03]  /*68120*/  STL.64 [R1+0x6130], R16 ;  /* 0x0061301001007387 */ /* 0x0101e60000100a00 */
[----:B0-----:R-:W2:Y:S01]  /*68130*/  LDL.LU R16, [R1+0x200] ;  /* 0x0002000001107983 */ /* 0x001ea20000300800 */
[----:B------:R-:W2:Y:S02]  /*68140*/  LDL.LU R17, [R1+0x204] ;  /* 0x0002040001117983 */ /* 0x000ea40000300800 */
[----:B------:R-:W4:Y:S02]  /*68150*/  LDL.LU R18, [R1+0x208] ;  /* 0x0002080001127983 */ /* 0x000f240000300800 */
[----:B------:R-:W4:Y:S01]  /*68160*/  LDL.LU R19, [R1+0x20c] ;  /* 0x00020c0001137983 */ /* 0x000f220000300800 */
[----:B------:R-:W-:Y:S01]  /*68170*/  HMMA.16816.F32.BF16 R4, R12, R26, R4 ;  /* 0x0000001a0c04723c */ /* 0x000fe20000041804 */
[----:B------:R-:W-:-:S02]  /*68180*/  IMAD.MOV.U32 R21, RZ, RZ, R26 ;  /* 0x000000ffff157224 */ /* 0x000fc400078e001a */
[----:B------:R-:W-:Y:S01]  /*68190*/  IMAD.MOV.U32 R20, RZ, RZ, R27 ;  /* 0x000000ffff147224 */ /* 0x000fe200078e001b */
[----:B----4-:R-:W-:Y:S01]  /*681a0*/  STL.64 [R1+0x6150], R18 ;  /* 0x0061501201007387 */ /* 0x010fe20000100a00 */
[----:B--2---:R0:W-:Y:S03]  /*681b0*/  STL.64 [R1+0x6148], R16 ;  /* 0x0061481001007387 */ /* 0x0041e60000100a00 */
[----:B0-----:R-:W2:Y:S01]  /*681c0*/  LDL.LU R16, [R1+0x210] ;  /* 0x0002100001107983 */ /* 0x001ea20000300800 */
[----:B------:R-:W2:Y:S02]  /*681d0*/  LDL.LU R17, [R1+0x214] ;  /* 0x0002140001117983 */ /* 0x000ea40000300800 */
[----:B------:R-:W2:Y:S02]  /*681e0*/  LDL.LU R18, [R1+0x218] ;  /* 0x0002180001127983 */ /* 0x000ea40000300800 */
[----:B------:R-:W2:Y:S10]  /*681f0*/  LDL.LU R19, [R1+0x21c] ;  /* 0x00021c0001137983 */ /* 0x000eb40000300800 */
[----:B------:R-:W-:Y:S01]  /*68200*/  STL.64 [R1+0x540], R4 ;  /* 0x0005400401007387 */ /* 0x000fe20000100a00 */
[----:B------:R0:W-:Y:S03]  /*68210*/  STL.64 [R1+0x548], R6 ;  /* 0x0005480601007387 */ /* 0x0001e60000100a00 */
[----:B0-----:R-:W4:Y:S01]  /*68220*/  LDL.LU.64 R6, [R1+0x6198] ;  /* 0x0061980001067983 */ /* 0x001f220000300a00 */
[----:B------:R-:W4:Y:S02]  /*68230*/  LDL.LU.64 R4, [R1+0x6190] ;  /* 0x0061900001047983 */ /* 0x000f240000300a00 */
[----:B------:R-:W4:Y:S02]  /*68240*/  LDL.LU.64 R26, [R1+0x6188] ;  /* 0x00618800011a7983 */ /* 0x000f240000300a00 */
        /* <DEDUP_REMOVED lines=9> */
[----:B----4-:R-:W-:Y:S01]  /*682e0*/  HMMA.16816.F32.BF16 R12, R12, R26, R4 ;  /* 0x0000001a0c0c723c */ /* 0x010fe20000041804 */
[----:B------:R-:W3:Y:S01]  /*682f0*/  LDL.LU.64 R6, [R1+0x6168] ;  /* 0x0061680001067983 */ /* 0x000ee20000300a00 */
[----:B------:R-:W3:Y:S02]  /*68300*/  LDL.LU.64 R4, [R1+0x6160] ;  /* 0x0061600001047983 */ /* 0x000ee40000300a00 */
[----:B------:R0:W-:Y:S02]  /*68310*/  STL.64 [R1+0x6108], R26 ;  /* 0x0061081a01007387 */ /* 0x0001e40000100a00 */
[----:B------:R-:W4:Y:S11]  /*68320*/  LDL.LU R24, [R1+0x1e0] ;  /* 0x0001e00001187983 */ /* 0x000f360000300800 */
[----:B------:R-:W-:Y:S06]  /*68330*/  @!UPT UIADD3 URZ, URZ, URZ, URZ ;  /* 0x0000003f3f3ff290 */ /* 0x000fec000fffe03f */
[----:B------:R-:W-:Y:S01]  /*68340*/  STL.64 [R1+0x520], R12 ;  /* 0x0005200c01007387 */ /* 0x000fe20000100a00 */
[----:B------:R-:W-:Y:S02]  /*68350*/  STL.64 [R1+0x528], R14 ;  /* 0x0005280e01007387 */ /* 0x000fe40000100a00 */
[----:B------:R-:W4:Y:S02]  /*68360*/  LDL.LU R25, [R1+0x1e4] ;  /* 0x0001e40001197983 */ /* 0x000f240000300800 */
[----:B0-----:R-:W4:Y:S01]  /*68370*/  LDL.LU R26, [R1+0x1e8] ;  /* 0x0001e800011a7983 */ /* 0x001f220000300800 */
[----:B------:R-:W4:Y:S01]  /*68380*/  LDL.LU R27, [R1+0x1ec] ;  /* 0x0001ec00011b7983 */ /* 0x000f220000300800 */
[----:B---3--:R-:W-:Y:S11]  /*68390*/  HMMA.16816.F32.BF16 R8, R4, R22, R8 ;  /* 0x000000160408723c */ /* 0x008ff60000041808 */
[----:B------:R-:W-:Y:S11]  /*683a0*/  @!UPT UIADD3 URZ, URZ, URZ, URZ ;  /* 0x0000003f3f3ff290 */ /* 0x000ff6000fffe03f */
[----:B------:R-:W-:Y:S01]  /*683b0*/  @!UPT UIADD3 URZ, URZ, URZ, URZ ;  /* 0x0000003f3f3ff290 */ /* 0x000fe2000fffe03f */
[----:B------:R0:W-:Y:S01]  /*683c0*/  STL.64 [R1+0x510], R8 ;  /* 0x0005100801007387 */ /* 0x0001e20000100a00 */
[----:B------:R-:W-:Y:S02]  /*683d0*/  STL.64 [R1+0x518], R10 ;  /* 0x0005180a01007387 */ /* 0x000fe40000100a00 */
[----:B0-----:R-:W-:Y:S02]  /*683e0*/  IMAD.MOV.U32 R9, RZ, RZ, R22 ;  /* 0x000000ffff097224 */ /* 0x001fe400078e0016 */
[----:B------:R-:W-:Y:S02]  /*683f0*/  IMAD.MOV.U32 R8, RZ, RZ, R23 ;  /* 0x000000ffff087224 */ /* 0x000fe400078e0017 */
[----:B------:R-:W2:Y:S01]  /*68400*/  LDL.LU.64 R22, [R1+0x6158] ;  /* 0x0061580001167983 */ /* 0x000ea20000300a00 */
[----:B------:R-:W-:Y:S02]  /*68410*/  IMAD.MOV.U32 R14, RZ, RZ, R21 ;  /* 0x000000ffff0e7224 */ /* 0x000fe400078e0015 */
[----:B------:R-:W-:-:S02]  /*68420*/  IMAD.MOV.U32 R15, RZ, RZ, R20 ;  /* 0x000000ffff0f7224 */ /* 0x000fc400078e0014 */
[C---:B--2---:R-:W-:Y:S01]  /*68430*/  HMMA.16816.F32.BF16 R20, R4.reuse, R22, R16 ;  /* 0x000000160414723c */ /* 0x044fe20000041810 */
[----:B------:R-:W2:Y:S01]  /*68440*/  LDL.LU.64 R18, [R1+0x6150] ;  /* 0x0061500001127983 */ /* 0x000ea20000300a00 */
[----:B------:R-:W2:Y:S11]  /*68450*/  LDL.LU.64 R16, [R1+0x6148] ;  /* 0x0061480001107983 */ /* 0x000eb60000300a00 */
[----:B------:R-:W-:Y:S10]  /*68460*/  @!UPT UIADD3 URZ, URZ, URZ, URZ ;  /* 0x0000003f3f3ff290 */ /* 0x000ff4000fffe03f */
[----:B------:R-:W-:Y:S01]  /*68470*/  STL.64 [R1+0x500], R20 ;  /* 0x0005001401007387 */ /* 0x000fe20000100a00 */
[----:B------:R0:W-:Y:S03]  /*68480*/  STL.64 [R1+0x508], R22 ;  /* 0x0005081601007387 */ /* 0x0001e60000100a00 */
[----:B0-----:R-:W2:Y:S02]  /*68490*/  LDL.LU.64 R22, [R1+0x6140] ;  /* 0x0061400001167983 */ /* 0x001ea40000300a00 */
[C---:B--2---:R-:W-:Y:S01]  /*684a0*/  HMMA.16816.F32.BF16 R16, R4.reuse, R22, R16 ;  /* 0x000000160410723c */ /* 0x044fe20000041810 */
        /* <DEDUP_REMOVED lines=11> */
[----:B------:R-:W-:Y:S01]  /*68560*/  STL.64 [R1+0x4e0], R16 ;  /* 0x0004e01001007387 */ /* 0x000fe20000100a00 */
[----:B------:R0:W-:Y:S03]  /*68570*/  STL.64 [R1+0x4e8], R18 ;  /* 0x0004e81201007387 */ /* 0x0001e60000100a00 */
[----:B0-----:R-:W4:Y:S01]  /*68580*/  LDL.LU.64 R18, [R1+0x6120] ;  /* 0x0061200001127983 */ /* 0x001f220000300a00 */
[----:B------:R0:W-:Y:S02]  /*68590*/  STL.64 [R1+0x60b0], R22 ;  /* 0x0060b01601007387 */ /* 0x0001e40000100a00 */
[----:B0-----:R-:W-:Y:S02]  /*685a0*/  IMAD.MOV.U32 R22, RZ, RZ, R11 ;  /* 0x000000ffff167224 */ /* 0x001fe400078e000b */
[----:B------:R-:W-:-:S05]  /*685b0*/  IMAD.MOV.U32 R23, RZ, RZ, R10 ;  /* 0x000000ffff177224 */ /* 0x000fca00078e000a */
[----:B------:R0:W-:Y:S04]  /*685c0*/  STL.64 [R1+0x60c8], R22 ;  /* 0x0060c81601007387 */ /* 0x0001e80000100a00 */
[----:B0-----:R-:W2:Y:S01]  /*685d0*/  LDL.64 R22, [R1+0x78] ;  /* 0x0000780001167983 */ /* 0x001ea20000100a00 */
[C---:B----4-:R-:W-:Y:S03]  /*685e0*/  HMMA.16816.F32.BF16 R24, R4.reuse, R18, R24 ;  /* 0x000000120418723c */ /* 0x050fe60000041818 */
[----:B--2---:R0:W-:Y:S11]  /*685f0*/  STL.64 [R1+0x60e0], R22 ;  /* 0x0060e01601007387 */ /* 0x0041f60000100a00 */
[----:B------:R-:W-:Y:S09]  /*68600*/  @!UPT UIADD3 URZ, URZ, URZ, URZ ;  /* 0x0000003f3f3ff290 */ /* 0x000ff2000fffe03f */
[----:B------:R-:W-:Y:S02]  /*68610*/  STL.64 [R1+0x4d0], R24 ;  /* 0x0004d01801007387 */ /* 0x000fe40000100a00 */
[----:B------:R1:W-:Y:S02]  /*68620*/  STL.64 [R1+0x4d8], R26 ;  /* 0x0004d81a01007387 */ /* 0x0003e40000100a00 */
[----:B0-----:R-:W-:Y:S02]  /*68630*/  IMAD.MOV.U32 R22, RZ, RZ, R9 ;  /* 0x000000ffff167224 */ /* 0x001fe400078e0009 */
[----:B------:R-:W-:Y:S02]  /*68640*/  IMAD.MOV.U32 R23, RZ, RZ, R8 ;  /* 0x000000ffff177224 */ /* 0x000fe400078e0008 */
[----:B-1----:R-:W-:Y:S02]  /*68650*/  IMAD.MOV.U32 R26, RZ, RZ, R3 ;  /* 0x000000ffff1a7224 */ /* 0x002fe400078e0003 */
[----:B------:R-:W-:Y:S01]  /*68660*/  IMAD.MOV.U32 R27, RZ, RZ, R2 ;  /* 0x000000ffff1b7224 */ /* 0x000fe200078e0002 */
[----:B------:R-:W-:Y:S04]  /*68670*/  STL.64 [R1+0x6110], R22 ;  /* 0x0061101601007387 */ /* 0x000fe80000100a00 */
[----:B------:R0:W-:Y:S02]  /*68680*/  STL.64 [R1+0x6118], R26 ;  /* 0x0061181a01007387 */ /* 0x0001e40000100a00 */
[----:B------:R-:W2:Y:S02]  /*68690*/  LDL.LU R24, [R1+0x1d0] ;  /* 0x0001d00001187983 */ /* 0x000ea40000300800 */
[----:B------:R-:W2:Y:S01]  /*686a0*/  LDL.LU R25, [R1+0x1d4] ;  /* 0x0001d40001197983 */ /* 0x000ea20000300800 */
[----:B0-----:R-:W2:Y:S01]  /*686b0*/  LDL.LU R26, [R1+0x1d8] ;  /* 0x0001d800011a7983 */ /* 0x001ea20000300800 */
[----:B------:R-:W2:Y:S02]  /*686c0*/  LDL.LU R27, [R1+0x1dc] ;  /* 0x0001dc00011b7983 */ /* 0x000ea40000300800 */
[----:B------:R-:W3:Y:S02]  /*686d0*/  LDL.LU R20, [R1+0x1c0] ;  /* 0x0001c00001147983 */ /* 0x000ee40000300800 */
[----:B------:R-:W3:Y:S01]  /*686e0*/  LDL.LU R21, [R1+0x1c4] ;  /* 0x0001c40001157983 */ /* 0x000ee20000300800 */
[----:B------:R-:W3:Y:S01]  /*686f0*/  LDL.LU R22, [R1+0x1c8] ;  /* 0x0001c80001167983 */ /* 0x000ee20000300800 */
[----:B------:R-:W3:Y:S02]  /*68700*/  LDL.LU R23, [R1+0x1cc] ;  /* 0x0001cc0001177983 */ /* 0x000ee40000300800 */
[----:B------:R-:W4:Y:S02]  /*68710*/  LDL.LU R8, [R1+0x100] ;  /* 0x0001000001087983 */ /* 0x000f240000300800 */
[----:B------:R-:W4:Y:S01]  /*68720*/  LDL.LU R9, [R1+0x104] ;  /* 0x0001040001097983 */ /* 0x000f220000300800 */
[----:B------:R-:W4:Y:S01]  /*68730*/  LDL.LU R10, [R1+0x108] ;  /* 0x00010800010a7983 */ /* 0x000f220000300800 */
[----:B------:R-:W4:Y:S02]  /*68740*/  LDL.LU R11, [R1+0x10c] ;  /* 0x00010c00010b7983 */ /* 0x000f240000300800 */
[----:B------:R0:W-:Y:S02]  /*68750*/  STL.64 [R1+0x60a8], R18 ;  /* 0x0060a81201007387 */ /* 0x0001e40000100a00 */
[----:B------:R-:W2:Y:S01]  /*68760*/  LDL.LU R16, [R1+0xc0] ;  /* 0x0000c00001107983 */ /* 0x000ea20000300800 */
[----:B------:R-:W2:Y:S04]  /*68770*/  LDL.LU R17, [R1+0xc4] ;  /* 0x0000c40001117983 */ /* 0x000ea80000300800 */
        /* <DEDUP_REMOVED lines=30> */
[----:B------:R-:W2:Y:S11]  /*68960*/  LDL.LU.64 R22, [R1+0x6110] ;  /* 0x0061100001167983 */ /* 0x000eb60000300a00 */
[----:B------:R-:W-:Y:S10]  /*68970*/  @!UPT UIADD3 URZ, URZ, URZ, URZ ;  /* 0x0000003f3f3ff290 */ /* 0x000ff4000fffe03f */
[----:B------:R-:W-:Y:S01]  /*68980*/  STL.64 [R1+0xaf0], R24 ;  /* 0x000af01801007387 */ /* 0x000fe20000100a00 */
[----:B------:R0:W-:Y:S03]  /*68990*/  STL.64 [R1+0xaf8], R26 ;  /* 0x000af81a01007387 */ /* 0x0001e60000100a00 */
[----:B0-----:R-:W4:Y:S02]  /*689a0*/  LDL.LU.64 R26, [R1+0x6108] ;  /* 0x00610800011a7983 */ /* 0x001f240000300a00 */
[----:B----4-:R-:W-:Y:S02]  /*689b0*/  HMMA.16816.F32.BF16 R4, R4, R26, R8 ;  /* 0x0000001a0404723c */ /* 0x010fe40000041808 */
[----:B------:R-:W2:Y:S01]  /*689c0*/  LDL.LU.64 R10, [R1+0x6100] ;  /* 0x00610000010a7983 */ /* 0x000ea20000300a00 */
[----:B------:R-:W2:Y:S11]  /*689d0*/  LDL.LU.64 R8, [R1+0x60f8] ;  /* 0x0060f80001087983 */ /* 0x000eb60000300a00 */
[----:B------:R-:W-:Y:S09]  /*689e0*/  @!UPT UIADD3 URZ, URZ, URZ, URZ ;  /* 0x0000003f3f3ff290 */ /* 0x000ff2000fffe03f */
[----:B------:R-:W-:Y:S01]  /*689f0*/  STL.64 [R1+0xae0], R4 ;  /* 0x000ae00401007387 */ /* 0x000fe20000100a00 */
[----:B------:R0:W-:Y:S03]  /*68a00*/  STL.64 [R1+0xae8], R6 ;  /* 0x000ae80601007387 */ /* 0x0001e60000100a00 */
[----:B0-----:R-:W3:Y:S01]  /*68a10*/  LDL.64 R6, [R1+0x8] ;  /* 0x0000080001067983 */ /* 0x001ee20000100a00 */
[C---:B--2---:R-:W-:Y:S03]  /*68a20*/  HMMA.16816.F32.BF16 R20, R8.reuse, R22, R16 ;  /* 0x000000160814723c */ /* 0x044fe60000041810 */
[----:B---3--:R0:W-:Y:S01]  /*68a30*/  STL.64 [R1+0x6098], R6 ;  /* 0x0060980601007387 */ /* 0x0081e20000100a00 */
[----:B------:R-:W2:Y:S02]  /*68a40*/  LDL.LU R4, [R1+0x330] ;  /* 0x0003300001047983 */ /* 0x000ea40000300800 */
[----:B------:R-:W2:Y:S01]  /*68a50*/  LDL.LU R5, [R1+0x334] ;  /* 0x0003340001057983 */ /* 0x000ea20000300800 */
[----:B0-----:R-:W2:Y:S01]  /*68a60*/  LDL.LU R6, [R1+0x338] ;  /* 0x0003380001067983 */ /* 0x001ea20000300800 */
[----:B------:R-:W2:Y:S02]  /*68a70*/  LDL.LU R7, [R1+0x33c] ;  /* 0x00033c0001077983 */ /* 0x000ea40000300800 */
[----:B------:R-:W3:Y:S02]  /*68a80*/  LDL.LU.64 R18, [R1+0x60f0] ;  /* 0x0060f00001127983 */ /* 0x000ee40000300a00 */
[----:B------:R-:W3:Y:S11]  /*68a90*/  LDL.LU.64 R16, [R1+0x60e8] ;  /* 0x0060e80001107983 */ /* 0x000ef60000300a00 */
[----:B------:R-:W-:Y:S01]  /*68aa0*/  STL.64 [R1+0xc70], R20 ;  /* 0x000c701401007387 */ /* 0x000fe20000100a00 */
[----:B------:R0:W-:Y:S03]  /*68ab0*/  STL.64 [R1+0xc78], R22 ;  /* 0x000c781601007387 */ /* 0x0001e60000100a00 */
        /* <DEDUP_REMOVED lines=19> */
[C---:B---3--:R-:W-:Y:S11]  /*68bf0*/  HMMA.16816.F32.BF16 R16, R8.reuse, R22, R16 ;  /* 0x000000160810723c */ /* 0x048ff60000041810 */
[----:B------:R-:W-:Y:S11]  /*68c00*/  @!UPT UIADD3 URZ, URZ, URZ, URZ ;  /* 0x0000003f3f3ff290 */ /* 0x000ff6000fffe03f */
[----:B------:R-:W-:Y:S01]  /*68c10*/  @!UPT UIADD3 URZ, URZ, URZ, URZ ;  /* 0x0000003f3f3ff290 */ /* 0x000fe2000fffe03f */
        /* <DEDUP_REMOVED lines=8> */
[----:B0-----:R-:W2:Y:S01]  /*68ca0*/  LDL.LU.64 R14, [R1+0x60a0] ;  /* 0x0060a000010e7983 */ /* 0x001ea20000300a00 */
[----:B------:R-:W-:Y:S02]  /*68cb0*/  IMAD.MOV.U32 R24, RZ, RZ, R18 ;  /* 0x000000ffff187224 */ /* 0x000fe400078e0012 */
[----:B------:R-:W-:Y:S02]  /*68cc0*/  IMAD.MOV.U32 R25, RZ, RZ, R19 ;  /* 0x000000ffff197224 */ /* 0x000fe400078e0013 */
[----:B------:R-:W0:Y:S04]  /*68cd0*/  LDSM.16.MT88.4 R16, [R0+0xc180] ;  /* 0x00c180000010783b */ /* 0x000e280000004200 */
[----:B0-----:R-:W-:Y:S01]  /*68ce0*/  STL.64 [R1+0x6000], R18 ;  /* 0x0060001201007387 */ /* 0x001fe20000100a00 */
        /* <DEDUP_REMOVED lines=16> */
[----:B------:R-:W2:Y:S02]  /*68df0*/  LDL.LU R15, [R1+0x65c] ;  /* 0x00065c00010f7983 */ /* 0x000ea40000300800 */
[----:B--2---:R-:W-:Y:S11]  /*68e00*/  HMMA.16816.F32.BF16 R12, R8, R6, R12 ;  /* 0x00000006080c723c */ /* 0x004ff6000004180c */
[----:B------:R-:W-:Y:S11]  /*68e10*/  @!UPT UIADD3 URZ, URZ, URZ, URZ ;  /* 0x0000003f3f3ff290 */ /* 0x000ff6000fffe03f */
[----:B------:R-:W-:Y:S01]  /*68e20*/  @!UPT UIADD3 URZ, URZ, URZ, URZ ;  /* 0x0000003f3f3ff290 */ /* 0x000fe2000fffe03f */
[----:B------:R0:W-:Y:S01]  /*68e30*/  STL.64 [R1+0xc10], R12 ;  /* 0x000c100c01007387 */ /* 0x0001e20000100a00 */
[----:B------:R1:W-:Y:S03]  /*68e40*/  STL.64 [R1+0xc18], R14 ;  /* 0x000c180e01007387 */ /* 0x0003e60000100a00 */
[----:B0-----:R-:W2:Y:S01]  /*68e50*/  LDL.LU R12, [R1+0x750] ;  /* 0x00075000010c7983 */ /* 0x001ea20000300800 */
[----:B------:R-:W2:Y:S02]  /*68e60*/  LDL.LU R13, [R1+0x754] ;  /* 0x00075400010d7983 */ /* 0x000ea40000300800 */
[----:B-1----:R-:W4:Y:S02]  /*68e70*/  LDL.LU R14, [R1+0x758] ;  /* 0x00075800010e7983 */ /* 0x002f240000300800 */
[----:B------:R-:W4:Y:S02]  /*68e80*/  LDL.LU R15, [R1+0x75c] ;  /* 0x00075c00010f7983 */ /* 0x000f240000300800 */
[----:B----4-:R-:W-:Y:S01]  /*68e90*/  STL.64 [R1+0x5fb0], R14 ;  /* 0x005fb00e01007387 */ /* 0x010fe20000100a00 */
[----:B--2---:R0:W-:Y:S03]  /*68ea0*/  STL.64 [R1+0x5fa8], R12 ;  /* 0x005fa80c01007387 */ /* 0x0041e60000100a00 */
[----:B0-----:R-:W2:Y:S01]  /*68eb0*/  LDL.LU R12, [R1+0x730] ;  /* 0x00073000010c7983 */ /* 0x001ea20000300800 */
[----:B------:R-:W2:Y:S02]  /*68ec0*/  LDL.LU R13, [R1+0x734] ;  /* 0x00073400010d7983 */ /* 0x000ea40000300800 */
[----:B------:R-:W4:Y:S02]  /*68ed0*/  LDL.LU R14, [R1+0x738] ;  /* 0x00073800010e7983 */ /* 0x000f240000300800 */
[----:B------:R-:W4:Y:S02]  /*68ee0*/  LDL.LU R15, [R1+0x73c] ;  /* 0x00073c00010f7983 */ /* 0x000f240000300800 */
[----:B------:R-:W-:-:S02]  /*68ef0*/  IMAD.MOV.U32 R29, RZ, RZ, R6 ;  /* 0x000000ffff1d7224 */ /* 0x000fc400078e0006 */
[----:B------:R-:W-:Y:S02]  /*68f00*/  IMAD.MOV.U32 R28, RZ, RZ, R7 ;  /* 0x000000ffff1c7224 */ /* 0x000fe400078e0007 */
[----:B------:R-:W0:Y:S04]  /*68f10*/  LDSM.16.MT88.4 R4, [R0+0xc280] ;  /* 0x00c280000004783b */ /* 0x000e280000004200 */
[----:B----4-:R1:W-:Y:S01]  /*68f20*/  STL.64 [R1+0x5fc0], R14 ;  /* 0x005fc00e01007387 */ /* 0x0103e20000100a00 */
[----:B--2---:R-:W-:Y:S03]  /*68f30*/  STL.64 [R1+0x5fb8], R12 ;  /* 0x005fb80c01007387 */ /* 0x004fe60000100a00 */
[----:B-1----:R-:W2:Y:S04]  /*68f40*/  LDL.64 R14, [R1+0x58] ;  /* 0x00005800010e7983 */ /* 0x002ea80000100a00 */
[----:B--2---:R-:W-:Y:S01]  /*68f50*/  STL.64 [R1+0x6060], R14 ;  /* 0x0060600e01007387 */ /* 0x004fe20000100a00 */
[----:B0-----:R0:W-:Y:S02]  /*68f60*/  STL.64 [R1+0x5f18], R6 ;  /* 0x005f180601007387 */ /* 0x0011e40000100a00 */
[----:B------:R-:W-:Y:S02]  /*68f70*/  STL.64 [R1+0x5f10], R4 ;  /* 0x005f100401007387 */ /* 0x000fe40000100a00 */
[----:B0-----:R-:W-:-:S02]  /*68f80*/  IMAD.MOV.U32 R6, RZ, RZ, R24 ;  /* 0x000000ffff067224 */ /* 0x001fc400078e0018 */
[----:B------:R-:W-:Y:S01]  /*68f90*/  IMAD.MOV.U32 R7, RZ, RZ, R25 ;  /* 0x000000ffff077224 */ /* 0x000fe200078e0019 */
[----:B------:R-:W2:Y:S01]  /*68fa0*/  LDL.LU R24, [R1+0x6094] ;  /* 0x0060940001187983 */ /* 0x000ea20000300800 */
[----:B------:R-:W4:Y:S03]  /*68fb0*/  LDL.LU R25, [R1+0x6090] ;  /* 0x0060900001197983 */ /* 0x000f260000300800 */
[----:B------:R3:W-:Y:S02]  /*68fc0*/  STL.64 [R1+0x6038], R6 ;  /* 0x0060380601007387 */ /* 0x0007e40000100a00 */
[----:B---3--:R-:W-:Y:S02]  /*68fd0*/  HMMA.16816.F32.BF16 R4, R8, R26, R16 ;  /* 0x0000001a0804723c */ /* 0x008fe40000041810 */
[----:B------:R0:W-:Y:S01]  /*68fe0*/  STL.64 [R1+0x6008], R26 ;  /* 0x0060081a01007387 */ /* 0x0001e20000100a00 */
[----:B------:R-:W3:Y:S02]  /*68ff0*/  LDL.LU R16, [R1+0x6e0] ;  /* 0x0006e00001107983 */ /* 0x000ee40000300800 */
[----:B------:R-:W-:-:S02]  /*69000*/  IMAD.MOV.U32 R3, RZ, RZ, R22 ;  /* 0x000000ffff037224 */ /* 0x000fc400078e0016 */
[----:B------:R-:W-:Y:S01]  /*69010*/  IMAD.MOV.U32 R2, RZ, RZ, R23 ;  /* 0x000000ffff027224 */ /* 0x000fe200078e0017 */
[----:B------:R-:W-:Y:S04]  /*69020*/  LDSM.16.MT88.4 R8, [R0+0xc300] ;  /* 0x00c300000008783b */ /* 0x000fe80000004200 */
[----:B------:R-:W1:Y:S11]  /*69030*/  LDSM.16.MT88.4 R20, [R0+0xc100] ;  /* 0x00c100000014783b */ /* 0x000e760000004200 */
[----:B------:R-:W-:Y:S01]  /*69040*/  STL.64 [R1+0x440], R4 ;  /* 0x0004400401007387 */ /* 0x000fe20000100a00 */
[----:B------:R0:W-:Y:S02]  /*69050*/  STL.64 [R1+0x448], R6 ;  /* 0x0004480601007387 */ /* 0x0001e40000100a00 */
[----:B------:R-:W3:Y:S02]  /*69060*/  LDL.LU R17, [R1+0x6e4] ;  /* 0x0006e40001117983 */ /* 0x000ee40000300800 */
[----:B------:R-:W3:Y:S01]  /*69070*/  LDL.LU R18, [R1+0x6e8] ;  /* 0x0006e80001127983 */ /* 0x000ee20000300800 */
[----:B------:R-:W3:Y:S01]  /*69080*/  LDL.LU R19, [R1+0x6ec] ;  /* 0x0006ec0001137983 */ /* 0x000ee20000300800 */
[----:B0-----:R-:W-:-:S02]  /*69090*/  IMAD.MOV.U32 R26, RZ, RZ, R29 ;  /* 0x000000ffff1a7224 */ /* 0x001fc400078e001d */
[----:B------:R-:W-:Y:S02]  /*690a0*/  IMAD.MOV.U32 R27, RZ, RZ, R28 ;  /* 0x000000ffff1b7224 */ /* 0x000fe400078e001c */
[----:B------:R-:W-:Y:S02]  /*690b0*/  IMAD.MOV.U32 R6, RZ, RZ, R3 ;  /* 0x000000ffff067224 */ /* 0x000fe400078e0003 */
[----:B------:R-:W-:Y:S01]  /*690c0*/  IMAD.MOV.U32 R7, RZ, RZ, R2 ;  /* 0x000000ffff077224 */ /* 0x000fe200078e0002 */
[----:B------:R-:W3:Y:S01]  /*690d0*/  LDL.LU R3, [R1+0x608c] ;  /* 0x00608c0001037983 */ /* 0x000ee20000300800 */
[----:B------:R-:W3:Y:S03]  /*690e0*/  LDL.LU R2, [R1+0x6088] ;  /* 0x0060880001027983 */ /* 0x000ee60000300800 */
[----:B------:R-:W-:Y:S01]  /*690f0*/  STL.64 [R1+0x6080], R6 ;  /* 0x0060800601007387 */ /* 0x000fe20000100a00 */
[----:B--2---:R-:W-:-:S02]  /*69100*/  IMAD.MOV.U32 R15, RZ, RZ, R24 ;  /* 0x000000ffff0f7224 */ /* 0x004fc400078e0018 */
[----:B----4-:R-:W-:Y:S01]  /*69110*/  IMAD.MOV.U32 R14, RZ, RZ, R25 ;  /* 0x000000ffff0e7224 */ /* 0x010fe200078e0019 */
[----:B---3--:R-:W-:Y:S01]  /*69120*/  STL.64 [R1+0x6018], R18 ;  /* 0x0060181201007387 */ /* 0x008fe20000100a00 */
[----:B------:R-:W-:Y:S03]  /*69130*/  STL.64 [R1+0x6010], R16 ;  /* 0x0060101001007387 */ /* 0x000fe60000100a00 */
[----:B------:R-:W-:Y:S02]  /*69140*/  STL.64 [R1+0x6078], R14 ;  /* 0x0060780e01007387 */ /* 0x000fe40000100a00 */
[----:B------:R0:W-:Y:S01]  /*69150*/  STL.64 [R1+0x6020], R26 ;  /* 0x0060201a01007387 */ /* 0x0001e20000100a00 */
[----:B------:R-:W2:Y:S01]  /*69160*/  LDL.LU R24, [R1+0x6d0] ;  /* 0x0006d00001187983 */ /* 0x000ea20000300800 */
[----:B------:R-:W2:Y:S03]  /*69170*/  LDL.LU R25, [R1+0x6d4] ;  /* 0x0006d40001197983 */ /* 0x000ea60000300800 */
[----:B0-----:R-:W3:Y:S01]  /*69180*/  LDL.LU R26, [R1+0x6d8] ;  /* 0x0006d800011a7983 */ /* 0x001ee20000300800 */
[----:B------:R-:W3:Y:S02]  /*69190*/  LDL.LU R27, [R1+0x6dc] ;  /* 0x0006dc00011b7983 */ /* 0x000ee40000300800 */
[----:B------:R-:W1:Y:S02]  /*691a0*/  LDL.LU R4, [R1+0x680] ;  /* 0x0006800001047983 */ /* 0x000e640000300800 */
[----:B------:R-:W1:Y:S01]  /*691b0*/  LDL.LU R5, [R1+0x684] ;  /* 0x0006840001057983 */ /* 0x000e620000300800 */
[----:B------:R-:W1:Y:S01]  /*691c0*/  LDL.LU R6, [R1+0x688] ;  /* 0x0006880001067983 */ /* 0x000e620000300800 */
[----:B------:R-:W1:Y:S02]  /*691d0*/  LDL.LU R7, [R1+0x68c] ;  /* 0x00068c0001077983 */ /* 0x000e640000300800 */
[----:B------:R-:W1:Y:S01]  /*691e0*/  LDL.64 R14, [R1+0x88] ;  /* 0x00008800010e7983 */ /* 0x000e620000100a00 */
[----:B---3--:R-:W-:Y:S01]  /*691f0*/  STL.64 [R1+0x6030], R26 ;  /* 0x0060301a01007387 */ /* 0x008fe20000100a00 */
[----:B--2---:R0:W-:Y:S03]  /*69200*/  STL.64 [R1+0x6028], R24 ;  /* 0x0060281801007387 */ /* 0x0041e60000100a00 */
        /* <DEDUP_REMOVED lines=8> */
[----:B------:R-:W3:Y:S02]  /*69290*/  LDL.LU R26, [R1+0x6b8] ;  /* 0x0006b800011a7983 */ /* 0x000ee40000300800 */
[----:B------:R-:W3:Y:S01]  /*692a0*/  LDL.LU R27, [R1+0x6bc] ;  /* 0x0006bc00011b7983 */ /* 0x000ee20000300800 */
[----:B-1----:R-:W-:Y:S01]  /*692b0*/  HMMA.16816.F32.BF16 R4, R20, R14, R4 ;  /* 0x0000000e1404723c */ /* 0x002fe20000041804 */
        /* <DEDUP_REMOVED lines=16> */
[----:B------:R0:W-:Y:S01]  /*693c0*/  STL.64 [R1+0x5e88], R10 ;  /* 0x005e880a01007387 */ /* 0x0001e20000100a00 */
[----:B------:R-:W-:Y:S03]  /*693d0*/  STL.64 [R1+0x5e80], R8 ;  /* 0x005e800801007387 */ /* 0x000fe60000100a00 */
[----:B0-----:R-:W4:Y:S01]  /*693e0*/  LDL.64 R10, [R1+0x18] ;  /* 0x00001800010a7983 */ /* 0x001f220000100a00 */
[----:B------:R0:W-:Y:S02]  /*693f0*/  STL.64 [R1+0x430], R4 ;  /* 0x0004300401007387 */ /* 0x0001e40000100a00 */
[----:B------:R1:W-:Y:S02]  /*69400*/  STL.64 [R1+0x438], R6 ;  /* 0x0004380601007387 */ /* 0x0003e40000100a00 */
[----:B0-----:R-:W-:Y:S01]  /*69410*/  IMAD.MOV.U32 R5, RZ, RZ, R14 ;  /* 0x000000ffff057224 */ /* 0x001fe200078e000e */
[----:B-1----:R-:W2:Y:S01]  /*69420*/  LDL.LU.64 R6, [R1+0x6080] ;  /* 0x0060800001067983 */ /* 0x002ea20000300a00 */
[----:B------:R-:W-:-:S02]  /*69430*/  IMAD.MOV.U32 R4, RZ, RZ, R15 ;  /* 0x000000ffff047224 */ /* 0x000fc400078e000f */
        /* <DEDUP_REMOVED lines=16> */
[----:B0-----:R-:W2:Y:S04]  /*69540*/  LDL.64 R14, [R1+0x78] ;  /* 0x00007800010e7983 */ /* 0x001ea80000100a00 */
[----:B--2---:R0:W-:Y:S02]  /*69550*/  STL.64 [R1+0x5fe0], R14 ;  /* 0x005fe00e01007387 */ /* 0x0041e40000100a00 */
[----:B0-----:R-:W-:-:S02]  /*69560*/  IMAD.MOV.U32 R14, RZ, RZ, R5 ;  /* 0x000000ffff0e7224 */ /* 0x001fc400078e0005 */
[----:B------:R-:W-:Y:S02]  /*69570*/  IMAD.MOV.U32 R15, RZ, RZ, R4 ;  /* 0x000000ffff0f7224 */ /* 0x000fe400078e0004 */
[C---:B------:R-:W-:Y:S01]  /*69580*/  HMMA.16816.F32.BF16 R4, R20.reuse, R6, R24 ;  /* 0x000000061404723c */ /* 0x040fe20000041818 */
[----:B------:R-:W2:Y:S01]  /*69590*/  LDL.LU.64 R26, [R1+0x6048] ;  /* 0x00604800011a7983 */ /* 0x000ea20000300a00 */
[----:B------:R-:W2:Y:S11]  /*695a0*/  LDL.LU.64 R24, [R1+0x6040] ;  /* 0x0060400001187983 */ /* 0x000eb60000300a00 */
[----:B------:R-:W-:Y:S10]  /*695b0*/  @!UPT UIADD3 URZ, URZ, URZ, URZ ;  /* 0x0000003f3f3ff290 */ /* 0x000ff4000fffe03f */
        /* <DEDUP_REMOVED lines=25> */
[----:B0-----:R-:W3:Y:S01]  /*69750*/  LDL.LU.64 R26, [R1+0x6020] ;  /* 0x00602000011a7983 */ /* 0x001ee20000300a00 */
[----:B------:R0:W-:Y:S02]  /*69760*/  STL.64 [R1+0x5fc8], R10 ;  /* 0x005fc80a01007387 */ /* 0x0001e40000100a00 */
[----:B------:R-:W4:Y:S02]  /*69770*/  LDL.LU R8, [R1+0x720] ;  /* 0x0007200001087983 */ /* 0x000f240000300800 */
[----:B------:R-:W4:Y:S01]  /*69780*/  LDL.LU R9, [R1+0x724] ;  /* 0x0007240001097983 */ /* 0x000f220000300800 */
[----:B0-----:R-:W4:Y:S01]  /*69790*/  LDL.LU R10, [R1+0x728] ;  /* 0x00072800010a7983 */ /* 0x001f220000300800 */
[----:B------:R-:W4:Y:S01]  /*697a0*/  LDL.LU R11, [R1+0x72c] ;  /* 0x00072c00010b7983 */ /* 0x000f220000300800 */
        /* <DEDUP_REMOVED lines=9> */
[----:B------:R-:W2:Y:S02]  /*69840*/  LDL.LU.64 R16, [R1+0x5ff8] ;  /* 0x005ff80001107983 */ /* 0x000ea40000300a00 */
[----:B------:R0:W-:Y:S02]  /*69850*/  STL.64 [R1+0x5fa0], R26 ;  /* 0x005fa01a01007387 */ /* 0x0001e40000100a00 */
[----:B------:R-:W3:Y:S11]  /*69860*/  LDL.LU R24, [R1+0x740] ;  /* 0x0007400001187983 */ /* 0x000ef60000300800 */
[----:B------:R-:W-:Y:S05]  /*69870*/  @!UPT UIADD3 URZ, URZ, URZ, URZ ;  /* 0x0000003f3f3ff290 */ /* 0x000fea000fffe03f */
[----:B------:R-:W-:Y:S01]  /*69880*/  STL.64 [R1+0x390], R20 ;  /* 0x0003901401007387 */ /* 0x000fe20000100a00 */
[----:B------:R1:W-:Y:S02]  /*69890*/  STL.64 [R1+0x398], R22 ;  /* 0x0003981601007387 */ /* 0x0003e40000100a00 */
[----:B------:R-:W3:Y:S02]  /*698a0*/  LDL.LU R25, [R1+0x744] ;  /* 0x0007440001197983 */ /* 0x000ee40000300800 */
[----:B0-----:R-:W3:Y:S01]  /*698b0*/  LDL.LU R26, [R1+0x748] ;  /* 0x00074800011a7983 */ /* 0x001ee20000300800 */
[----:B------:R-:W3:Y:S04]  /*698c0*/  LDL.LU R27, [R1+0x74c] ;  /* 0x00074c00011b7983 */ /* 0x000ee80000300800 */
[----:B-1----:R-:W3:Y:S01]  /*698d0*/  LDL.LU.64 R22, [R1+0x48] ;  /* 0x0000480001167983 */ /* 0x002ee20000300a00 */
        /* <DEDUP_REMOVED lines=10> */
[----:B------:R0:W-:Y:S01]  /*69980*/  STL.64 [R1+0x370], R4 ;  /* 0x0003700401007387 */ /* 0x0001e20000100a00 */
[----:B------:R1:W-:Y:S02]  /*69990*/  STL.64 [R1+0x378], R6 ;  /* 0x0003780601007387 */ /* 0x0003e40000100a00 */
[----:B0-----:R-:W-:Y:S01]  /*699a0*/  IMAD.MOV.U32 R5, RZ, RZ, R14 ;  /* 0x000000ffff057224 */ /* 0x001fe200078e000e */
[----:B-1----:R-:W2:Y:S01]  /*699b0*/  LDL.LU.64 R6, [R1+0x5fd8] ;  /* 0x005fd80001067983 */ /* 0x002ea20000300a00 */
[----:B------:R-:W-:Y:S02]  /*699c0*/  IMAD.MOV.U32 R4, RZ, RZ, R15 ;  /* 0x000000ffff047224 */ /* 0x000fe400078e000f */
[----:B------:R-:W4:Y:S02]  /*699d0*/  LDL.LU.64 R14, [R1+0x5fd0] ;  /* 0x005fd000010e7983 */ /* 0x000f240000300a00 */
[C---:B----4-:R-:W-:Y:S11]  /*699e0*/  HMMA.16816.F32.BF16 R8, R16.reuse, R14, R8 ;  /* 0x0000000e1008723c */ /* 0x050ff60000041808 */
[----:B------:R-:W-:Y:S11]  /*699f0*/  @!UPT UIADD3 URZ, URZ, URZ, URZ ;  /* 0x0000003f3f3ff290 */ /* 0x000ff6000fffe03f */
[----:B------:R-:W-:Y:S01]  /*69a00*/  @!UPT UIADD3 URZ, URZ, URZ, URZ ;  /* 0x0000003f3f3ff290 */ /* 0x000fe2000fffe03f */
[----:B------:R0:W-:Y:S01]  /*69a10*/  STL.64 [R1+0x360], R8 ;  /* 0x0003600801007387 */ /* 0x0001e20000100a00 */
[----:B------:R1:W-:Y:S02]  /*69a20*/  STL.64 [R1+0x368], R10 ;  /* 0x0003680a01007387 */ /* 0x0003e40000100a00 */
[----:B0-----:R-:W-:Y:S01]  /*69a30*/  IMAD.MOV.U32 R9, RZ, RZ, R14 ;  /* 0x000000ffff097224 */ /* 0x001fe200078e000e */
[----:B-1----:R-:W4:Y:S01]  /*69a40*/  LDL.LU.64 R10, [R1+0x5fc8] ;  /* 0x005fc800010a7983 */ /* 0x002f220000300a00 */
[----:B------:R-:W-:Y:S02]  /*69a50*/  IMAD.MOV.U32 R8, RZ, RZ, R15 ;  /* 0x000000ffff087224 */ /* 0x000fe400078e000f */
[----:B------:R-:W3:Y:S02]  /*69a60*/  LDL.LU.64 R14, [R1+0x5fc0] ;  /* 0x005fc000010e7983 */ /* 0x000ee40000300a00 */
[----:B------:R-:W3:Y:S02]  /*69a70*/  LDL.LU.64 R12, [R1+0x5fb8] ;  /* 0x005fb800010c7983 */ /* 0x000ee40000300a00 */
[----:B---3--:R-:W-:Y:S11]  /*69a80*/  HMMA.16816.F32.BF16 R12, R16, R22, R12 ;  /* 0x00000016100c723c */ /* 0x008ff6000004180c */
[----:B------:R-:W-:Y:S11]  /*69a90*/  @!UPT UIADD3 URZ, URZ, URZ, URZ ;  /* 0x0000003f3f3ff290 */ /* 0x000ff6000fffe03f */
[----:B------:R-:W-:Y:S01]  /*69aa0*/  @!UPT UIADD3 URZ, URZ, URZ, URZ ;  /* 0x0000003f3f3ff290 */ /* 0x000fe2000fffe03f */
[----:B------:R-:W-:Y:S01]  /*69ab0*/  STL.64 [R1+0x350], R12 ;  /* 0x0003500c01007387 */ /* 0x000fe20000100a00 */
[----:B------:R0:W-:Y:S03]  /*69ac0*/  STL.64 [R1+0x358], R14 ;  /* 0x0003580e01007387 */ /* 0x0001e60000100a00 */
[----:B0-----:R-:W4:Y:S01]  /*69ad0*/  LDL.LU.64 R14, [R1+0x5fb0] ;  /* 0x005fb000010e7983 */ /* 0x001f220000300a00 */
[----:B------:R-:W4:Y:S02]  /*69ae0*/  LDL.LU.64 R12, [R1+0x5fa8] ;  /* 0x005fa800010c7983 */ /* 0x000f240000300a00 */
[----:B------:R0:W-:Y:S02]  /*69af0*/  STL.64 [R1+0x5f48], R22 ;  /* 0x005f481601007387 */ /* 0x0001e40000100a00 */
[----:B0-----:R-:W-:Y:S02]  /*69b00*/  IMAD.MOV.U32 R22, RZ, RZ, R9 ;  /* 0x000000ffff167224 */ /* 0x001fe400078e0009 */
[----:B------:R-:W-:-:S05]  /*69b10*/  IMAD.MOV.U32 R23, RZ, RZ, R8 ;  /* 0x000000ffff177224 */ /* 0x000fca00078e0008 */
[----:B------:R0:W-:Y:S02]  /*69b20*/  STL.64 [R1+0x5f60], R22 ;  /* 0x005f601601007387 */ /* 0x0001e40000100a00 */
[----:B0-----:R-:W-:Y:S02]  /*69b30*/  IMAD.MOV.U32 R22, RZ, RZ, R5 ;  /* 0x000000ffff167224 */ /* 0x001fe400078e0005 */
[----:B------:R-:W-:-:S05]  /*69b40*/  IMAD.MOV.U32 R23, RZ, RZ, R4 ;  /* 0x000000ffff177224 */ /* 0x000fca00078e0004 */
[----:B------:R2:W-:Y:S02]  /*69b50*/  STL.64 [R1+0x5f78], R22 ;  /* 0x005f781601007387 */ /* 0x0005e40000100a00 */
[C---:B--2---:R-:W-:Y:S08]  /*69b60*/  HMMA.16816.F32.BF16 R20, R16.reuse, R6, R24 ;  /* 0x000000061014723c */ /* 0x044ff00000041818 */
[C---:B----4-:R-:W-:Y:S01]  /*69b70*/  HMMA.16816.F32.BF16 R4, R16.reuse, R10, R12 ;  /* 0x0000000a1004723c */ /* 0x050fe2000004180c */
[----:B------:R-:W2:Y:S11]  /*69b80*/  LDL.LU R12, [R1+0x760] ;  /* 0x00076000010c7983 */ /* 0x000eb60000300800 */
[----:B------:R-:W-:Y:S03]  /*69b90*/  @!UPT UIADD3 URZ, URZ, URZ, URZ ;  /* 0x0000003f3f3ff290 */ /* 0x000fe6000fffe03f */
[----:B------:R-:W-:Y:S02]  /*69ba0*/  STL.64 [R1+0x340], R20 ;  /* 0x0003401401007387 */ /* 0x000fe40000100a00 */
[----:B------:R-:W-:Y:S06]  /*69bb0*/  STL.64 [R1+0x348], R22 ;  /* 0x0003481601007387 */ /* 0x000fec0000100a00 */
[----:B------:R0:W-:Y:S01]  /*69bc0*/  STL.64 [R1+0x330], R4 ;  /* 0x0003300401007387 */ /* 0x0001e20000100a00 */
[----:B------:R1:W-:Y:S02]  /*69bd0*/  STL.64 [R1+0x338], R6 ;  /* 0x0003380601007387 */ /* 0x0003e40000100a00 */
[----:B------:R-:W2:Y:S02]  /*69be0*/  LDL.LU R13, [R1+0x764] ;  /* 0x00076400010d7983 */ /* 0x000ea40000300800 */
[----:B------:R-:W2:Y:S01]  /*69bf0*/  LDL.LU R14, [R1+0x768] ;  /* 0x00076800010e7983 */ /* 0x000ea20000300800 */
[----:B------:R-:W2:Y:S04]  /*69c00*/  LDL.LU R15, [R1+0x76c] ;  /* 0x00076c00010f7983 */ /* 0x000ea80000300800 */
[----:B0-----:R-:W3:Y:S01]  /*69c10*/  LDL.LU R4, [R1+0x770] ;  /* 0x0007700001047983 */ /* 0x001ee20000300800 */
[----:B------:R-:W3:Y:S02]  /*69c20*/  LDL.LU R5, [R1+0x774] ;  /* 0x0007740001057983 */ /* 0x000ee40000300800 */
[----:B-1----:R-:W3:Y:S02]  /*69c30*/  LDL.LU R6, [R1+0x778] ;  /* 0x0007780001067983 */ /* 0x002ee40000300800 */
[----:B------:R-:W3:Y:S01]  /*69c40*/  LDL.LU R7, [R1+0x77c] ;  /* 0x00077c0001077983 */ /* 0x000ee20000300800 */
[----:B------:R-:W3:Y:S04]  /*69c50*/  LDL.64 R26, [R1+0x8] ;  /* 0x00000800011a7983 */ /* 0x000ee80000100a00 */
[----:B------:R-:W4:Y:S01]  /*69c60*/  LDL.64 R22, [R1+0x88] ;  /* 0x0000880001167983 */ /* 0x000f220000100a00 */
        /* <DEDUP_REMOVED lines=30> */
[----:B------:R0:W-:Y:S01]  /*69e50*/  STL.64 [R1+0x320], R4 ;  /* 0x0003200401007387 */ /* 0x0001e20000100a00 */
[----:B------:R-:W-:Y:S02]  /*69e60*/  STL.64 [R1+0x328], R6 ;  /* 0x0003280601007387 */ /* 0x000fe40000100a00 */
[----:B0-----:R-:W-:-:S02]  /*69e70*/  IMAD.MOV.U32 R5, RZ, RZ, R26 ;  /* 0x000000ffff057224 */ /* 0x001fc400078e001a */
[----:B------:R-:W-:Y:S02]  /*69e80*/  IMAD.MOV.U32 R4, RZ, RZ, R27 ;  /* 0x000000ffff047224 */ /* 0x000fe400078e001b */
[----:B------:R-:W3:Y:S02]  /*69e90*/  LDL.LU.64 R26, [R1+0x5fa0] ;  /* 0x005fa000011a7983 */ /* 0x000ee40000300a00 */
[----:B---3--:R-:W-:Y:S02]  /*69ea0*/  HMMA.16816.F32.BF16 R16, R16, R26, R12 ;  /* 0x0000001a1010723c */ /* 0x008fe4000004180c */
[----:B------:R-:W2:Y:S01]  /*69eb0*/  LDL.LU.64 R14, [R1+0x5f98] ;  /* 0x005f9800010e7983 */ /* 0x000ea20000300a00 */
[----:B------:R-:W2:Y:S02]  /*69ec0*/  LDL.LU.64 R12, [R1+0x5f90] ;  /* 0x005f9000010c7983 */ /* 0x000ea40000300a00 */
[----:B----4-:R-:W-:Y:S02]  /*69ed0*/  IMAD.MOV.U32 R28, RZ, RZ, R22 ;  /* 0x000000ffff1c7224 */ /* 0x010fe400078e0016 */
[----:B------:R-:W-:Y:S11]  /*69ee0*/  IMAD.MOV.U32 R29, RZ, RZ, R23 ;  /* 0x000000ffff1d7224 */ /* 0x000ff600078e0017 */
[----:B------:R-:W-:Y:S05]  /*69ef0*/  @!UPT UIADD3 URZ, URZ, URZ, URZ ;  /* 0x0000003f3f3ff290 */ /* 0x000fea000fffe03f */
[----:B------:R0:W-:Y:S01]  /*69f00*/  STL.64 [R1+0x2f0], R16 ;  /* 0x0002f01001007387 */ /* 0x0001e20000100a00 */
[----:B------:R1:W-:Y:S03]  /*69f10*/  STL.64 [R1+0x2f8], R18 ;  /* 0x0002f81201007387 */ /* 0x0003e60000100a00 */
[----:B0-----:R-:W3:Y:S01]  /*69f20*/  LDL.LU R16, [R1+0x7d0] ;  /* 0x0007d00001107983 */ /* 0x001ee20000300800 */
[----:B------:R-:W3:Y:S02]  /*69f30*/  LDL.LU R17, [R1+0x7d4] ;  /* 0x0007d40001117983 */ /* 0x000ee40000300800 */
[----:B-1----:R-:W3:Y:S02]  /*69f40*/  LDL.LU R18, [R1+0x7d8] ;  /* 0x0007d80001127983 */ /* 0x002ee40000300800 */
        /* <DEDUP_REMOVED lines=30> */
[----:B------:R0:W-:Y:S02]  /*6a130*/  STL.64 [R1+0x5ee0], R22 ;  /* 0x005ee01601007387 */ /* 0x0001e40000100a00 */
[----:B0-----:R-:W2:Y:S02]  /*6a140*/  LDL.64 R22, [R1+0x28] ;  /* 0x0000280001167983 */ /* 0x001ea40000100a00 */
[C---:B--2---:R-:W-:Y:S11]  /*6a150*/  HMMA.16816.F32.BF16 R8, R12.reuse, R22, R8 ;  /* 0x000000160c08723c */ /* 0x044ff60000041808 */
[----:B------:R-:W-:Y:S11]  /*6a160*/  @!UPT UIADD3 URZ, URZ, URZ, URZ ;  /* 0x0000003f3f3ff290 */ /* 0x000ff6000fffe03f */
[----:B------:R-:W-:Y:S01]  /*6a170*/  @!UPT UIADD3 URZ, URZ, URZ, URZ ;  /* 0x0000003f3f3ff290 */ /* 0x000fe2000fffe03f */
[----:B------:R-:W-:Y:S01]  /*6a180*/  STL.64 [R1+0x2a0], R8 ;  /* 0x0002a00801007387 */ /* 0x000fe20000100a00 */
[----:B------:R0:W-:Y:S03]  /*6a190*/  STL.64 [R1+0x2a8], R10 ;  /* 0x0002a80a01007387 */ /* 0x0001e60000100a00 */
[----:B0-----:R-:W3:Y:S02]  /*6a1a0*/  LDL.LU.64 R10, [R1+0x5f30] ;  /* 0x005f3000010a7983 */ /* 0x001ee40000300a00 */
[----:B---3--:R-:W-:Y:S01]  /*6a1b0*/  HMMA.16816.F32.BF16 R16, R12, R10, R16 ;  /* 0x0000000a0c10723c */ /* 0x008fe20000041810 */
[----:B------:R-:W-:Y:S02]  /*6a1c0*/  IMAD.MOV.U32 R21, RZ, RZ, R10 ;  /* 0x000000ffff157224 */ /* 0x000fe400078e000a */
[----:B------:R-:W-:Y:S11]  /*6a1d0*/  IMAD.MOV.U32 R20, RZ, RZ, R11 ;  /* 0x000000ffff147224 */ /* 0x000ff600078e000b */
[----:B------:R-:W-:Y:S09]  /*6a1e0*/  @!UPT UIADD3 URZ, URZ, URZ, URZ ;  /* 0x0000003f3f3ff290 */ /* 0x000ff2000fffe03f */
[----:B------:R0:W-:Y:S01]  /*6a1f0*/  STL.64 [R1+0x290], R16 ;  /* 0x0002901001007387 */ /* 0x0001e20000100a00 */
[----:B------:R1:W-:Y:S02]  /*6a200*/  STL.64 [R1+0x298], R18 ;  /* 0x0002981201007387 */ /* 0x0003e40000100a00 */
[----:B------:R-:W2:Y:S02]  /*6a210*/  LDL.LU R8, [R1+0x670] ;  /* 0x0006700001087983 */ /* 0x000ea40000300800 */
[----:B------:R-:W2:Y:S01]  /*6a220*/  LDL.LU R9, [R1+0x674] ;  /* 0x0006740001097983 */ /* 0x000ea20000300800 */
[----:B------:R-:W3:Y:S01]  /*6a230*/  LDL.LU R10, [R1+0x678] ;  /* 0x00067800010a7983 */ /* 0x000ee20000300800 */
[----:B------:R-:W3:Y:S03]  /*6a240*/  LDL.LU R11, [R1+0x67c] ;  /* 0x00067c00010b7983 */ /* 0x000ee60000300800 */
[----:B---3--:R3:W-:Y:S01]  /*6a250*/  STL.64 [R1+0x5e98], R10 ;  /* 0x005e980a01007387 */ /* 0x0087e20000100a00 */
[----:B--2---:R-:W-:Y:S02]  /*6a260*/  STL.64 [R1+0x5e90], R8 ;  /* 0x005e900801007387 */ /* 0x004fe40000100a00 */
[----:B0-----:R-:W2:Y:S02]  /*6a270*/  LDL.LU R16, [R1+0x610] ;  /* 0x0006100001107983 */ /* 0x001ea40000300800 */
[----:B------:R-:W2:Y:S02]  /*6a280*/  LDL.LU R17, [R1+0x614] ;  /* 0x0006140001117983 */ /* 0x000ea40000300800 */
[----:B-1----:R-:W-:-:S02]  /*6a290*/  IMAD.MOV.U32 R18, RZ, RZ, R2 ;  /* 0x000000ffff127224 */ /* 0x002fc400078e0002 */
[----:B------:R-:W-:Y:S01]  /*6a2a0*/  IMAD.MOV.U32 R19, RZ, RZ, R3 ;  /* 0x000000ffff137224 */ /* 0x000fe200078e0003 */
[----:B------:R-:W4:Y:S01]  /*6a2b0*/  LDL.LU R2, [R1+0x5f28] ;  /* 0x005f280001027983 */ /* 0x000f220000300800 */
[----:B------:R-:W4:Y:S02]  /*6a2c0*/  LDL.LU R3, [R1+0x5f24] ;  /* 0x005f240001037983 */ /* 0x000f240000300800 */
[----:B---3--:R-:W-:Y:S02]  /*6a2d0*/  IMAD.MOV.U32 R11, RZ, RZ, R4 ;  /* 0x000000ffff0b7224 */ /* 0x008fe400078e0004 */
[----:B------:R-:W-:Y:S01]  /*6a2e0*/  IMAD.MOV.U32 R10, RZ, RZ, R5 ;  /* 0x000000ffff0a7224 */ /* 0x000fe200078e0005 */
[----:B------:R-:W3:Y:S01]  /*6a2f0*/  LDL.LU R4, [R1+0x7e0] ;  /* 0x0007e00001047983 */ /* 0x000ee20000300800 */
[----:B------:R-:W3:Y:S02]  /*6a300*/  LDL.LU R5, [R1+0x7e4] ;  /* 0x0007e40001057983 */ /* 0x000ee40000300800 */
[----:B------:R-:W3:Y:S02]  /*6a310*/  LDL.LU R6, [R1+0x7e8] ;  /* 0x0007e80001067983 */ /* 0x000ee40000300800 */
[----:B------:R-:W3:Y:S01]  /*6a320*/  LDL.LU R7, [R1+0x7ec] ;  /* 0x0007ec0001077983 */ /* 0x000ee20000300800 */
[----:B------:R0:W-:Y:S04]  /*6a330*/  STL.64 [R1+0x5e68], R18 ;  /* 0x005e681201007387 */ /* 0x0001e80000100a00 */
[----:B--2---:R1:W-:Y:S01]  /*6a340*/  STL.64 [R1+0x5e60], R16 ;  /* 0x005e601001007387 */ /* 0x0043e20000100a00 */
[----:B0-----:R-:W2:Y:S03]  /*6a350*/  LDL.LU.64 R18, [R1+0x78] ;  /* 0x0000780001127983 */ /* 0x001ea60000300a00 */
[----:B--2---:R0:W-:Y:S01]  /*6a360*/  STL.64 [R1+0x5ef8], R18 ;  /* 0x005ef81201007387 */ /* 0x0041e20000100a00 */
[----:B-1----:R-:W2:Y:S02]  /*6a370*/  LDL.LU R16, [R1+0x7f0] ;  /* 0x0007f00001107983 */ /* 0x002ea40000300800 */
[----:B------:R-:W2:Y:S01]  /*6a380*/  LDL.LU R17, [R1+0x7f4] ;  /* 0x0007f40001117983 */ /* 0x000ea20000300800 */
[----:B0-----:R-:W2:Y:S01]  /*6a390*/  LDL.LU R18, [R1+0x7f8] ;  /* 0x0007f80001127983 */ /* 0x001ea20000300800 */
[----:B------:R-:W2:Y:S02]  /*6a3a0*/  LDL.LU R19, [R1+0x7fc] ;  /* 0x0007fc0001137983 */ /* 0x000ea40000300800 */
[----:B------:R0:W-:Y:S02]  /*6a3b0*/  STL.64 [R1+0x5ea8], R10 ;  /* 0x005ea80a01007387 */ /* 0x0001e40000100a00 */
[----:B------:R-:W-:-:S02]  /*6a3c0*/  IMAD.MOV.U32 R25, RZ, RZ, R22 ;  /* 0x000000ffff197224 */ /* 0x000fc400078e0016 */
[----:B------:R-:W-:Y:S01]  /*6a3d0*/  IMAD.MOV.U32 R24, RZ, RZ, R23 ;  /* 0x000000ffff187224 */ /* 0x000fe200078e0017 */
[C---:B--2---:R-:W-:Y:S07]  /*6a3e0*/  HMMA.16816.F32.BF16 R16, R12.reuse, R10, R16 ;  /* 0x0000000a0c10723c */ /* 0x044fee0000041810 */
[----:B0-----:R-:W-:Y:S02]  /*6a3f0*/  IMAD.MOV.U32 R11, RZ, RZ, R20 ;  /* 0x000000ffff0b7224 */ /* 0x001fe400078e0014 */
[----:B------:R-:W-:Y:S11]  /*6a400*/  IMAD.MOV.U32 R10, RZ, RZ, R21 ;  /* 0x000000ffff0a7224 */ /* 0x000ff600078e0015 */
[----:B------:R-:W-:Y:S03]  /*6a410*/  @!UPT UIADD3 URZ, URZ, URZ, URZ ;  /* 0x0000003f3f3ff290 */ /* 0x000fe6000fffe03f */
[----:B------:R-:W-:Y:S01]  /*6a420*/  STL.64 [R1+0x280], R16 ;  /* 0x0002801001007387 */ /* 0x000fe20000100a00 */
[----:B------:R0:W-:Y:S02]  /*6a430*/  STL.64 [R1+0x288], R18 ;  /* 0x0002881201007387 */ /* 0x0001e40000100a00 */
[----:B------:R-:W2:Y:S02]  /*6a440*/  LDL.LU R20, [R1+0x820] ;  /* 0x0008200001147983 */ /* 0x000ea40000300800 */
[----:B------:R-:W2:Y:S01]  /*6a450*/  LDL.LU R21, [R1+0x824] ;  /* 0x0008240001157983 */ /* 0x000ea20000300800 */
[----:B------:R-:W2:Y:S01]  /*6a460*/  LDL.LU R22, [R1+0x828] ;  /* 0x0008280001167983 */ /* 0x000ea20000300800 */
[----:B------:R-:W2:Y:S02]  /*6a470*/  LDL.LU R23, [R1+0x82c] ;  /* 0x00082c0001177983 */ /* 0x000ea40000300800 */
[----:B0-----:R-:W-:Y:S02]  /*6a480*/  IMAD.MOV.U32 R18, RZ, RZ, R28 ;  /* 0x000000ffff127224 */ /* 0x001fe400078e001c */
[----:B------:R-:W3:Y:S04]  /*6a490*/  LDL.LU R28, [R1+0x5f20] ;  /* 0x005f2000011c7983 */ /* 0x000ee80000300800 */
        /* <DEDUP_REMOVED lines=11> */
[----:B------:R-:W2:Y:S02]  /*6a550*/  LDL.LU R22, [R1+0x808] ;  /* 0x0008080001167983 */ /* 0x000ea40000300800 */
[----:B------:R-:W2:Y:S01]  /*6a560*/  LDL.LU R23, [R1+0x80c] ;  /* 0x00080c0001177983 */ /* 0x000ea20000300800 */
[----:B------:R0:W-:Y:S02]  /*6a570*/  STL.64 [R1+0x5ec0], R10 ;  /* 0x005ec00a01007387 */ /* 0x0001e40000100a00 */
[----:B0-----:R-:W-:-:S02]  /*6a580*/  IMAD.MOV.U32 R10, RZ, RZ, R25 ;  /* 0x000000ffff0a7224 */ /* 0x001fc400078e0019 */
[----:B------:R-:W-:-:S05]  /*6a590*/  IMAD.MOV.U32 R11, RZ, RZ, R24 ;  /* 0x000000ffff0b7224 */ /* 0x000fca00078e0018 */
[----:B------:R0:W-:Y:S01]  /*6a5a0*/  STL.64 [R1+0x5ed8], R10 ;  /* 0x005ed80a01007387 */ /* 0x0001e20000100a00 */
[----:B------:R-:W3:Y:S02]  /*6a5b0*/  LDL.LU R8, [R1+0x830] ;  /* 0x0008300001087983 */ /* 0x000ee40000300800 */
[----:B------:R-:W3:Y:S01]  /*6a5c0*/  LDL.LU R9, [R1+0x834] ;  /* 0x0008340001097983 */ /* 0x000ee20000300800 */
[----:B0-----:R-:W3:Y:S01]  /*6a5d0*/  LDL.LU R10, [R1+0x838] ;  /* 0x00083800010a7983 */ /* 0x001ee20000300800 */
[----:B------:R-:W3:Y:S02]  /*6a5e0*/  LDL.LU R11, [R1+0x83c] ;  /* 0x00083c00010b7983 */ /* 0x000ee40000300800 */
[----:B------:R-:W2:Y:S02]  /*6a5f0*/  LDL.LU.64 R6, [R1+0x5f18] ;  /* 0x005f180001067983 */ /* 0x000ea40000300a00 */
[----:B------:R-:W2:Y:S01]  /*6a600*/  LDL.LU.64 R4, [R1+0x5f10] ;  /* 0x005f100001047983 */ /* 0x000ea20000300a00 */
[----:B------:R0:W-:Y:S01]  /*6a610*/  STL.64 [R1+0x5ea0], R26 ;  /* 0x005ea01a01007387 */ /* 0x0001e20000100a00 */
[----:B------:R-:W2:Y:S02]  /*6a620*/  LDL.LU R24, [R1+0x860] ;  /* 0x0008600001187983 */ /* 0x000ea40000300800 */
[----:B------:R-:W-:Y:S02]  /*6a630*/  STL.64 [R1+0x250], R12 ;  /* 0x0002500c01007387 */ /* 0x000fe40000100a00 */
[----:B------:R-:W-:Y:S01]  /*6a640*/  STL.64 [R1+0x258], R14 ;  /* 0x0002580e01007387 */ /* 0x000fe20000100a00 */
[----:B------:R-:W2:Y:S04]  /*6a650*/  LDL.LU R25, [R1+0x864] ;  /* 0x0008640001197983 */ /* 0x000ea80000300800 */
[----:B0-----:R-:W2:Y:S01]  /*6a660*/  LDL.LU R26, [R1+0x868] ;  /* 0x00086800011a7983 */ /* 0x001ea20000300800 */
[----:B------:R-:W2:Y:S02]  /*6a670*/  LDL.LU R27, [R1+0x86c] ;  /* 0x00086c00011b7983 */ /* 0x000ea40000300800 */
[----:B------:R-:W-:Y:S01]  /*6a680*/  IMAD.MOV.U32 R19, RZ, RZ, R29 ;  /* 0x000000ffff137224 */ /* 0x000fe200078e001d */
        /* <DEDUP_REMOVED lines=12> */
[----:B------:R-:W2:Y:S01]  /*6a750*/  LDL.LU R27, [R1+0x84c] ;  /* 0x00084c00011b7983 */ /* 0x000ea20000300800 */
[----:B------:R-:W2:Y:S01]  /*6a760*/  LDL.LU.64 R14, [R1+0x58] ;  /* 0x00005800010e7983 */ /* 0x000ea20000300a00 */
[----:B------:R-:W2:Y:S02]  /*6a770*/  LDL.LU.64 R22, [R1+0x5f08] ;  /* 0x005f080001167983 */ /* 0x000ea40000300a00 */
[----:B------:R-:W2:Y:S09]  /*6a780*/  LDL.LU.64 R20, [R1+0x5f00] ;  /* 0x005f000001147983 */ /* 0x000eb20000300a00 */
[----:B------:R-:W-:Y:S01]  /*6a790*/  STL.64 [R1+0x240], R16 ;  /* 0x0002401001007387 */ /* 0x000fe20000100a00 */
[----:B------:R0:W-:Y:S04]  /*6a7a0*/  STL.64 [R1+0x248], R18 ;  /* 0x0002481201007387 */ /* 0x0001e80000100a00 */
        /* <DEDUP_REMOVED lines=9> */
[----:B0-----:R-:W3:Y:S01]  /*6a840*/  LDL.LU.64 R18, [R1+0x88] ;  /* 0x0000880001127983 */ /* 0x001ee20000300a00 */
[C---:B--2---:R-:W-:Y:S11]  /*6a850*/  HMMA.16816.F32.BF16 R20, R4.reuse, R14, R20 ;  /* 0x0000000e0414723c */ /* 0x044ff60000041814 */
[----:B------:R-:W-:Y:S11]  /*6a860*/  @!UPT UIADD3 URZ, URZ, URZ, URZ ;  /* 0x0000003f3f3ff290 */ /* 0x000ff6000fffe03f */
[----:B------:R-:W-:Y:S01]  /*6a870*/  @!UPT UIADD3 URZ, URZ, URZ, URZ ;  /* 0x0000003f3f3ff290 */ /* 0x000fe2000fffe03f */
[----:B------:R-:W-:Y:S01]  /*6a880*/  STL.64 [R1+0x220], R20 ;  /* 0x0002201401007387 */ /* 0x000fe20000100a00 */
[----:B------:R0:W-:Y:S03]  /*6a890*/  STL.64 [R1+0x228], R22 ;  /* 0x0002281601007387 */ /* 0x0001e60000100a00 */
[----:B0-----:R-:W3:Y:S01]  /*6a8a0*/  LDL.LU.64 R22, [R1+0x5ee0] ;  /* 0x005ee00001167983 */ /* 0x001ee20000300a00 */
[----:B------:R-:W-:Y:S02]  /*6a8b0*/  STL.64 [R1+0x5e70], R14 ;  /* 0x005e700e01007387 */ /* 0x000fe40000100a00 */
[----:B------:R-:W2:Y:S01]  /*6a8c0*/  LDL.LU R12, [R1+0x630] ;  /* 0x00063000010c7983 */ /* 0x000ea20000300800 */
[C---:B---3--:R-:W-:Y:S11]  /*6a8d0*/  HMMA.16816.F32.BF16 R8, R4.reuse, R22, R8 ;  /* 0x000000160408723c */ /* 0x048ff60000041808 */
[----:B------:R-:W-:Y:S11]  /*6a8e0*/  @!UPT UIADD3 URZ, URZ, URZ, URZ ;  /* 0x0000003f3f3ff290 */ /* 0x000ff6000fffe03f */
[----:B------:R-:W-:Y:S01]  /*6a8f0*/  @!UPT UIADD3 URZ, URZ, URZ, URZ ;  /* 0x0000003f3f3ff290 */ /* 0x000fe2000fffe03f */
[----:B------:R-:W-:Y:S01]  /*6a900*/  STL.64 [R1+0x210], R8 ;  /* 0x0002100801007387 */ /* 0x000fe20000100a00 */
[----:B------:R0:W-:Y:S03]  /*6a910*/  STL.64 [R1+0x218], R10 ;  /* 0x0002180a01007387 */ /* 0x0001e60000100a00 */
[----:B0-----:R-:W3:Y:S01]  /*6a920*/  LDL.LU.64 R10, [R1+0x5ed8] ;  /* 0x005ed800010a7983 */ /* 0x001ee20000300a00 */
[----:B------:R-:W-:Y:S01]  /*6a930*/  IMAD.MOV.U32 R13, RZ, RZ, R28 ;  /* 0x000000ffff0d7224 */ /* 0x000fe200078e001c */
[----:B---3--:R-:W-:Y:S02]  /*6a940*/  HMMA.16816.F32.BF16 R8, R4, R10, R24 ;  /* 0x0000000a0408723c */ /* 0x008fe40000041818 */
[----:B------:R-:W3:Y:S01]  /*6a950*/  LDL.LU.64 R26, [R1+0x5ed0] ;  /* 0x005ed000011a7983 */ /* 0x000ee20000300a00 */
[----:B------:R-:W3:Y:S11]  /*6a960*/  LDL.LU.64 R24, [R1+0x5ec8] ;  /* 0x005ec80001187983 */ /* 0x000ef60000300a00 */
[----:B------:R-:W-:Y:S09]  /*6a970*/  @!UPT UIADD3 URZ, URZ, URZ, URZ ;  /* 0x0000003f3f3ff290 */ /* 0x000ff2000fffe03f */
[----:B------:R-:W-:Y:S01]  /*6a980*/  STL.64 [R1+0x270], R8 ;  /* 0x0002700801007387 */ /* 0x000fe20000100a00 */
[----:B------:R0:W-:Y:S02]  /*6a990*/  STL [R1+0x278], R10 ;  /* 0x0002780a01007387 */ /* 0x0001e40000100800 */
[----:B------:R-:W-:Y:S02]  /*6a9a0*/  IMAD.MOV.U32 R28, RZ, RZ, R11 ;  /* 0x000000ffff1c7224 */ /* 0x000fe400078e000b */
[----:B0-----:R-:W3:Y:S03]  /*6a9b0*/  LDL.LU.64 R10, [R1+0x5ec0] ;  /* 0x005ec000010a7983 */ /* 0x001ee60000300a00 */
[----:B------:R-:W-:Y:S02]  /*6a9c0*/  STL [R1+0x59a0], R28 ;  /* 0x0059a01c01007387 */ /* 0x000fe40000100800 */
[----:B----4-:R-:W-:-:S02]  /*6a9d0*/  IMAD.MOV.U32 R14, RZ, RZ, R3 ;  /* 0x000000ffff0e7224 */ /* 0x010fc400078e0003 */
[----:B------:R-:W-:Y:S01]  /*6a9e0*/  IMAD.MOV.U32 R15, RZ, RZ, R2 ;  /* 0x000000ffff0f7224 */ /* 0x000fe200078e0002 */
[C---:B---3--:R-:W-:Y:S01]  /*6a9f0*/  HMMA.16816.F32.BF16 R8, R4.reuse, R10, R24 ;  /* 0x0000000a0408723c */ /* 0x048fe20000041818 */
[----:B------:R-:W3:Y:S01]  /*6aa00*/  LDL.LU.64 R26, [R1+0x5eb8] ;  /* 0x005eb800011a7983 */ /* 0x000ee20000300a00 */
[----:B------:R-:W3:Y:S11]  /*6aa10*/  LDL.LU.64 R24, [R1+0x5eb0] ;  /* 0x005eb00001187983 */ /* 0x000ef60000300a00 */
[----:B------:R-:W-:Y:S10]  /*6aa20*/  @!UPT UIADD3 URZ, URZ, URZ, URZ ;  /* 0x0000003f3f3ff290 */ /* 0x000ff4000fffe03f */
[----:B------:R3:W-:Y:S01]  /*6aa30*/  STL.64 [R1+0x310], R8 ;  /* 0x0003100801007387 */ /* 0x0007e20000100a00 */
[----:B------:R-:W-:Y:S02]  /*6aa40*/  IMAD.MOV.U32 R3, RZ, RZ, R10 ;  /* 0x000000ffff037224 */ /* 0x000fe400078e000a */
[----:B------:R-:W-:Y:S02]  /*6aa50*/  IMAD.MOV.U32 R2, RZ, RZ, R11 ;  /* 0x000000ffff027224 */ /* 0x000fe400078e000b */
[----:B------:R-:W3:Y:S03]  /*6aa60*/  LDL.LU.64 R10, [R1+0x5ea8] ;  /* 0x005ea800010a7983 */ /* 0x000ee60000300a00 */
[----:B------:R-:W-:Y:S02]  /*6aa70*/  STL [R1+0x5bbc], R2 ;  /* 0x005bbc0201007387 */ /* 0x000fe40000100800 */
[----:B------:R-:W-:Y:S01]  /*6aa80*/  STL [R1+0x5bb8], R3 ;  /* 0x005bb80301007387 */ /* 0x000fe20000100800 */
[C---:B---3--:R-:W-:Y:S01]  /*6aa90*/  HMMA.16816.F32.BF16 R8, R4.reuse, R10, R24 ;  /* 0x0000000a0408723c */ /* 0x048fe20000041818 */
[----:B------:R-:W3:Y:S11]  /*6aaa0*/  LDL.LU.64 R26, [R1+0x5ea0] ;  /* 0x005ea000011a7983 */ /* 0x000ef60000300a00 */
[----:B------:R-:W-:Y:S11]  /*6aab0*/  @!UPT UIADD3 URZ, URZ, URZ, URZ ;  /* 0x0000003f3f3ff290 */ /* 0x000ff6000fffe03f */
[----:B------:R-:W-:Y:S01]  /*6aac0*/  STL.64 [R1+0x3c0], R8 ;  /* 0x0003c00801007387 */ /* 0x000fe20000100a00 */
[----:B------:R0:W-:Y:S03]  /*6aad0*/  STL.64 [R1+0x3c8], R10 ;  /* 0x0003c80a01007387 */ /* 0x0001e60000100a00 */
[----:B0-----:R-:W3:Y:S01]  /*6aae0*/  LDL.LU.64 R10, [R1+0x5e98] ;  /* 0x005e9800010a7983 */ /* 0x001ee20000300a00 */
[----:B------:R-:W3:Y:S02]  /*6aaf0*/  LDL.LU.64 R8, [R1+0x5e90] ;  /* 0x005e900001087983 */ /* 0x000ee40000300a00 */
[----:B---3--:R-:W-:Y:S01]  /*6ab00*/  HMMA.16816.F32.BF16 R4, R4, R26, R8 ;  /* 0x0000001a0404723c */ /* 0x008fe20000041808 */
[----:B------:R-:W3:Y:S01]  /*6ab10*/  LDL.LU.64 R10, [R1+0x5e88] ;  /* 0x005e8800010a7983 */ /* 0x000ee20000300a00 */
[----:B------:R-:W3:Y:S11]  /*6ab20*/  LDL.LU.64 R8, [R1+0x5e80] ;  /* 0x005e800001087983 */ /* 0x000ef60000300a00 */
[----:B------:R-:W-:Y:S10]  /*6ab30*/  @!UPT UIADD3 URZ, URZ, URZ, URZ ;  /* 0x0000003f3f3ff290 */ /* 0x000ff4000fffe03f */
[----:B------:R0:W-:Y:S01]  /*6ab40*/  STL.64 [R1+0x3b0], R4 ;  /* 0x0003b00401007387 */ /* 0x0001e20000100a00 */
[----:B------:R1:W-:Y:S03]  /*6ab50*/  STL.64 [R1+0x3b8], R6 ;  /* 0x0003b80601007387 */ /* 0x0003e60000100a00 */
[----:B0-----:R-:W3:Y:S01]  /*6ab60*/  LDL.LU R4, [R1+0x660] ;  /* 0x0006600001047983 */ /* 0x001ee20000300800 */
[----:B------:R-:W3:Y:S02]  /*6ab70*/  LDL.LU R5, [R1+0x664] ;  /* 0x0006640001057983 */ /* 0x000ee40000300800 */
[----:B-1----:R-:W3:Y:S02]  /*6ab80*/  LDL.LU R6, [R1+0x668] ;  /* 0x0006680001067983 */ /* 0x002ee40000300800 */
[----:B------:R-:W3:Y:S01]  /*6ab90*/  LDL.LU R7, [R1+0x66c] ;  /* 0x00066c0001077983 */ /* 0x000ee20000300800 */
[----:B------:R0:W-:Y:S01]  /*6aba0*/  STL.64 [R1+0x5e40], R26 ;  /* 0x005e401a01007387 */ /* 0x0001e20000100a00 */
[----:B------:R-:W4:Y:S02]  /*6abb0*/  LDL.LU R24, [R1+0x620] ;  /* 0x0006200001187983 */ /* 0x000f240000300800 */
[----:B------:R-:W4:Y:S01]  /*6abc0*/  LDL.LU R25, [R1+0x624] ;  /* 0x0006240001197983 */ /* 0x000f220000300800 */
[----:B0-----:R-:W4:Y:S01]  /*6abd0*/  LDL.LU R26, [R1+0x628] ;  /* 0x00062800011a7983 */ /* 0x001f220000300800 */
[----:B------:R-:W4:Y:S01]  /*6abe0*/  LDL.LU R27, [R1+0x62c] ;  /* 0x00062c00011b7983 */ /* 0x000f220000300800 */
        /* <DEDUP_REMOVED lines=14> */
[----:B0-----:R-:W4:Y:S01]  /*6acd0*/  LDL.LU.64 R14, [R1+0x5e70] ;  /* 0x005e7000010e7983 */ /* 0x001f220000300a00 */
[----:B------:R-:W2:Y:S02]  /*6ace0*/  LDL.LU.64 R18, [R1+0x5e68] ;  /* 0x005e680001127983 */ /* 0x000ea40000300a00 */
[----:B------:R-:W2:Y:S02]  /*6acf0*/  LDL.LU.64 R16, [R1+0x5e60] ;  /* 0x005e600001107983 */ /* 0x000ea40000300a00 */
[----:B------:R0:W-:Y:S01]  /*6ad00*/  STL.64 [R1+0x5e50], R6 ;  /* 0x005e500601007387 */ /* 0x0001e20000100a00 */
[----:B------:R-:W-:Y:S04]  /*6ad10*/  STL.64 [R1+0x5e48], R4 ;  /* 0x005e480401007387 */ /* 0x000fe80000100a00 */
[----:B0-----:R-:W3:Y:S01]  /*6ad20*/  LDL.LU.64 R6, [R1+0x28] ;  /* 0x0000280001067983 */ /* 0x001ee20000300a00 */
[----:B------:R-:W-:-:S02]  /*6ad30*/  IMAD.MOV.U32 R13, RZ, RZ, R22 ;  /* 0x000000ffff0d7224 */ /* 0x000fc400078e0016 */
[----:B------:R-:W-:Y:S01]  /*6ad40*/  IMAD.MOV.U32 R12, RZ, RZ, R23 ;  /* 0x000000ffff0c7224 */ /* 0x000fe200078e0017 */
[----:B---3--:R4:W-:Y:S02]  /*6ad50*/  STL.64 [R1+0x5e58], R6 ;  /* 0x005e580601007387 */ /* 0x0089e40000100a00 */
[C---:B----4-:R-:W-:Y:S11]  /*6ad60*/  HMMA.16816.F32.BF16 R4, R8.reuse, R14, R24 ;  /* 0x0000000e0804723c */ /* 0x050ff60000041818 */
[----:B------:R-:W-:Y:S11]  /*6ad70*/  @!UPT UIADD3 URZ, URZ, URZ, URZ ;  /* 0x0000003f3f3ff290 */ /* 0x000ff6000fffe03f */
[----:B------:R-:W-:Y:S01]  /*6ad80*/  @!UPT UIADD3 URZ, URZ, URZ, URZ ;  /* 0x0000003f3f3ff290 */ /* 0x000fe2000fffe03f */
[----:B------:R-:W-:Y:S01]  /*6ad90*/  STL.64 [R1+0x490], R4 ;  /* 0x0004900401007387 */ /* 0x000fe20000100a00 */
[----:B------:R2:W-:Y:S02]  /*6ada0*/  STL.64 [R1+0x498], R6 ;  /* 0x0004980601007387 */ /* 0x0005e40000100a00 */
[----:B--2---:R-:W-:Y:S01]  /*6adb0*/  HMMA.16816.F32.BF16 R4, R8, R22, R16 ;  /* 0x000000160804723c */ /* 0x004fe20000041810 */
[----:B------:R-:W0:Y:S11]  /*6adc0*/  LDSM.16.MT88.4 R20, [R0+0xc380] ;  /* 0x00c380000014783b */ /* 0x000e360000004200 */
[----:B------:R-:W-:Y:S11]  /*6add0*/  @!UPT UIADD3 URZ, URZ, URZ, URZ ;  /* 0x0000003f3f3ff290 */ /* 0x000ff6000fffe03f */
[----:B------:R-:W-:Y:S01]  /*6ade0*/  STL.64 [R1+0x480], R4 ;  /* 0x0004800401007387 */ /* 0x000fe20000100a00 */
[----:B------:R-:W-:Y:S03]  /*6adf0*/  STL.64 [R1+0x488], R6 ;  /* 0x0004880601007387 */ /* 0x000fe60000100a00 */
[----:B0-----:R-:W-:Y:S01]  /*6ae00*/  STL.64 [R1+0x5e30], R22 ;  /* 0x005e301601007387 */ /* 0x001fe20000100a00 */
[----:B------:R0:W-:Y:S03]  /*6ae10*/  STL.64 [R1+0x5e28], R20 ;  /* 0x005e281401007387 */ /* 0x0001e60000100a00 */
[----:B0-----:R-:W2:Y:S01]  /*6ae20*/  LDL.LU R20, [R1+0xa30] ;  /* 0x000a300001147983 */ /* 0x001ea20000300800 */
[----:B------:R-:W2:Y:S02]  /*6ae30*/  LDL.LU R21, [R1+0xa34] ;  /* 0x000a340001157983 */ /* 0x000ea40000300800 */
[----:B------:R-:W2:Y:S02]  /*6ae40*/  LDL.LU R22, [R1+0xa38] ;  /* 0x000a380001167983 */ /* 0x000ea40000300800 */
[----:B------:R-:W2:Y:S01]  /*6ae50*/  LDL.LU R23, [R1+0xa3c] ;  /* 0x000a3c0001177983 */ /* 0x000ea20000300800 */
[----:B------:R0:W-:Y:S04]  /*6ae60*/  STL [R1+0x5bc0], R0 ;  /* 0x005bc00001007387 */ /* 0x0001e80000100800 */
[----:B0-----:R-:W3:Y:S04]  /*6ae70*/  LDL R0, [R1+0x900] ;  /* 0x0009000001007983 */ /* 0x001ee80000100800 */
[----:B------:R-:W0:Y:S04]  /*6ae80*/  S2R R29, SR_TID.X ;  /* 0x00000000001d7919 */ /* 0x000e280000002100 */
[----:B------:R-:W1:Y:S01]  /*6ae90*/  S2R R19, SR_TID.X ;  /* 0x0000000000137919 */ /* 0x000e620000002100 */
[----:B0-----:R-:W-:Y:S01]  /*6aea0*/  LOP3.LUT R29, R29, 0x7, RZ, 0xc0, !PT ;  /* 0x000000071d1d7812 */ /* 0x001fe200078ec0ff */
[----:B-1----:R-:W-:-:S04]  /*6aeb0*/  IMAD.SHL.U32 R19, R19, 0x2, RZ ;  /* 0x0000000213137824 */ /* 0x002fc800078e00ff */
[----:B------:R-:W-:-:S05]  /*6aec0*/  IMAD R29, R29, 0x110, RZ ;  /* 0x000001101d1d7824 */ /* 0x000fca00078e02ff */
[----:B------:R-:W-:-:S05]  /*6aed0*/  LOP3.LUT R27, R29, 0x30, R19, 0x78, !PT ;  /* 0x000000301d1b7812 */ /* 0x000fca00078e7813 */
[----:B------:R-:W-:Y:S04]  /*6aee0*/  LDSM.16.M88.4 R4, [R27+0x20080] ;  /* 0x020080001b04783b */ /* 0x000fe80000000200 */
[----:B---3--:R-:W0:Y:S04]  /*6aef0*/  LDSM.16.MT88.4 R16, [R0+0x10000] ;  /* 0x010000000010783b */ /* 0x008e280000004200 */
[----:B0-----:R-:W-:Y:S01]  /*6af00*/  STL.64 [R1+0x5d88], R18 ;  /* 0x005d881201007387 */ /* 0x001fe20000100a00 */
[----:B------:R0:W-:Y:S03]  /*6af10*/  STL.64 [R1+0x5d80], R16 ;  /* 0x005d801001007387 */ /* 0x0001e60000100a00 */
[----:B0-----:R-:W3:Y:S01]  /*6af20*/  LDL.LU R16, [R1+0x600] ;  /* 0x0006000001107983 */ /* 0x001ee20000300800 */
[----:B------:R-:W3:Y:S02]  /*6af30*/  LDL.LU R17, [R1+0x604] ;  /* 0x0006040001117983 */ /* 0x000ee40000300800 */
[----:B------:R-:W3:Y:S02]  /*6af40*/  LDL.LU R18, [R1+0x608] ;  /* 0x0006080001127983 */ /* 0x000ee40000300800 */
[----:B------:R-:W3:Y:S01]  /*6af50*/  LDL.LU R19, [R1+0x60c] ;  /* 0x00060c0001137983 */ /* 0x000ee20000300800 */
[----:B------:R-:W-:Y:S01]  /*6af60*/  STL.64 [R1+0x100], R4 ;  /* 0x0001000401007387 */ /* 0x000fe20000100a00 */
[----:B------:R0:W-:Y:S03]  /*6af70*/  STL.64 [R1+0x108], R6 ;  /* 0x0001080601007387 */ /* 0x0001e60000100a00 */
[----:B0-----:R-:W3:Y:S01]  /*6af80*/  LDL.LU.64 R6, [R1+0x5e58] ;  /* 0x005e580001067983 */ /* 0x001ee20000300a00 */
[----:B------:R-:W-:-:S02]  /*6af90*/  IMAD.MOV.U32 R25, RZ, RZ, R14 ;  /* 0x000000ffff197224 */ /* 0x000fc400078e000e */
[----:B------:R-:W-:Y:S01]  /*6afa0*/  IMAD.MOV.U32 R24, RZ, RZ, R15 ;  /* 0x000000ffff187224 */ /* 0x000fe200078e000f */
[----:B---3--:R-:W-:Y:S01]  /*6afb0*/  HMMA.16816.F32.BF16 R16, R8, R6, R16 ;  /* 0x000000060810723c */ /* 0x008fe20000041810 */
[----:B------:R-:W-:Y:S02]  /*6afc0*/  IMAD.MOV.U32 R15, RZ, RZ, R6 ;  /* 0x000000ffff0f7224 */ /* 0x000fe400078e0006 */
[----:B------:R-:W-:Y:S02]  /*6afd0*/  IMAD.MOV.U32 R14, RZ, RZ, R7 ;  /* 0x000000ffff0e7224 */ /* 0x000fe400078e0007 */
[----:B------:R-:W0:Y:S11]  /*6afe0*/  LDSM.16.M88.4 R4, [R27+0x20880] ;  /* 0x020880001b04783b */ /* 0x000e360000000200 */
[----:B------:R-:W-:Y:S07]  /*6aff0*/  @!UPT UIADD3 URZ, URZ, URZ, URZ ;  /* 0x0000003f3f3ff290 */ /* 0x000fee000fffe03f */
[----:B------:R-:W-:Y:S01]  /*6b000*/  STL.64 [R1+0x470], R16 ;  /* 0x0004701001007387 */ /* 0x000fe20000100a00 */
[----:B------:R-:W-:Y:S03]  /*6b010*/  STL.64 [R1+0x478], R18 ;  /* 0x0004781201007387 */ /* 0x000fe60000100a00 */
[----:B0-----:R-:W-:Y:S01]  /*6b020*/  STL.64 [R1+0xf0], R4 ;  /* 0x0000f00401007387 */ /* 0x001fe20000100a00 */
[----:B------:R-:W-:Y:S02]  /*6b030*/  IMAD.MOV.U32 R3, RZ, RZ, R4 ;  /* 0x000000ffff037224 */ /* 0x000fe400078e0004 */
[----:B------:R-:W-:Y:S02]  /*6b040*/  STL.64 [R1+0xf8], R6 ;  /* 0x0000f80601007387 */ /* 0x000fe40000100a00 */
[----:B------:R-:W-:Y:S02]  /*6b050*/  IMAD.MOV.U32 R2, RZ, RZ, R5 ;  /* 0x000000ffff027224 */ /* 0x000fe400078e0005 */
[----:B------:R-:W0:Y:S04]  /*6b060*/  LDSM.16.M88.4 R4, [R27+0x21080] ;  /* 0x021080001b04783b */ /* 0x000e280000000200 */
[----:B0-----:R-:W-:Y:S01]  /*6b070*/  STL.64 [R1+0xe0], R4 ;  /* 0x0000e00401007387 */ /* 0x001fe20000100a00 */
[----:B------:R-:W-:-:S02]  /*6b080*/  IMAD.MOV.U32 R29, RZ, RZ, R4 ;  /* 0x000000ffff1d7224 */ /* 0x000fc400078e0004 */
[----:B------:R-:W-:Y:S02]  /*6b090*/  STL.64 [R1+0xe8], R6 ;  /* 0x0000e80601007387 */ /* 0x000fe40000100a00 */
[----:B------:R-:W-:Y:S01]  /*6b0a0*/  IMAD.MOV.U32 R28, RZ, RZ, R5 ;  /* 0x000000ffff1c7224 */ /* 0x000fe200078e0005 */
[----:B------:R-:W3:Y:S04]  /*6b0b0*/  LDL.LU R16, [R1+0xc80] ;  /* 0x000c800001107983 */ /* 0x000ee80000300800 */
[----:B------:R-:W0:Y:S04]  /*6b0c0*/  LDSM.16.M88.4 R4, [R27+0x21880] ;  /* 0x021880001b04783b */ /* 0x000e280000000200 */
[----:B0-----:R-:W-:Y:S01]  /*6b0d0*/  STL.64 [R1+0xd0], R4 ;  /* 0x0000d00401007387 */ /* 0x001fe20000100a00 */
[----:B------:R-:W-:Y:S02]  /*6b0e0*/  STL.64 [R1+0xd8], R6 ;  /* 0x0000d80601007387 */ /* 0x000fe40000100a00 */
[----:B------:R-:W3:Y:S02]  /*6b0f0*/  LDL.LU R17, [R1+0xc84] ;  /* 0x000c840001117983 */ /* 0x000ee40000300800 */
[----:B------:R-:W4:Y:S01]  /*6b100*/  LDL.LU R18, [R1+0xc88] ;  /* 0x000c880001127983 */ /* 0x000f220000300800 */
[----:B------:R-:W4:Y:S04]  /*6b110*/  LDL.LU R19, [R1+0xc8c] ;  /* 0x000c8c0001137983 */ /* 0x000f280000300800 */
[----:B------:R-:W0:Y:S04]  /*6b120*/  LDSM.16.M88.4 R4, [R27+0x22080] ;  /* 0x022080001b04783b */ /* 0x000e280000000200 */
[----:B----4-:R1:W-:Y:S01]  /*6b130*/  STL.64 [R1+0x5d98], R18 ;  /* 0x005d981201007387 */ /* 0x0103e20000100a00 */
[----:B---3--:R-:W-:Y:S03]  /*6b140*/  STL.64 [R1+0x5d90], R16 ;  /* 0x005d901001007387 */ /* 0x008fe60000100a00 */
[----:B-1----:R-:W2:Y:S01]  /*6b150*/  LDL.LU R18, [R1+0x18] ;  /* 0x0000180001127983 */ /* 0x002ea20000300800 */
[----:B------:R-:W2:Y:S02]  /*6b160*/  LDL.LU R19, [R1+0x1c] ;  /* 0x00001c0001137983 */ /* 0x000ea40000300800 */
[----:B0-----:R-:W-:Y:S02]  /*6b170*/  STL.64 [R1+0xc0], R4 ;  /* 0x0000c00401007387 */ /* 0x001fe40000100a00 */
[----:B------:R-:W-:Y:S02]  /*6b180*/  STL.64 [R1+0xc8], R6 ;  /* 0x0000c80601007387 */ /* 0x000fe40000100a00 */
[----:B------:R-:W0:Y:S04]  /*6b190*/  LDSM.16.M88.4 R4, [R27+0x22880] ;  /* 0x022880001b04783b */ /* 0x000e280000000200 */
[----:B0-----:R-:W-:Y:S01]  /*6b1a0*/  STL.64 [R1+0xb0], R4 ;  /* 0x0000b00401007387 */ /* 0x001fe20000100a00 */
[----:B------:R-:W-:Y:S02]  /*6b1b0*/  STL.64 [R1+0xb8], R6 ;  /* 0x0000b80601007387 */ /* 0x000fe40000100a00 */
[----:B------:R-:W0:Y:S02]  /*6b1c0*/  LDSM.16.M88.4 R4, [R27+0x23080] ;  /* 0x023080001b04783b */ /* 0x000e240000000200 */
[----:B0-----:R-:W-:Y:S02]  /*6b1d0*/  STL.64 [R1+0xa0], R4 ;  /* 0x0000a00401007387 */ /* 0x001fe40000100a00 */
[----:B------:R-:W-:Y:S02]  /*6b1e0*/  STL.64 [R1+0xa8], R6 ;  /* 0x0000a80601007387 */ /* 0x000fe40000100a00 */
[----:B------:R-:W0:Y:S02]  /*6b1f0*/  LDSM.16.M88.4 R4, [R27+0x23880] ;  /* 0x023880001b04783b */ /* 0x000e240000000200 */
[----:B0-----:R-:W-:Y:S02]  /*6b200*/  STL.64 [R1+0x90], R4 ;  /* 0x0000900401007387 */ /* 0x001fe40000100a00 */
[----:B------:R0:W-:Y:S02]  /*6b210*/  STL.64 [R1+0x98], R6 ;  /* 0x0000980601007387 */ /* 0x0001e40000100a00 */
[----:B------:R-:W-:-:S02]  /*6b220*/  IMAD.MOV.U32 R17, RZ, RZ, R4 ;  /* 0x000000ffff117224 */ /* 0x000fc400078e0004 */
[----:B------:R-:W-:Y:S01]  /*6b230*/  IMAD.MOV.U32 R16, RZ, RZ, R5 ;  /* 0x000000ffff107224 */ /* 0x000fe200078e0005 */
[----:B0-----:R-:W3:Y:S01]  /*6b240*/  LDL.LU.64 R6, [R1+0x5e50] ;  /* 0x005e500001067983 */ /* 0x001ee20000300a00 */
[----:B------:R-:W4:Y:S01]  /*6b250*/  LDL.LU.64 R4, [R1+0x5e48] ;  /* 0x005e480001047983 */ /* 0x000f220000300a00 */
[----:B--2---:R-:W-:Y:S02]  /*6b260*/  HMMA.16816.F32.BF16 R20, R8, R18, R20 ;  /* 0x000000120814723c */ /* 0x004fe40000041814 */
[----:B------:R0:W-:Y:S05]  /*6b270*/  STL.64 [R1+0x5db0], R18 ;  /* 0x005db01201007387 */ /* 0x0001ea0000100a00 */
[----:B0-----:R-:W-:-:S02]  /*6b280*/  IMAD.MOV.U32 R18, RZ, RZ, R15 ;  /* 0x000000ffff127224 */ /* 0x001fc400078e000f */
[----:B------:R-:W-:Y:S11]  /*6b290*/  IMAD.MOV.U32 R19, RZ, RZ, R14 ;  /* 0x000000ffff137224 */ /* 0x000ff600078e000e */
[----:B------:R-:W-:Y:S03]  /*6b2a0*/  @!UPT UIADD3 URZ, URZ, URZ, URZ ;  /* 0x0000003f3f3ff290 */ /* 0x000fe6000fffe03f */
[----:B------:R-:W-:Y:S01]  /*6b2b0*/  STL.64 [R1+0x460], R20 ;  /* 0x0004601401007387 */ /* 0x000fe20000100a00 */
[----:B------:R-:W-:Y:S02]  /*6b2c0*/  STL.64 [R1+0x468], R22 ;  /* 0x0004681601007387 */ /* 0x000fe40000100a00 */
[----:B------:R0:W-:Y:S02]  /*6b2d0*/  STL.64 [R1+0x5dc8], R18 ;  /* 0x005dc81201007387 */ /* 0x0001e40000100a00 */
[----:B0-----:R-:W-:Y:S02]  /*6b2e0*/  IMAD.MOV.U32 R18, RZ, RZ, R13 ;  /* 0x000000ffff127224 */ /* 0x001fe400078e000d */
[----:B------:R-:W-:Y:S02]  /*6b2f0*/  IMAD.MOV.U32 R19, RZ, RZ, R12 ;  /* 0x000000ffff137224 */ /* 0x000fe400078e000c */
[----:B------:R-:W0:Y:S04]  /*6b300*/  LDSM.16.MT88.4 R12, [R0+0x10080] ;  /* 0x01008000000c783b */ /* 0x000e280000004200 */
[----:B------:R-:W-:Y:S04]  /*6b310*/  STL.64 [R1+0x5de0], R18 ;  /* 0x005de01201007387 */ /* 0x000fe80000100a00 */
[----:B0-----:R-:W-:Y:S01]  /*6b320*/  STL.64 [R1+0x5d20], R14 ;  /* 0x005d200e01007387 */ /* 0x001fe20000100a00 */
[----:B------:R0:W-:Y:S03]  /*6b330*/  STL.64 [R1+0x5d18], R12 ;  /* 0x005d180c01007387 */ /* 0x0001e60000100a00 */
[----:B0-----:R-:W2:Y:S01]  /*6b340*/  LDL.LU R12, [R1+0xb70] ;  /* 0x000b7000010c7983 */ /* 0x001ea20000300800 */
[----:B------:R-:W2:Y:S02]  /*6b350*/  LDL.LU R13, [R1+0xb74] ;  /* 0x000b7400010d7983 */ /* 0x000ea40000300800 */
[----:B------:R-:W2:Y:S02]  /*6b360*/  LDL.LU R14, [R1+0xb78] ;  /* 0x000b7800010e7983 */ /* 0x000ea40000300800 */
[----:B------:R-:W2:Y:S02]  /*6b370*/  LDL.LU R15, [R1+0xb7c] ;  /* 0x000b7c00010f7983 */ /* 0x000ea40000300800 */
[----:B------:R-:W-:-:S02]  /*6b380*/  IMAD.MOV.U32 R18, RZ, RZ, R25 ;  /* 0x000000ffff127224 */ /* 0x000fc400078e0019 */
[----:B------:R-:W-:-:S05]  /*6b390*/  IMAD.MOV.U32 R19, RZ, RZ, R24 ;  /* 0x000000ffff137224 */ /* 0x000fca00078e0018 */
[----:B------:R-:W-:Y:S04]  /*6b3a0*/  STL.64 [R1+0x5df8], R18 ;  /* 0x005df81201007387 */ /* 0x000fe80000100a00 */
[----:B--2---:R-:W-:Y:S01]  /*6b3b0*/  STL.64 [R1+0x5da8], R14 ;  /* 0x005da80e01007387 */ /* 0x004fe20000100a00 */
[----:B------:R0:W-:Y:S03]  /*6b3c0*/  STL.64 [R1+0x5da0], R12 ;  /* 0x005da00c01007387 */ /* 0x0001e60000100a00 */
[----:B0-----:R-:W2:Y:S01]  /*6b3d0*/  LDL.LU R12, [R1+0xc90] ;  /* 0x000c9000010c7983 */ /* 0x001ea20000300800 */
[----:B------:R-:W2:Y:S02]  /*6b3e0*/  LDL.LU R13, [R1+0xc94] ;  /* 0x000c9400010d7983 */ /* 0x000ea40000300800 */
[----:B------:R-:W2:Y:S02]  /*6b3f0*/  LDL.LU R14, [R1+0xc98] ;  /* 0x000c9800010e7983 */ /* 0x000ea40000300800 */
[----:B------:R-:W2:Y:S02]  /*6b400*/  LDL.LU R15, [R1+0xc9c] ;  /* 0x000c9c00010f7983 */ /* 0x000ea40000300800 */
[----:B---3--:R-:W-:-:S02]  /*6b410*/  IMAD.MOV.U32 R18, RZ, RZ, R7 ;  /* 0x000000ffff127224 */ /* 0x008fc400078e0007 */
[----:B------:R-:W-:-:S05]  /*6b420*/  IMAD.MOV.U32 R19, RZ, RZ, R6 ;  /* 0x000000ffff137224 */ /* 0x000fca00078e0006 */
[----:B------:R-:W-:Y:S04]  /*6b430*/  STL.64 [R1+0x5e10], R18 ;  /* 0x005e101201007387 */ /* 0x000fe80000100a00 */
[----:B--2---:R-:W-:Y:S01]  /*6b440*/  STL.64 [R1+0x5dc0], R14 ;  /* 0x005dc00e01007387 */ /* 0x004fe20000100a00 */
        /* <DEDUP_REMOVED lines=9> */
[----:B------:R-:W4:Y:S01]  /*6b4e0*/  LDL.LU.64 R6, [R1+0x8] ;  /* 0x0000080001067983 */ /* 0x000f220000300a00 */
[----:B------:R-:W4:Y:S02]  /*6b4f0*/  LDL.LU R20, [R1+0xb80] ;  /* 0x000b800001147983 */ /* 0x000f240000300800 */
[----:B------:R-:W4:Y:S02]  /*6b500*/  LDL.LU R21, [R1+0xb84] ;  /* 0x000b840001157983 */ /* 0x000f240000300800 */
[----:B------:R-:W4:Y:S01]  /*6b510*/  LDL.LU R22, [R1+0xb88] ;  /* 0x000b880001167983 */ /* 0x000f220000300800 */
[----:B------:R-:W4:Y:S04]  /*6b520*/  LDL.LU R23, [R1+0xb8c] ;  /* 0x000b8c0001177983 */ /* 0x000f280000300800 */
        /* <DEDUP_REMOVED lines=12> */
[----:B----4-:R-:W-:Y:S01]  /*6b5f0*/  HMMA.16816.F32.BF16 R24, R8, R6, R24 ;  /* 0x000000060818723c */ /* 0x010fe20000041818 */
        /* <DEDUP_REMOVED lines=14> */
[----:B------:R-:W-:Y:S01]  /*6b6e0*/  STL.64 [R1+0x450], R24 ;  /* 0x0004501801007387 */ /* 0x000fe20000100a00 */
[----:B------:R0:W-:Y:S03]  /*6b6f0*/  STL.64 [R1+0x458], R26 ;  /* 0x0004581a01007387 */ /* 0x0001e60000100a00 */
[----:B0-----:R-:W3:Y:S01]  /*6b700*/  LDL.LU.64 R26, [R1+0x5e40] ;  /* 0x005e4000011a7983 */ /* 0x001ee20000300a00 */
[----:B------:R-:W-:-:S02]  /*6b710*/  IMAD.MOV.U32 R25, RZ, RZ, R6 ;  /* 0x000000ffff197224 */ /* 0x000fc400078e0006 */
[----:B------:R-:W-:Y:S02]  /*6b720*/  IMAD.MOV.U32 R24, RZ, RZ, R7 ;  /* 0x000000ffff187224 */ /* 0x000fe400078e0007 */
[----:B------:R-:W0:Y:S04]  /*6b730*/  LDSM.16.MT88.4 R4, [R0+0x10100] ;  /* 0x010100000004783b */ /* 0x000e280000004200 */
[----:B0-----:R0:W-:Y:S01]  /*6b740*/  STL.64 [R1+0x5c90], R6 ;  /* 0x005c900601007387 */ /* 0x0011e20000100a00 */
[----:B------:R-:W-:Y:S02]  /*6b750*/  STL.64 [R1+0x5c88], R4 ;  /* 0x005c880401007387 */ /* 0x000fe40000100a00 */
[----:B0-----:R-:W-:Y:S02]  /*6b760*/  IMAD.MOV.U32 R6, RZ, RZ, R25 ;  /* 0x000000ffff067224 */ /* 0x001fe400078e0019 */
[----:B------:R-:W-:Y:S01]  /*6b770*/  IMAD.MOV.U32 R7, RZ, RZ, R24 ;  /* 0x000000ffff077224 */ /* 0x000fe200078e0018 */
[----:B------:R-:W4:Y:S01]  /*6b780*/  LDL.LU R25, [R1+0x5e3c] ;  /* 0x005e3c0001197983 */ /* 0x000f220000300800 */
[----:B------:R-:W4:Y:S01]  /*6b790*/  LDL.LU R24, [R1+0x5e38] ;  /* 0x005e380001187983 */ /* 0x000f220000300800 */
[----:B---3--:R-:W-:Y:S02]  /*6b7a0*/  HMMA.16816.F32.BF16 R8, R8, R26, R20 ;  /* 0x0000001a0808723c */ /* 0x008fe40000041814 */
[----:B------:R-:W2:Y:S01]  /*6b7b0*/  LDL.LU.64 R22, [R1+0x5e30] ;  /* 0x005e300001167983 */ /* 0x000ea20000300a00 */
[----:B------:R-:W2:Y:S11]  /*6b7c0*/  LDL.LU.64 R20, [R1+0x5e28] ;  /* 0x005e280001147983 */ /* 0x000eb60000300a00 */
[----:B------:R-:W-:Y:S09]  /*6b7d0*/  @!UPT UIADD3 URZ, URZ, URZ, URZ ;  /* 0x0000003f3f3ff290 */ /* 0x000ff2000fffe03f */
[----:B------:R-:W-:Y:S01]  /*6b7e0*/  STL.64 [R1+0x3a0], R8 ;  /* 0x0003a00801007387 */ /* 0x000fe20000100a00 */
[----:B------:R-:W-:Y:S02]  /*6b7f0*/  STL.64 [R1+0x3a8], R10 ;  /* 0x0003a80a01007387 */ /* 0x000fe40000100a00 */
[----:B------:R-:W0:Y:S02]  /*6b800*/  LDSM.16.MT88.4 R8, [R0+0x10180] ;  /* 0x010180000008783b */ /* 0x000e240000004200 */
[----:B0-----:R-:W-:Y:S02]  /*6b810*/  STL.64 [R1+0x5c20], R10 ;  /* 0x005c200a01007387 */ /* 0x001fe40000100a00 */
[----:B------:R0:W-:Y:S02]  /*6b820*/  STL.64 [R1+0x5c18], R8 ;  /* 0x005c180801007387 */ /* 0x0001e40000100a00 */
[----:B0-----:R-:W-:Y:S02]  /*6b830*/  IMAD.MOV.U32 R8, RZ, RZ, R17 ;  /* 0x000000ffff087224 */ /* 0x001fe400078e0011 */
        /* <DEDUP_REMOVED lines=42> */
[----:B0-----:R-:W3:Y:S01]  /*6bae0*/  LDL.LU.64 R18, [R1+0x5d98] ;  /* 0x005d980001127983 */ /* 0x001ee20000300a00 */
[----:B------:R-:W3:Y:S01]  /*6baf0*/  LDL.LU.64 R16, [R1+0x5d90] ;  /* 0x005d900001107983 */ /* 0x000ee20000300a00 */
[C---:B--2---:R-:W-:Y:S08]  /*6bb00*/  HMMA.16816.F32.BF16 R12, R20.reuse, R26, R12 ;  /* 0x0000001a140c723c */ /* 0x044ff0000004180c */
[----:B---3--:R-:W-:Y:S01]  /*6bb10*/  HMMA.16816.F32.BF16 R4, R20, R6, R16 ;  /* 0x000000061404723c */ /* 0x008fe20000041810 */
[----:B------:R-:W2:Y:S01]  /*6bb20*/  LDL.LU.64 R18, [R1+0x5d88] ;  /* 0x005d880001127983 */ /* 0x000ea20000300a00 */
[----:B------:R-:W2:Y:S11]  /*6bb30*/  LDL.LU.64 R16, [R1+0x5d80] ;  /* 0x005d800001107983 */ /* 0x000eb60000300a00 */
[----:B------:R-:W-:Y:S10]  /*6bb40*/  @!UPT UIADD3 URZ, URZ, URZ, URZ ;  /* 0x0000003f3f3ff290 */ /* 0x000ff4000fffe03f */
[----:B------:R0:W-:Y:S01]  /*6bb50*/  STL.64 [R1+0x1c0], R4 ;  /* 0x0001c00401007387 */ /* 0x0001e20000100a00 */
[----:B------:R-:W-:Y:S03]  /*6bb60*/  STL.64 [R1+0x1c8], R6 ;  /* 0x0001c80601007387 */ /* 0x000fe60000100a00 */
[----:B0-----:R-:W3:Y:S01]  /*6bb70*/  LDL.64 R4, [R1+0x100] ;  /* 0x0001000001047983 */ /* 0x001ee20000100a00 */
[----:B------:R0:W-:Y:S02]  /*6bb80*/  STL.64 [R1+0x1b0], R12 ;  /* 0x0001b00c01007387 */ /* 0x0001e40000100a00 */
[----:B------:R1:W-:Y:S02]  /*6bb90*/  STL.64 [R1+0x1b8], R14 ;  /* 0x0001b80e01007387 */ /* 0x0003e40000100a00 */
[----:B------:R-:W2:Y:S01]  /*6bba0*/  LDL.LU R26, [R1+0x8b8] ;  /* 0x0008b800011a7983 */ /* 0x000ea20000300800 */
[----:B------:R-:W2:Y:S04]  /*6bbb0*/  LDL.LU R27, [R1+0x8bc] ;  /* 0x0008bc00011b7983 */ /* 0x000ea80000300800 */
[----:B0-----:R-:W2:Y:S01]  /*6bbc0*/  LDL.LU R12, [R1+0xb00] ;  /* 0x000b0000010c7983 */ /* 0x001ea20000300800 */
[----:B------:R-:W2:Y:S02]  /*6bbd0*/  LDL.LU R13, [R1+0xb04] ;  /* 0x000b0400010d7983 */ /* 0x000ea40000300800 */
[----:B-1----:R-:W2:Y:S02]  /*6bbe0*/  LDL.LU R14, [R1+0xb08] ;  /* 0x000b0800010e7983 */ /* 0x002ea40000300800 */
[----:B------:R-:W2:Y:S02]  /*6bbf0*/  LDL.LU R15, [R1+0xb0c] ;  /* 0x000b0c00010f7983 */ /* 0x000ea40000300800 */
[----:B--2---:R-:W-:Y:S01]  /*6bc00*/  STL.64 [R1+0x5d30], R14 ;  /* 0x005d300e01007387 */ /* 0x004fe20000100a00 */
[----:B------:R0:W-:Y:S03]  /*6bc10*/  STL.64 [R1+0x5d28], R12 ;  /* 0x005d280c01007387 */ /* 0x0001e60000100a00 */
[----:B0-----:R-:W2:Y:S04]  /*6bc20*/  LDL.64 R12, [R1+0xc0] ;  /* 0x0000c000010c7983 */ /* 0x001ea80000100a00 */
[----:B--2---:R0:W-:Y:S04]  /*6bc30*/  STL.64 [R1+0x5d48], R12 ;  /* 0x005d480c01007387 */ /* 0x0041e80000100a00 */
[----:B0-----:R-:W2:Y:S01]  /*6bc40*/  LDL.LU R12, [R1+0xb30] ;  /* 0x000b3000010c7983 */ /* 0x001ea20000300800 */
[----:B------:R-:W2:Y:S02]  /*6bc50*/  LDL.LU R13, [R1+0xb34] ;  /* 0x000b3400010d7983 */ /* 0x000ea40000300800 */
[----:B------:R-:W2:Y:S02]  /*6bc60*/  LDL.LU R14, [R1+0xb38] ;  /* 0x000b3800010e7983 */ /* 0x000ea40000300800 */
[----:B------:R-:W2:Y:S02]  /*6bc70*/  LDL.LU R15, [R1+0xb3c] ;  /* 0x000b3c00010f7983 */ /* 0x000ea40000300800 */
[----:B--2---:R-:W-:Y:S01]  /*6bc80*/  STL.64 [R1+0x5d58], R14 ;  /* 0x005d580e01007387 */ /* 0x004fe20000100a00 */
[----:B------:R0:W-:Y:S02]  /*6bc90*/  STL.64 [R1+0x5d50], R12 ;  /* 0x005d500c01007387 */ /* 0x0001e40000100a00 */
[----:B0-----:R-:W-:-:S02]  /*6bca0*/  IMAD.MOV.U32 R12, RZ, RZ, R29 ;  /* 0x000000ffff0c7224 */ /* 0x001fc400078e001d */
[----:B------:R-:W-:Y:S01]  /*6bcb0*/  IMAD.MOV.U32 R13, RZ, RZ, R28 ;  /* 0x000000ffff0d7224 */ /* 0x000fe200078e001c */
[----:B------:R-:W2:Y:S04]  /*6bcc0*/  LDL.LU R29, [R1+0x5d78] ;  /* 0x005d7800011d7983 */ /* 0x000ea80000300800 */
[----:B------:R0:W-:Y:S04]  /*6bcd0*/  STL.64 [R1+0x5d68], R12 ;  /* 0x005d680c01007387 */ /* 0x0001e80000100a00 */
[----:B0-----:R-:W2:Y:S01]  /*6bce0*/  LDL.LU R12, [R1+0xb50] ;  /* 0x000b5000010c7983 */ /* 0x001ea20000300800 */
[----:B------:R-:W2:Y:S02]  /*6bcf0*/  LDL.LU R13, [R1+0xb54] ;  /* 0x000b5400010d7983 */ /* 0x000ea40000300800 */
[----:B------:R-:W2:Y:S02]  /*6bd00*/  LDL.LU R14, [R1+0xb58] ;  /* 0x000b5800010e7983 */ /* 0x000ea40000300800 */
[----:B------:R-:W2:Y:S01]  /*6bd10*/  LDL.LU R15, [R1+0xb5c] ;  /* 0x000b5c00010f7983 */ /* 0x000ea20000300800 */
[----:B------:R-:W-:Y:S01]  /*6bd20*/  STL.64 [R1+0x5c60], R26 ;  /* 0x005c601a01007387 */ /* 0x000fe20000100a00 */
[----:B----4-:R0:W-:Y:S03]  /*6bd30*/  STL.64 [R1+0x5c58], R24 ;  /* 0x005c581801007387 */ /* 0x0101e60000100a00 */
[----:B0-----:R-:W4:Y:S01]  /*6bd40*/  LDL.LU R24, [R1+0xb60] ;  /* 0x000b600001187983 */ /* 0x001f220000300800 */
[----:B------:R-:W4:Y:S02]  /*6bd50*/  LDL.LU R25, [R1+0xb64] ;  /* 0x000b640001197983 */ /* 0x000f240000300800 */
[----:B------:R-:W4:Y:S02]  /*6bd60*/  LDL.LU R26, [R1+0xb68] ;  /* 0x000b6800011a7983 */ /* 0x000f240000300800 */
[----:B------:R-:W4:Y:S01]  /*6bd70*/  LDL.LU R27, [R1+0xb6c] ;  /* 0x000b6c00011b7983 */ /* 0x000f220000300800 */
[----:B------:R-:W2:Y:S01]  /*6bd80*/  LDL.64 R20, [R1+0xd0] ;  /* 0x0000d00001147983 */ /* 0x000ea20000100a00 */
[----:B---3--:R-:W-:-:S02]  /*6bd90*/  IMAD.MOV.U32 R11, RZ, RZ, R4 ;  /* 0x000000ffff0b7224 */ /* 0x008fc400078e0004 */
[----:B------:R-:W-:Y:S01]  /*6bda0*/  IMAD.MOV.U32 R10, RZ, RZ, R5 ;  /* 0x000000ffff0a7224 */ /* 0x000fe200078e0005 */
[----:B----4-:R-:W-:Y:S01]  /*6bdb0*/  HMMA.16816.F32.BF16 R24, R16, R4, R24 ;  /* 0x000000041018723c */ /* 0x010fe20000041818 */
[----:B--2---:R0:W-:Y:S04]  /*6bdc0*/  STL.64 [R1+0x5d60], R20 ;  /* 0x005d601401007387 */ /* 0x0041e80000100a00 */
[----:B0-----:R-:W2:Y:S01]  /*6bdd0*/  LDL.LU R20, [R1+0xb40] ;  /* 0x000b400001147983 */ /* 0x001ea20000300800 */
[----:B------:R-:W2:Y:S02]  /*6bde0*/  LDL.LU R21, [R1+0xb44] ;  /* 0x000b440001157983 */ /* 0x000ea40000300800 */
[----:B------:R-:W2:Y:S02]  /*6bdf0*/  LDL.LU R22, [R1+0xb48] ;  /* 0x000b480001167983 */ /* 0x000ea40000300800 */
[----:B------:R-:W2:Y:S11]  /*6be00*/  LDL.LU R23, [R1+0xb4c] ;  /* 0x000b4c0001177983 */ /* 0x000eb60000300800 */
[----:B------:R-:W-:Y:S02]  /*6be10*/  @!UPT UIADD3 URZ, URZ, URZ, URZ ;  /* 0x0000003f3f3ff290 */ /* 0x000fe4000fffe03f */
[----:B------:R-:W-:Y:S01]  /*6be20*/  STL.64 [R1+0x1a0], R24 ;  /* 0x0001a01801007387 */ /* 0x000fe20000100a00 */
[----:B------:R-:W-:Y:S02]  /*6be30*/  STL.64 [R1+0x1a8], R26 ;  /* 0x0001a81a01007387 */ /* 0x000fe40000100a00 */
[----:B------:R-:W-:Y:S02]  /*6be40*/  STL.64 [R1+0x5d40], R10 ;  /* 0x005d400a01007387 */ /* 0x000fe40000100a00 */
[----:B------:R0:W-:Y:S02]  /*6be50*/  STL.64 [R1+0x5d38], R8 ;  /* 0x005d380801007387 */ /* 0x0001e40000100a00 */
[----:B0-----:R-:W3:Y:S01]  /*6be60*/  LDL.LU R8, [R1+0xb20] ;  /* 0x000b200001087983 */ /* 0x001ee20000300800 */
[----:B------:R-:W3:Y:S02]  /*6be70*/  LDL.LU R9, [R1+0xb24] ;  /* 0x000b240001097983 */ /* 0x000ee40000300800 */
[----:B------:R-:W3:Y:S02]  /*6be80*/  LDL.LU R10, [R1+0xb28] ;  /* 0x000b2800010a7983 */ /* 0x000ee40000300800 */
[----:B------:R-:W3:Y:S01]  /*6be90*/  LDL.LU R11, [R1+0xb2c] ;  /* 0x000b2c00010b7983 */ /* 0x000ee20000300800 */
[----:B------:R-:W4:Y:S01]  /*6bea0*/  LDL.LU R24, [R1+0x8c0] ;  /* 0x0008c00001187983 */ /* 0x000f220000300800 */
[----:B------:R-:W-:-:S02]  /*6beb0*/  IMAD.MOV.U32 R25, RZ, RZ, R29 ;  /* 0x000000ffff197224 */ /* 0x000fc400078e001d */
[----:B------:R-:W2:Y:S02]  /*6bec0*/  LDL.LU R29, [R1+0x5d74] ;  /* 0x005d7400011d7983 */ /* 0x000ea40000300800 */
[----:B------:R-:W3:Y:S01]  /*6bed0*/  LDL.LU R26, [R1+0x8c8] ;  /* 0x0008c800011a7983 */ /* 0x000ee20000300800 */
[----:B------:R-:W3:Y:S01]  /*6bee0*/  LDL.LU R27, [R1+0x8cc] ;  /* 0x0008cc00011b7983 */ /* 0x000ee20000300800 */
[----:B------:R-:W3:Y:S02]  /*6bef0*/  LDL.LU R4, [R1+0x8f0] ;  /* 0x0008f00001047983 */ /* 0x000ee40000300800 */
[----:B------:R-:W3:Y:S02]  /*6bf00*/  LDL.LU R5, [R1+0x8f4] ;  /* 0x0008f40001057983 */ /* 0x000ee40000300800 */
[----:B------:R-:W3:Y:S02]  /*6bf10*/  LDL.LU R6, [R1+0x8f8] ;  /* 0x0008f80001067983 */ /* 0x000ee40000300800 */
[----:B--2---:R-:W-:-:S02]  /*6bf20*/  IMAD.MOV.U32 R7, RZ, RZ, R29 ;  /* 0x000000ffff077224 */ /* 0x004fc400078e001d */
[----:B------:R-:W2:Y:S03]  /*6bf30*/  LDL.LU R29, [R1+0x5d70] ;  /* 0x005d7000011d7983 */ /* 0x000ea60000300800 */
[----:B---3--:R-:W-:Y:S02]  /*6bf40*/  STL.64 [R1+0x5ca0], R6 ;  /* 0x005ca00601007387 */ /* 0x008fe40000100a00 */
[----:B------:R0:W-:Y:S02]  /*6bf50*/  STL.64 [R1+0x5c98], R4 ;  /* 0x005c980401007387 */ /* 0x0001e40000100a00 */
[----:B0-----:R-:W3:Y:S01]  /*6bf60*/  LDL.64 R4, [R1+0xa0] ;  /* 0x0000a00001047983 */ /* 0x001ee20000100a00 */
[----:B------:R-:W-:Y:S02]  /*6bf70*/  STL.64 [R1+0x5c70], R26 ;  /* 0x005c701a01007387 */ /* 0x000fe40000100a00 */
[----:B----4-:R0:W-:Y:S02]  /*6bf80*/  STL.64 [R1+0x5c68], R24 ;  /* 0x005c681801007387 */ /* 0x0101e40000100a00 */
[----:B0-----:R-:W-:-:S02]  /*6bf90*/  IMAD.MOV.U32 R24, RZ, RZ, R3 ;  /* 0x000000ffff187224 */ /* 0x001fc400078e0003 */
[----:B------:R-:W-:-:S07]  /*6bfa0*/  IMAD.MOV.U32 R25, RZ, RZ, R2 ;  /* 0x000000ffff197224 */ /* 0x000fce00078e0002 */
[C---:B------:R-:W-:Y:S11]  /*6bfb0*/  HMMA.16816.F32.BF16 R12, R16.reuse, R24, R12 ;  /* 0x00000018100c723c */ /* 0x040ff6000004180c */
[----:B------:R-:W-:Y:S11]  /*6bfc0*/  @!UPT UIADD3 URZ, URZ, URZ, URZ ;  /* 0x0000003f3f3ff290 */ /* 0x000ff6000fffe03f */
[----:B------:R-:W-:Y:S01]  /*6bfd0*/  @!UPT UIADD3 URZ, URZ, URZ, URZ ;  /* 0x0000003f3f3ff290 */ /* 0x000fe2000fffe03f */
[----:B------:R0:W-:Y:S01]  /*6bfe0*/  STL.64 [R1+0x190], R12 ;  /* 0x0001900c01007387 */ /* 0x0001e20000100a00 */
[----:B------:R-:W-:Y:S03]  /*6bff0*/  STL.64 [R1+0x198], R14 ;  /* 0x0001980e01007387 */ /* 0x000fe60000100a00 */
[----:B0-----:R-:W4:Y:S01]  /*6c000*/  LDL.LU.64 R12, [R1+0x5d68] ;  /* 0x005d6800010c7983 */ /* 0x001f220000300a00 */
[----:B------:R0:W-:Y:S03]  /*6c010*/  STL.64 [R1+0x5d00], R24 ;  /* 0x005d001801007387 */ /* 0x0001e60000100a00 */
[----:B0-----:R-:W2:Y:S01]  /*6c020*/  LDL.64 R24, [R1+0xb0] ;  /* 0x0000b00001187983 */ /* 0x001ea20000100a00 */
[C---:B----4-:R-:W-:Y:S03]  /*6c030*/  HMMA.16816.F32.BF16 R12, R16.reuse, R12, R20 ;  /* 0x0000000c100c723c */ /* 0x050fe60000041814 */
[----:B------:R-:W4:Y:S11]  /*6c040*/  LDL.LU.64 R20, [R1+0x5d60] ;  /* 0x005d600001147983 */ /* 0x000f360000300a00 */
[----:B------:R-:W-:Y:S09]  /*6c050*/  @!UPT UIADD3 URZ, URZ, URZ, URZ ;  /* 0x0000003f3f3ff290 */ /* 0x000ff2000fffe03f */
[----:B------:R-:W-:Y:S01]  /*6c060*/  STL.64 [R1+0x180], R12 ;  /* 0x0001800c01007387 */ /* 0x000fe20000100a00 */
[----:B------:R0:W-:Y:S03]  /*6c070*/  STL.64 [R1+0x188], R14 ;  /* 0x0001880e01007387 */ /* 0x0001e60000100a00 */
[----:B0-----:R-:W4:Y:S01]  /*6c080*/  LDL.LU.64 R14, [R1+0x5d58] ;  /* 0x005d5800010e7983 */ /* 0x001f220000300a00 */
[----:B------:R-:W4:Y:S02]  /*6c090*/  LDL.LU.64 R12, [R1+0x5d50] ;  /* 0x005d5000010c7983 */ /* 0x000f240000300a00 */
[C---:B----4-:R-:W-:Y:S11]  /*6c0a0*/  HMMA.16816.F32.BF16 R12, R16.reuse, R20, R12 ;  /* 0x00000014100c723c */ /* 0x050ff6000004180c */
[----:B------:R-:W-:Y:S11]  /*6c0b0*/  @!UPT UIADD3 URZ, URZ, URZ, URZ ;  /* 0x0000003f3f3ff290 */ /* 0x000ff6000fffe03f */
[----:B------:R-:W-:Y:S01]  /*6c0c0*/  @!UPT UIADD3 URZ, URZ, URZ, URZ ;  /* 0x0000003f3f3ff290 */ /* 0x000fe2000fffe03f */
[----:B------:R0:W-:Y:S01]  /*6c0d0*/  STL.64 [R1+0x170], R12 ;  /* 0x0001700c01007387 */ /* 0x0001e20000100a00 */
[----:B------:R-:W-:Y:S03]  /*6c0e0*/  STL.64 [R1+0x178], R14 ;  /* 0x0001780e01007387 */ /* 0x000fe60000100a00 */
[----:B0-----:R-:W4:Y:S01]  /*6c0f0*/  LDL.LU.64 R12, [R1+0x5d48] ;  /* 0x005d4800010c7983 */ /* 0x001f220000300a00 */
[----:B------:R0:W-:Y:S03]  /*6c100*/  STL.64 [R1+0x5ce0], R20 ;  /* 0x005ce01401007387 */ /* 0x0001e60000100a00 */
[----:B0-----:R-:W2:Y:S01]  /*6c110*/  LDL.LU R20, [R1+0xb10] ;  /* 0x000b100001147983 */ /* 0x001ea20000300800 */
[----:B------:R-:W2:Y:S02]  /*6c120*/  LDL.LU R21, [R1+0xb14] ;  /* 0x000b140001157983 */ /* 0x000ea40000300800 */
[----:B------:R-:W2:Y:S02]  /*6c130*/  LDL.LU R22, [R1+0xb18] ;  /* 0x000b180001167983 */ /* 0x000ea40000300800 */
[----:B------:R-:W2:Y:S01]  /*6c140*/  LDL.LU R23, [R1+0xb1c] ;  /* 0x000b1c0001177983 */ /* 0x000ea20000300800 */
        /* <DEDUP_REMOVED lines=9> */
[----:B------:R-:W4:Y:S01]  /*6c1e0*/  LDL.LU.64 R12, [R1+0x5d28] ;  /* 0x005d2800010c7983 */ /* 0x000f220000300a00 */
[C---:B--2---:R-:W-:Y:S11]  /*6c1f0*/  HMMA.16816.F32.BF16 R20, R16.reuse, R24, R20 ;  /* 0x000000181014723c */ /* 0x044ff60000041814 */
[----:B------:R-:W-:Y:S11]  /*6c200*/  @!UPT UIADD3 URZ, URZ, URZ, URZ ;  /* 0x0000003f3f3ff290 */ /* 0x000ff6000fffe03f */
[----:B------:R-:W-:Y:S01]  /*6c210*/  @!UPT UIADD3 URZ, URZ, URZ, URZ ;  /* 0x0000003f3f3ff290 */ /* 0x000fe2000fffe03f */
[----:B------:R-:W-:Y:S01]  /*6c220*/  STL.64 [R1+0x150], R20 ;  /* 0x0001501401007387 */ /* 0x000fe20000100a00 */
[----:B------:R-:W-:Y:S02]  /*6c230*/  STL.64 [R1+0x158], R22 ;  /* 0x0001581601007387 */ /* 0x000fe40000100a00 */
[----:B---3--:R-:W-:Y:S01]  /*6c240*/  STL.64 [R1+0x5cb0], R4 ;  /* 0x005cb00401007387 */ /* 0x008fe20000100a00 */
        /* <DEDUP_REMOVED lines=8> */
[----:B------:R-:W2:Y:S01]  /*6c2d0*/  LDL.LU R15, [R1+0xa2c] ;  /* 0x000a2c00010f7983 */ /* 0x000ea20000300800 */
[----:B------:R-:W3:Y:S04]  /*6c2e0*/  LDL.64 R20, [R1+0xe0] ;  /* 0x0000e00001147983 */ /* 0x000ee80000100a00 */
[----:B---3--:R0:W-:Y:S04]  /*6c2f0*/  STL.64 [R1+0x5cf8], R20 ;  /* 0x005cf81401007387 */ /* 0x0081e80000100a00 */
[----:B0-----:R-:W3:Y:S01]  /*6c300*/  LDL.LU R20, [R1+0x9f0] ;  /* 0x0009f00001147983 */ /* 0x001ee20000300800 */
[----:B------:R-:W3:Y:S02]  /*6c310*/  LDL.LU R21, [R1+0x9f4] ;  /* 0x0009f40001157983 */ /* 0x000ee40000300800 */
[----:B------:R-:W4:Y:S02]  /*6c320*/  LDL.LU R22, [R1+0x9f8] ;  /* 0x0009f80001167983 */ /* 0x000f240000300800 */
[----:B------:R-:W4:Y:S02]  /*6c330*/  LDL.LU R23, [R1+0x9fc] ;  /* 0x0009fc0001177983 */ /* 0x000f240000300800 */
[----:B------:R-:W-:-:S02]  /*6c340*/  IMAD.MOV.U32 R7, RZ, RZ, R24 ;  /* 0x000000ffff077224 */ /* 0x000fc400078e0018 */
[----:B------:R-:W-:Y:S02]  /*6c350*/  IMAD.MOV.U32 R6, RZ, RZ, R25 ;  /* 0x000000ffff067224 */ /* 0x000fe400078e0019 */
[----:B------:R-:W-:Y:S02]  /*6c360*/  IMAD.MOV.U32 R4, RZ, RZ, R7 ;  /* 0x000000ffff047224 */ /* 0x000fe400078e0007 */
[----:B------:R-:W-:Y:S01]  /*6c370*/  IMAD.MOV.U32 R5, RZ, RZ, R6 ;  /* 0x000000ffff057224 */ /* 0x000fe200078e0006 */
[----:B----4-:R-:W-:Y:S01]  /*6c380*/  STL.64 [R1+0x5d10], R22 ;  /* 0x005d101601007387 */ /* 0x010fe20000100a00 */
[----:B---3--:R0:W-:Y:S03]  /*6c390*/  STL.64 [R1+0x5d08], R20 ;  /* 0x005d081401007387 */ /* 0x0081e60000100a00 */
[----:B0-----:R-:W3:Y:S01]  /*6c3a0*/  LDL.LU R20, [R1+0xa00] ;  /* 0x000a000001147983 */ /* 0x001ee20000300800 */
[----:B------:R-:W3:Y:S02]  /*6c3b0*/  LDL.LU R21, [R1+0xa04] ;  /* 0x000a040001157983 */ /* 0x000ee40000300800 */
[----:B------:R-:W3:Y:S02]  /*6c3c0*/  LDL.LU R22, [R1+0xa08] ;  /* 0x000a080001167983 */ /* 0x000ee40000300800 */
[----:B------:R-:W3:Y:S01]  /*6c3d0*/  LDL.LU R23, [R1+0xa0c] ;  /* 0x000a0c0001177983 */ /* 0x000ee20000300800 */
[----:B------:R0:W-:Y:S04]  /*6c3e0*/  STL.64 [R1+0x5cc8], R4 ;  /* 0x005cc80401007387 */ /* 0x0001e80000100a00 */
[----:B0-----:R-:W4:Y:S01]  /*6c3f0*/  LDL.LU R4, [R1+0x9c0] ;  /* 0x0009c00001047983 */ /* 0x001f220000300800 */
        /* <DEDUP_REMOVED lines=17> */
[----:B------:R-:W2:Y:S01]  /*6c510*/  LDL.LU R7, [R1+0x9ec] ;  /* 0x0009ec0001077983 */ /* 0x000ea20000300800 */
[----:B------:R-:W3:Y:S01]  /*6c520*/  LDL.LU.64 R14, [R1+0x5d20] ;  /* 0x005d2000010e7983 */ /* 0x000ee20000300a00 */
[----:B------:R-:W3:Y:S02]  /*6c530*/  LDL.LU.64 R12, [R1+0x5d18] ;  /* 0x005d1800010c7983 */ /* 0x000ee40000300a00 */
[----:B------:R0:W-:Y:S02]  /*6c540*/  STL.64 [R1+0x5ca8], R8 ;  /* 0x005ca80801007387 */ /* 0x0001e40000100a00 */
[----:B0-----:R-:W4:Y:S04]  /*6c550*/  LDL.LU R8, [R1+0x9a0] ;  /* 0x0009a00001087983 */ /* 0x001f280000300800 */
[----:B------:R-:W-:Y:S02]  /*6c560*/  STL.64 [R1+0x130], R16 ;  /* 0x0001301001007387 */ /* 0x000fe40000100a00 */
[----:B------:R-:W-:Y:S02]  /*6c570*/  STL.64 [R1+0x138], R18 ;  /* 0x0001381201007387 */ /* 0x000fe40000100a00 */
[----:B------:R-:W4:Y:S01]  /*6c580*/  LDL.LU R9, [R1+0x9a4] ;  /* 0x0009a40001097983 */ /* 0x000f220000300800 */
[----:B------:R-:W2:Y:S01]  /*6c590*/  LDL.LU R10, [R1+0x9a8] ;  /* 0x0009a800010a7983 */ /* 0x000ea20000300800 */
[----:B------:R-:W2:Y:S01]  /*6c5a0*/  LDL.LU R11, [R1+0x9ac] ;  /* 0x0009ac00010b7983 */ /* 0x000ea20000300800 */
[C---:B---3--:R-:W-:Y:S02]  /*6c5b0*/  HMMA.16816.F32.BF16 R24, R12.reuse, R24, R20 ;  /* 0x000000180c18723c */ /* 0x048fe40000041814 */
[----:B--2---:R-:W-:Y:S01]  /*6c5c0*/  STL.64 [R1+0x5cc0], R10 ;  /* 0x005cc00a01007387 */ /* 0x004fe20000100a00 */
[----:B----4-:R0:W-:Y:S03]  /*6c5d0*/  STL.64 [R1+0x5cb8], R8 ;  /* 0x005cb80801007387 */ /* 0x0101e60000100a00 */
[----:B0-----:R-:W2:Y:S01]  /*6c5e0*/  LDL.LU R8, [R1+0x9b0] ;  /* 0x0009b00001087983 */ /* 0x001ea20000300800 */
[----:B------:R-:W2:Y:S02]  /*6c5f0*/  LDL.LU R9, [R1+0x9b4] ;  /* 0x0009b40001097983 */ /* 0x000ea40000300800 */
[----:B------:R-:W2:Y:S02]  /*6c600*/  LDL.LU R10, [R1+0x9b8] ;  /* 0x0009b800010a7983 */ /* 0x000ea40000300800 */
[----:B------:R-:W3:Y:S01]  /*6c610*/  LDL.LU.64 R22, [R1+0x5d10] ;  /* 0x005d100001167983 */ /* 0x000ee20000300a00 */
[----:B------:R-:W3:Y:S11]  /*6c620*/  LDL.LU.64 R20, [R1+0x5d08] ;  /* 0x005d080001147983 */ /* 0x000ef60000300a00 */
[----:B------:R0:W-:Y:S02]  /*6c630*/  STL.64 [R1+0x120], R24 ;  /* 0x0001201801007387 */ /* 0x0001e40000100a00 */
[----:B------:R-:W-:Y:S01]  /*6c640*/  STL.64 [R1+0x128], R26 ;  /* 0x0001281a01007387 */ /* 0x000fe20000100a00 */
[----:B0-----:R-:W3:Y:S02]  /*6c650*/  LDL.LU.64 R24, [R1+0x5d00] ;  /* 0x005d000001187983 */ /* 0x001ee40000300a00 */
[C---:B---3--:R-:W-:Y:S11]  /*6c660*/  HMMA.16816.F32.BF16 R20, R12.reuse, R24, R20 ;  /* 0x000000180c14723c */ /* 0x048ff60000041814 */
[----:B------:R-:W-:Y:S11]  /*6c670*/  @!UPT UIADD3 URZ, URZ, URZ, URZ ;  /* 0x0000003f3f3ff290 */ /* 0x000ff6000fffe03f */
[----:B------:R-:W-:Y:S01]  /*6c680*/  @!UPT UIADD3 URZ, URZ, URZ, URZ ;  /* 0x0000003f3f3ff290 */ /* 0x000fe2000fffe03f */
[----:B------:R0:W-:Y:S01]  /*6c690*/  STL.64 [R1+0x110], R20 ;  /* 0x0001101401007387 */ /* 0x0001e20000100a00 */
[----:B------:R-:W-:Y:S03]  /*6c6a0*/  STL [R1+0x118], R22 ;  /* 0x0001181601007387 */ /* 0x000fe60000100800 */
[----:B0-----:R-:W3:Y:S01]  /*6c6b0*/  LDL.LU.64 R20, [R1+0x5cf8] ;  /* 0x005cf80001147983 */ /* 0x001ee20000300a00 */
[----:B------:R-:W-:Y:S02]  /*6c6c0*/  IMAD.MOV.U32 R11, RZ, RZ, R29 ;  /* 0x000000ffff0b7224 */ /* 0x000fe400078e001d */
[----:B------:R-:W-:Y:S02]  /*6c6d0*/  IMAD.MOV.U32 R29, RZ, RZ, R23 ;  /* 0x000000ffff1d7224 */ /* 0x000fe400078e0017 */
[----:B------:R0:W-:Y:S02]  /*6c6e0*/  STL.64 [R1+0x5c80], R24 ;  /* 0x005c801801007387 */ /* 0x0001e40000100a00 */
[----:B0-----:R-:W4:Y:S01]  /*6c6f0*/  LDL.64 R24, [R1+0x100] ;  /* 0x0001000001187983 */ /* 0x001f220000100a00 */
[----:B------:R-:W-:Y:S01]  /*6c700*/  STL [R1+0x5738], R29 ;  /* 0x0057381d01007387 */ /* 0x000fe20000100800 */
        /* <DEDUP_REMOVED lines=19> */
[----:B0-----:R-:W2:Y:S01]  /*6c840*/  LDL.LU R20, [R1+0x8d0] ;  /* 0x0008d00001147983 */ /* 0x001ea20000300800 */
[----:B------:R-:W2:Y:S02]  /*6c850*/  LDL.LU R21, [R1+0x8d4] ;  /* 0x0008d40001157983 */ /* 0x000ea40000300800 */
[----:B------:R-:W2:Y:S02]  /*6c860*/  LDL.LU R22, [R1+0x8d8] ;  /* 0x0008d80001167983 */ /* 0x000ea40000300800 */
[----:B------:R-:W2:Y:S01]  /*6c870*/  LDL.LU R23, [R1+0x8dc] ;  /* 0x0008dc0001177983 */ /* 0x000ea20000300800 */
[C---:B---3--:R-:W-:Y:S11]  /*6c880*/  HMMA.16816.F32.BF16 R4, R12.reuse, R16, R4 ;  /* 0x000000100c04723c */ /* 0x048ff60000041804 */
[----:B------:R-:W-:Y:S11]  /*6c890*/  @!UPT UIADD3 URZ, URZ, URZ, URZ ;  /* 0x0000003f3f3ff290 */ /* 0x000ff6000fffe03f */
[----:B------:R-:W-:Y:S01]  /*6c8a0*/  @!UPT UIADD3 URZ, URZ, URZ, URZ ;  /* 0x0000003f3f3ff290 */ /* 0x000fe2000fffe03f */
        /* <DEDUP_REMOVED lines=15> */
[----:B------:R-:W-:Y:S03]  /*6c9a0*/  STL.64 [R1+0x48], R10 ;  /* 0x0000480a01007387 */ /* 0x000fe60000100a00 */
[----:B0-----:R-:W2:Y:S01]  /*6c9b0*/  LDL.LU.64 R8, [R1+0x5ca8] ;  /* 0x005ca80001087983 */ /* 0x001ea20000300a00 */
[----:B------:R-:W2:Y:S02]  /*6c9c0*/  LDL.LU.64 R6, [R1+0x5ca0] ;  /* 0x005ca00001067983 */ /* 0x000ea40000300a00 */
[----:B------:R-:W2:Y:S02]  /*6c9d0*/  LDL.LU.64 R4, [R1+0x5c98] ;  /* 0x005c980001047983 */ /* 0x000ea40000300a00 */
[----:B--2---:R-:W-:Y:S01]  /*6c9e0*/  HMMA.16816.F32.BF16 R12, R12, R8, R4 ;  /* 0x000000080c0c723c */ /* 0x004fe20000041804 */
[----:B------:R-:W4:Y:S01]  /*6c9f0*/  LDL.LU.64 R6, [R1+0x5c90] ;  /* 0x005c900001067983 */ /* 0x000f220000300a00 */
[----:B------:R-:W4:Y:S02]  /*6ca00*/  LDL.LU.64 R4, [R1+0x5c88] ;  /* 0x005c880001047983 */ /* 0x000f240000300a00 */
[----:B------:R0:W-:Y:S02]  /*6ca10*/  STL.64 [R1+0x5c30], R8 ;  /* 0x005c300801007387 */ /* 0x0001e40000100a00 */
[----:B0-----:R-:W4:Y:S11]  /*6ca20*/  LDL.LU R8, [R1+0x8e0] ;  /* 0x0008e00001087983 */ /* 0x001f360000300800 */
[----:B------:R-:W-:Y:S06]  /*6ca30*/  @!UPT UIADD3 URZ, URZ, URZ, URZ ;  /* 0x0000003f3f3ff290 */ /* 0x000fec000fffe03f */
[----:B------:R0:W-:Y:S01]  /*6ca40*/  STL.64 [R1+0x30], R12 ;  /* 0x0000300c01007387 */ /* 0x0001e20000100a00 */
[----:B------:R-:W-:Y:S02]  /*6ca50*/  STL.64 [R1+0x38], R14 ;  /* 0x0000380e01007387 */ /* 0x000fe40000100a00 */
[----:B------:R-:W4:Y:S02]  /*6ca60*/  LDL.LU R9, [R1+0x8e4] ;  /* 0x0008e40001097983 */ /* 0x000f240000300800 */
[----:B------:R-:W4:Y:S01]  /*6ca70*/  LDL.LU R10, [R1+0x8e8] ;  /* 0x0008e800010a7983 */ /* 0x000f220000300800 */
[----:B------:R-:W4:Y:S04]  /*6ca80*/  LDL.LU R11, [R1+0x8ec] ;  /* 0x0008ec00010b7983 */ /* 0x000f280000300800 */
[----:B0-----:R-:W2:Y:S01]  /*6ca90*/  LDL.64 R12, [R1+0xb0] ;  /* 0x0000b000010c7983 */ /* 0x001ea20000100a00 */
[C---:B----4-:R-:W-:Y:S03]  /*6caa0*/  HMMA.16816.F32.BF16 R8, R4.reuse, R24, R8 ;  /* 0x000000180408723c */ /* 0x050fe60000041808 */
[----:B--2---:R-:W-:Y:S11]  /*6cab0*/  STL.64 [R1+0x5c50], R12 ;  /* 0x005c500c01007387 */ /* 0x004ff60000100a00 */
[----:B------:R-:W-:Y:S09]  /*6cac0*/  @!UPT UIADD3 URZ, URZ, URZ, URZ ;  /* 0x0000003f3f3ff290 */ /* 0x000ff2000fffe03f */
[----:B------:R0:W-:Y:S01]  /*6cad0*/  STL.64 [R1+0x20], R8 ;  /* 0x0000200801007387 */ /* 0x0001e20000100a00 */
[----:B------:R-:W-:Y:S02]  /*6cae0*/  STL.64 [R1+0x28], R10 ;  /* 0x0000280a01007387 */ /* 0x000fe40000100a00 */
[----:B0-----:R-:W-:Y:S02]  /*6caf0*/  IMAD.MOV.U32 R9, RZ, RZ, R24 ;  /* 0x000000ffff097224 */ /* 0x001fe400078e0018 */
[----:B------:R-:W-:Y:S02]  /*6cb00*/  IMAD.MOV.U32 R8, RZ, RZ, R25 ;  /* 0x000000ffff087224 */ /* 0x000fe400078e0019 */
[----:B------:R-:W2:Y:S02]  /*6cb10*/  LDL.LU.64 R24, [R1+0x5c80] ;  /* 0x005c800001187983 */ /* 0x000ea40000300a00 */
        /* <DEDUP_REMOVED lines=10> */
[----:B------:R-:W3:Y:S01]  /*6cbc0*/  LDL.LU.64 R26, [R1+0x5c60] ;  /* 0x005c6000011a7983 */ /* 0x000ee20000300a00 */
[----:B------:R-:W3:Y:S02]  /*6cbd0*/  LDL.LU.64 R24, [R1+0x5c58] ;  /* 0x005c580001187983 */ /* 0x000ee40000300a00 */
[----:B--2---:R0:W-:Y:S11]  /*6cbe0*/  STL.64 [R1+0x5be0], R20 ;  /* 0x005be01401007387 */ /* 0x0041f60000100a00 */
[----:B------:R-:W-:Y:S08]  /*6cbf0*/  @!UPT UIADD3 URZ, URZ, URZ, URZ ;  /* 0x0000003f3f3ff290 */ /* 0x000ff0000fffe03f */
[----:B------:R-:W-:Y:S01]  /*6cc00*/  STL.64 [R1], R12 ;  /* 0x0000000c01007387 */ /* 0x000fe20000100a00 */
[----:B------:R-:W-:Y:S01]  /*6cc10*/  STL.64 [R1+0x8], R14 ;  /* 0x0000080e01007387 */ /* 0x000fe20000100a00 */
[----:B---3--:R-:W-:Y:S02]  /*6cc20*/  HMMA.16816.F32.BF16 R24, R4, R20, R24 ;  /* 0x000000140418723c */ /* 0x008fe40000041818 */
[----:B0-----:R-:W2:Y:S01]  /*6cc30*/  LDL.LU R20, [R1+0x5c0] ;  /* 0x0005c00001147983 */ /* 0x001ea20000300800 */
[----:B------:R-:W2:Y:S02]  /*6cc40*/  LDL.LU R21, [R1+0x5c4] ;  /* 0x0005c40001157983 */ /* 0x000ea40000300800 */
[----:B------:R-:W3:Y:S02]  /*6cc50*/  LDL.LU R22, [R1+0x5c8] ;  /* 0x0005c80001167983 */ /* 0x000ee40000300800 */
[----:B------:R-:W3:Y:S02]  /*6cc60*/  LDL.LU R23, [R1+0x5cc] ;  /* 0x0005cc0001177983 */ /* 0x000ee40000300800 */
[----:B---3--:R-:W-:Y:S01]  /*6cc70*/  STL.64 [R1+0x5bf0], R22 ;  /* 0x005bf01601007387 */ /* 0x008fe20000100a00 */
[----:B--2---:R0:W-:Y:S03]  /*6cc80*/  STL.64 [R1+0x5be8], R20 ;  /* 0x005be81401007387 */ /* 0x0041e60000100a00 */
[----:B0-----:R-:W2:Y:S04]  /*6cc90*/  LDL.64 R20, [R1+0xf0] ;  /* 0x0000f00001147983 */ /* 0x001ea80000100a00 */
[----:B--2---:R0:W-:Y:S01]  /*6cca0*/  STL.64 [R1+0x5c00], R20 ;  /* 0x005c001401007387 */ /* 0x0041e20000100a00 */
[----:B------:R-:W2:Y:S02]  /*6ccb0*/  LDL.LU R12, [R1+0x8a0] ;  /* 0x0008a000010c7983 */ /* 0x000ea40000300800 */
[----:B------:R-:W2:Y:S02]  /*6ccc0*/  LDL.LU R13, [R1+0x8a4] ;  /* 0x0008a400010d7983 */ /* 0x000ea40000300800 */
[----:B------:R-:W2:Y:S01]  /*6ccd0*/  LDL.LU R14, [R1+0x8a8] ;  /* 0x0008a800010e7983 */ /* 0x000ea20000300800 */
[----:B------:R-:W2:Y:S01]  /*6cce0*/  LDL.LU R15, [R1+0x8ac] ;  /* 0x0008ac00010f7983 */ /* 0x000ea20000300800 */
[----:B0-----:R-:W-:-:S02]  /*6ccf0*/  IMAD.MOV.U32 R20, RZ, RZ, R9 ;  /* 0x000000ffff147224 */ /* 0x001fc400078e0009 */
[----:B------:R-:W-:Y:S02]  /*6cd00*/  IMAD.MOV.U32 R21, RZ, RZ, R8 ;  /* 0x000000ffff157224 */ /* 0x000fe400078e0008 */
[----:B------:R-:W-:Y:S02]  /*6cd10*/  IMAD.MOV.U32 R8, RZ, RZ, R3 ;  /* 0x000000ffff087224 */ /* 0x000fe400078e0003 */
[----:B------:R-:W-:-:S05]  /*6cd20*/  IMAD.MOV.U32 R9, RZ, RZ, R2 ;  /* 0x000000ffff097224 */ /* 0x000fca00078e0002 */
[----:B------:R0:W-:Y:S04]  /*6cd30*/  STL.64 [R1+0x5c48], R8 ;  /* 0x005c480801007387 */ /* 0x0001e80000100a00 */
        /* <DEDUP_REMOVED lines=13> */
[----:B------:R-:W2:Y:S02]  /*6ce10*/  LDL.LU R22, [R1+0x5a8] ;  /* 0x0005a80001167983 */ /* 0x000ea40000300800 */
[----:B------:R-:W2:Y:S01]  /*6ce20*/  LDL.LU R23, [R1+0x5ac] ;  /* 0x0005ac0001177983 */ /* 0x000ea20000300800 */
[----:B------:R-:W-:Y:S01]  /*6ce30*/  STL.64 [R1+0x5520], R26 ;  /* 0x0055201a01007387 */ /* 0x000fe20000100a00 */
[----:B------:R0:W-:Y:S03]  /*6ce40*/  STL.64 [R1+0x5518], R24 ;  /* 0x0055181801007387 */ /* 0x0001e60000100a00 */
[----:B0-----:R-:W4:Y:S01]  /*6ce50*/  LDL.LU.64 R24, [R1+0xe0] ;  /* 0x0000e00001187983 */ /* 0x001f220000300a00 */
[----:B------:R-:W2:Y:S01]  /*6ce60*/  LDL.64 R26, [R1+0xe8] ;  /* 0x0000e800011a7983 */ /* 0x000ea20000100a00 */
[C---:B------:R-:W-:Y:S02]  /*6ce70*/  HMMA.16816.F32.BF16 R12, R4.reuse, R16, R12 ;  /* 0x00000010040c723c */ /* 0x040fe4000004180c */
[----:B--2---:R-:W-:Y:S01]  /*6ce80*/  STL [R1+0x5740], R26 ;  /* 0x0057401a01007387 */ /* 0x004fe20000100800 */
[----:B------:R-:W-:Y:S02]  /*6ce90*/  STL [R1+0x573c], R27 ;  /* 0x00573c1b01007387 */ /* 0x000fe40000100800 */
[----:B----4-:R0:W-:Y:S02]  /*6cea0*/  STL.64 [R1+0x5bf8], R24 ;  /* 0x005bf81801007387 */ /* 0x0101e40000100a00 */
        /* <DEDUP_REMOVED lines=13> */
[----:B------:R0:W-:Y:S03]  /*6cf80*/  STL.64 [R1+0x5bd8], R16 ;  /* 0x005bd81001007387 */ /* 0x0001e60000100a00 */
        /* <DEDUP_REMOVED lines=9> */
[----:B0-----:R-:W3:Y:S01]  /*6d020*/  LDL.LU.64 R8, [R1+0x5c48] ;  /* 0x005c480001087983 */ /* 0x001ee20000300a00 */
[----:B------:R0:W-:Y:S03]  /*6d030*/  STL.64 [R1+0x5bd0], R12 ;  /* 0x005bd00c01007387 */ /* 0x0001e60000100a00 */
[----:B0-----:R-:W2:Y:S01]  /*6d040*/  LDL.LU R12, [R1+0x890] ;  /* 0x00089000010c7983 */ /* 0x001ea20000300800 */
[----:B------:R-:W2:Y:S02]  /*6d050*/  LDL.LU R13, [R1+0x894] ;  /* 0x00089400010d7983 */ /* 0x000ea40000300800 */
[----:B------:R-:W2:Y:S02]  /*6d060*/  LDL.LU R14, [R1+0x898] ;  /* 0x00089800010e7983 */ /* 0x000ea40000300800 */
[----:B------:R-:W2:Y:S01]  /*6d070*/  LDL.LU R15, [R1+0x89c] ;  /* 0x00089c00010f7983 */ /* 0x000ea20000300800 */
[C---:B---3--:R-:W-:Y:S01]  /*6d080*/  HMMA.16816.F32.BF16 R8, R4.reuse, R8, R20 ;  /* 0x000000080408723c */ /* 0x048fe20000041814 */
[----:B------:R-:W3:Y:S01]  /*6d090*/  LDL.LU.64 R22, [R1+0x5c40] ;  /* 0x005c400001167983 */ /* 0x000ee20000300a00 */
[----:B------:R-:W3:Y:S11]  /*6d0a0*/  LDL.LU.64 R20, [R1+0x5c38] ;  /* 0x005c380001147983 */ /* 0x000ef60000300a00 */
[----:B------:R-:W-:Y:S10]  /*6d0b0*/  @!UPT UIADD3 URZ, URZ, URZ, URZ ;  /* 0x0000003f3f3ff290 */ /* 0x000ff4000fffe03f */
[----:B------:R0:W-:Y:S01]  /*6d0c0*/  STL.64 [R1+0x5a0], R8 ;  /* 0x0005a00801007387 */ /* 0x0001e20000100a00 */
[----:B------:R1:W-:Y:S03]  /*6d0d0*/  STL.64 [R1+0x5a8], R10 ;  /* 0x0005a80a01007387 */ /* 0x0003e60000100a00 */
[----:B0-----:R-:W3:Y:S02]  /*6d0e0*/  LDL.LU.64 R8, [R1+0x5c30] ;  /* 0x005c300001087983 */ /* 0x001ee40000300a00 */
[----:B---3--:R-:W-:Y:S02]  /*6d0f0*/  HMMA.16816.F32.BF16 R4, R4, R8, R20 ;  /* 0x000000080404723c */ /* 0x008fe40000041814 */
[----:B------:R-:W2:Y:S01]  /*6d100*/  LDL.LU.64 R20, [R1+0x5c28] ;  /* 0x005c280001147983 */ /* 0x000ea20000300a00 */
[----:B-1----:R-:W2:Y:S02]  /*6d110*/  LDL.LU.64 R10, [R1+0x5c20] ;  /* 0x005c2000010a7983 */ /* 0x002ea40000300a00 */
[----:B------:R-:W2:Y:S11]  /*6d120*/  LDL.LU.64 R8, [R1+0x5c18] ;  /* 0x005c180001087983 */ /* 0x000eb60000300a00 */
[----:B------:R-:W-:Y:S07]  /*6d130*/  @!UPT UIADD3 URZ, URZ, URZ, URZ ;  /* 0x0000003f3f3ff290 */ /* 0x000fee000fffe03f */
[----:B------:R0:W-:Y:S01]  /*6d140*/  STL.64 [R1+0x5b0], R4 ;  /* 0x0005b00401007387 */ /* 0x0001e20000100a00 */
[----:B------:R-:W-:Y:S03]  /*6d150*/  STL.64 [R1+0x5b8], R6 ;  /* 0x0005b80601007387 */ /* 0x000fe60000100a00 */
[----:B0-----:R-:W3:Y:S01]  /*6d160*/  LDL.64 R4, [R1+0xa0] ;  /* 0x0000a00001047983 */ /* 0x001ee20000100a00 */
        /* <DEDUP_REMOVED lines=16> */
[C---:B--2---:R-:W-:Y:S11]  /*6d270*/  HMMA.16816.F32.BF16 R20, R8.reuse, R24, R20 ;  /* 0x000000180814723c */ /* 0x044ff60000041814 */
        /* <DEDUP_REMOVED lines=8> */
[----:B------:R-:W3:Y:S02]  /*6d300*/  LDL.LU R26, [R1+0xad8] ;  /* 0x000ad800011a7983 */ /* 0x000ee40000300800 */
[----:B------:R-:W3:Y:S01]  /*6d310*/  LDL.LU R27, [R1+0xadc] ;  /* 0x000adc00011b7983 */ /* 0x000ee20000300800 */
[C---:B----4-:R-:W-:Y:S11]  /*6d320*/  HMMA.16816.F32.BF16 R16, R8.reuse, R20, R16 ;  /* 0x000000140810723c */ /* 0x050ff60000041810 */
[----:B------:R-:W-:Y:S11]  /*6d330*/  @!UPT UIADD3 URZ, URZ, URZ, URZ ;  /* 0x0000003f3f3ff290 */ /* 0x000ff6000fffe03f */
[----:B------:R-:W-:Y:S01]  /*6d340*/  @!UPT UIADD3 URZ, URZ, URZ, URZ ;  /* 0x0000003f3f3ff290 */ /* 0x000fe2000fffe03f */
[----:B------:R0:W-:Y:S01]  /*6d350*/  STL.64 [R1+0x610], R16 ;  /* 0x0006101001007387 */ /* 0x0001e20000100a00 */
[----:B------:R1:W-:Y:S03]  /*6d360*/  STL.64 [R1+0x618], R18 ;  /* 0x0006181201007387 */ /* 0x0003e60000100a00 */
[----:B0-----:R-:W1:Y:S02]  /*6d370*/  LDL.LU.64 R16, [R1+0x5bd8] ;  /* 0x005bd80001107983 */ /* 0x001e640000300a00 */
[C---:B-1----:R-:W-:Y:S02]  /*6d380*/  HMMA.16816.F32.BF16 R16, R8.reuse, R16, R12 ;  /* 0x000000100810723c */ /* 0x042fe4000004180c */
[----:B------:R-:W2:Y:S11]  /*6d390*/  LDL.LU.64 R12, [R1+0x5bd0] ;  /* 0x005bd000010c7983 */ /* 0x000eb60000300a00 */
        /* <DEDUP_REMOVED lines=10> */
[C---:B---3--:R-:W-:Y:S08]  /*6d440*/  HMMA.16816.F32.BF16 R24, R8.reuse, R4, R24 ;  /* 0x000000040818723c */ /* 0x048ff00000041818 */
[----:B--2---:R-:W-:Y:S11]  /*6d450*/  HMMA.16816.F32.BF16 R16, R8, R12, R16 ;  /* 0x0000000c0810723c */ /* 0x004ff60000041810 */
[----:B------:R-:W-:Y:S11]  /*6d460*/  @!UPT UIADD3 URZ, URZ, URZ, URZ ;  /* 0x0000003f3f3ff290 */ /* 0x000ff6000fffe03f */
[----:B------:R-:W-:Y:S01]  /*6d470*/  @!UPT UIADD3 URZ, URZ, URZ, URZ ;  /* 0x0000003f3f3ff290 */ /* 0x000fe2000fffe03f */
[----:B------:R0:W-:Y:S02]  /*6d480*/  STL.64 [R1+0x640], R16 ;  /* 0x0006401001007387 */ /* 0x0001e40000100a00 */
[----:B0-----:R-:W-:Y:S02]  /*6d490*/  IMAD.MOV.U32 R17, RZ, RZ, R12 ;  /* 0x000000ffff117224 */ /* 0x001fe400078e000c */
[----:B------:R-:W-:Y:S02]  /*6d4a0*/  IMAD.MOV.U32 R16, RZ, RZ, R13 ;  /* 0x000000ffff107224 */ /* 0x000fe400078e000d */
[----:B------:R-:W0:Y:S04]  /*6d4b0*/  LDSM.16.MT88.4 R12, [R0+0x10300] ;  /* 0x01030000000c783b */ /* 0x000e280000004200 */
[----:B------:R-:W-:Y:S01]  /*6d4c0*/  STL.64 [R1+0x648], R18 ;  /* 0x0006481201007387 */ /* 0x000fe20000100a00 */
[----:B------:R1:W-:Y:S03]  /*6d4d0*/  STL.64 [R1+0x5b78], R16 ;  /* 0x005b781001007387 */ /* 0x0003e60000100a00 */
[----:B-1----:R-:W2:Y:S04]  /*6d4e0*/  LDL.64 R16, [R1+0x90] ;  /* 0x0000900001107983 */ /* 0x002ea80000100a00 */
[----:B0-----:R-:W-:Y:S01]  /*6d4f0*/  STL.64 [R1+0x5ae0], R14 ;  /* 0x005ae00e01007387 */ /* 0x001fe20000100a00 */
[----:B------:R0:W-:Y:S03]  /*6d500*/  STL.64 [R1+0x5ad8], R12 ;  /* 0x005ad80c01007387 */ /* 0x0001e60000100a00 */
[----:B0-----:R-:W2:Y:S01]  /*6d510*/  LDL.LU R12, [R1+0xac0] ;  /* 0x000ac000010c7983 */ /* 0x001ea20000300800 */
[----:B------:R-:W2:Y:S02]  /*6d520*/  LDL.LU R13, [R1+0xac4] ;  /* 0x000ac400010d7983 */ /* 0x000ea40000300800 */
[----:B------:R-:W2:Y:S02]  /*6d530*/  LDL.LU R14, [R1+0xac8] ;  /* 0x000ac800010e7983 */ /* 0x000ea40000300800 */
[----:B------:R-:W2:Y:S01]  /*6d540*/  LDL.LU R15, [R1+0xacc] ;  /* 0x000acc00010f7983 */ /* 0x000ea20000300800 */
[----:B------:R0:W-:Y:S01]  /*6d550*/  STL.64 [R1+0x660], R24 ;  /* 0x0006601801007387 */ /* 0x0001e20000100a00 */
[----:B------:R1:W-:Y:S03]  /*6d560*/  STL.64 [R1+0x668], R26 ;  /* 0x0006681a01007387 */ /* 0x0003e60000100a00 */
[----:B0-----:R-:W3:Y:S01]  /*6d570*/  LDL.LU.64 R24, [R1+0x5bc8] ;  /* 0x005bc80001187983 */ /* 0x001ee20000300a00 */
[----:B-1----:R-:W-:-:S02]  /*6d580*/  IMAD.MOV.U32 R27, RZ, RZ, R4 ;  /* 0x000000ffff1b7224 */ /* 0x002fc400078e0004 */
[----:B------:R-:W-:Y:S02]  /*6d590*/  IMAD.MOV.U32 R26, RZ, RZ, R5 ;  /* 0x000000ffff1a7224 */ /* 0x000fe400078e0005 */
[----:B------:R-:W0:Y:S01]  /*6d5a0*/  LDSM.16.MT88.4 R4, [R0+0x10380] ;  /* 0x010380000004783b */ /* 0x000e220000004200 */
[----:B------:R-:W-:Y:S02]  /*6d5b0*/  IMAD.MOV.U32 R2, RZ, RZ, R20 ;  /* 0x000000ffff027224 */ /* 0x000fe400078e0014 */
[----:B------:R-:W-:Y:S01]  /*6d5c0*/  IMAD.MOV.U32 R3, RZ, RZ, R21 ;  /* 0x000000ffff037224 */ /* 0x000fe200078e0015 */
[----:B------:R-:W-:Y:S04]  /*6d5d0*/  STL.64 [R1+0x5ba0], R26 ;  /* 0x005ba01a01007387 */ /* 0x000fe80000100a00 */
[----:B------:R1:W-:Y:S04]  /*6d5e0*/  LDSM.16.MT88.4 R20, [R0+0x10200] ;  /* 0x010200000014783b */ /* 0x0003e80000004200 */
[----:B---3--:R-:W-:Y:S01]  /*6d5f0*/  STL.64 [R1+0x5b98], R24 ;  /* 0x005b981801007387 */ /* 0x008fe20000100a00 */
[----:B-1----:R-:W3:Y:S02]  /*6d600*/  LDL.LU R0, [R1+0x5bc0] ;  /* 0x005bc00001007983 */ /* 0x002ee40000300800 */
[----:B0-----:R-:W-:Y:S02]  /*6d610*/  STL.64 [R1+0x5a50], R6 ;  /* 0x005a500601007387 */ /* 0x001fe40000100a00 */
[----:B------:R2:W-:Y:S02]  /*6d620*/  STL.64 [R1+0x5a48], R4 ;  /* 0x005a480401007387 */ /* 0x0005e40000100a00 */
[----:B--2---:R-:W-:Y:S07]  /*6d630*/  HMMA.16816.F32.BF16 R4, R8, R16, R12 ;  /* 0x000000100804723c */ /* 0x004fee000004180c */
[----:B------:R-:W-:-:S02]  /*6d640*/  IMAD.MOV.U32 R15, RZ, RZ, R16 ;  /* 0x000000ffff0f7224 */ /* 0x000fc400078e0010 */
[----:B------:R-:W-:Y:S02]  /*6d650*/  IMAD.MOV.U32 R14, RZ, RZ, R17 ;  /* 0x000000ffff0e7224 */ /* 0x000fe400078e0011 */
[----:B------:R-:W-:Y:S02]  /*6d660*/  IMAD.MOV.U32 R16, RZ, RZ, R2 ;  /* 0x000000ffff107224 */ /* 0x000fe400078e0002 */
[----:B------:R-:W-:-:S10]  /*6d670*/  IMAD.MOV.U32 R17, RZ, RZ, R3 ;  /* 0x000000ffff117224 */ /* 0x000fd400078e0003 */
[----:B------:R-:W-:Y:S01]  /*6d680*/  STL.64 [R1+0x650], R4 ;  /* 0x0006500401007387 */ /* 0x000fe20000100a00 */
[----:B------:R-:W-:Y:S02]  /*6d690*/  STL.64 [R1+0x658], R6 ;  /* 0x0006580601007387 */ /* 0x000fe40000100a00 */
[----:B------:R-:W2:Y:S02]  /*6d6a0*/  LDL.64 R12, [R1+0x100] ;  /* 0x00010000010c7983 */ /* 0x000ea40000100a00 */
[----:B------:R-:W4:Y:S01]  /*6d6b0*/  LDL.LU R2, [R1+0x5bbc] ;  /* 0x005bbc0001027983 */ /* 0x000f220000300800 */
[----:B------:R-:W2:Y:S01]  /*6d6c0*/  LDL.LU R3, [R1+0x5bb8] ;  /* 0x005bb80001037983 */ /* 0x000ea20000300800 */
[----:B------:R0:W-:Y:S03]  /*6d6d0*/  STL.64 [R1+0x5b90], R16 ;  /* 0x005b901001007387 */ /* 0x0001e60000100a00 */
[----:B0-----:R-:W2:Y:S01]  /*6d6e0*/  LDL.LU R16, [R1+0xbe0] ;  /* 0x000be00001107983 */ /* 0x001ea20000300800 */
[----:B------:R-:W2:Y:S02]  /*6d6f0*/  LDL.LU R17, [R1+0xbe4] ;  /* 0x000be40001117983 */ /* 0x000ea40000300800 */
[----:B------:R-:W2:Y:S02]  /*6d700*/  LDL.LU R18, [R1+0xbe8] ;  /* 0x000be80001127983 */ /* 0x000ea40000300800 */
[----:B------:R-:W2:Y:S01]  /*6d710*/  LDL.LU R19, [R1+0xbec] ;  /* 0x000bec0001137983 */ /* 0x000ea20000300800 */
[----:B---3--:R-:W0:Y:S04]  /*6d720*/  LDSM.16.MT88.4 R8, [R0+0x10000] ;  /* 0x010000000008783b */ /* 0x008e280000004200 */
[----:B--2---:R-:W-:Y:S01]  /*6d730*/  STL.64 [R1+0x5bb0], R18 ;  /* 0x005bb01201007387 */ /* 0x004fe20000100a00 */
[----:B------:R1:W-:Y:S03]  /*6d740*/  STL.64 [R1+0x5ba8], R16 ;  /* 0x005ba81001007387 */ /* 0x0003e60000100a00 */
[----:B-1----:R-:W2:Y:S01]  /*6d750*/  LDL.LU R16, [R1+0xbf0] ;  /* 0x000bf00001107983 */ /* 0x002ea20000300800 */
        /* <DEDUP_REMOVED lines=14> */
[----:B------:R0:W-:Y:S02]  /*6d840*/  STL.64 [R1+0x59e8], R8 ;  /* 0x0059e80801007387 */ /* 0x0001e40000100a00 */
[----:B0-----:R-:W-:-:S02]  /*6d850*/  IMAD.MOV.U32 R8, RZ, RZ, R15 ;  /* 0x000000ffff087224 */ /* 0x001fc400078e000f */
[----:B------:R-:W-:-:S05]  /*6d860*/  IMAD.MOV.U32 R9, RZ, RZ, R14 ;  /* 0x000000ffff097224 */ /* 0x000fca00078e000e */
[----:B------:R0:W-:Y:S04]  /*6d870*/  STL.64 [R1+0x5b60], R8 ;  /* 0x005b600801007387 */ /* 0x0001e80000100a00 */
[----:B0-----:R-:W3:Y:S01]  /*6d880*/  LDL.LU R8, [R1+0xc00] ;  /* 0x000c000001087983 */ /* 0x001ee20000300800 */
[----:B------:R-:W3:Y:S02]  /*6d890*/  LDL.LU R9, [R1+0xc04] ;  /* 0x000c040001097983 */ /* 0x000ee40000300800 */
[----:B------:R-:W3:Y:S02]  /*6d8a0*/  LDL.LU R10, [R1+0xc08] ;  /* 0x000c0800010a7983 */ /* 0x000ee40000300800 */
[----:B------:R-:W3:Y:S02]  /*6d8b0*/  LDL.LU R11, [R1+0xc0c] ;  /* 0x000c0c00010b7983 */ /* 0x000ee40000300800 */
[----:B---3--:R-:W-:Y:S11]  /*6d8c0*/  HMMA.16816.F32.BF16 R8, R20, R12, R8 ;  /* 0x0000000c1408723c */ /* 0x008ff60000041808 */
[----:B------:R-:W-:Y:S11]  /*6d8d0*/  @!UPT UIADD3 URZ, URZ, URZ, URZ ;  /* 0x0000003f3f3ff290 */ /* 0x000ff6000fffe03f */
[----:B------:R-:W-:Y:S01]  /*6d8e0*/  @!UPT UIADD3 URZ, URZ, URZ, URZ ;  /* 0x0000003f3f3ff290 */ /* 0x000fe2000fffe03f */
[----:B------:R0:W-:Y:S01]  /*6d8f0*/  STL.64 [R1+0x670], R8 ;  /* 0x0006700801007387 */ /* 0x0001e20000100a00 */
[----:B------:R-:W-:Y:S02]  /*6d900*/  STL.64 [R1+0x678], R10 ;  /* 0x0006780a01007387 */ /* 0x000fe40000100a00 */
[----:B0-----:R-:W-:Y:S02]  /*6d910*/  IMAD.MOV.U32 R9, RZ, RZ, R12 ;  /* 0x000000ffff097224 */ /* 0x001fe400078e000c */
[----:B------:R-:W-:Y:S01]  /*6d920*/  IMAD.MOV.U32 R8, RZ, RZ, R13 ;  /* 0x000000ffff087224 */ /* 0x000fe200078e000d */
[----:B------:R-:W3:Y:S01]  /*6d930*/  LDL.LU R12, [R1+0xa40] ;  /* 0x000a4000010c7983 */ /* 0x000ee20000300800 */
[----:B------:R-:W3:Y:S02]  /*6d940*/  LDL.LU R13, [R1+0xa44] ;  /* 0x000a4400010d7983 */ /* 0x000ee40000300800 */
[----:B------:R-:W2:Y:S02]  /*6d950*/  LDL.LU R14, [R1+0xa48] ;  /* 0x000a4800010e7983 */ /* 0x000ea40000300800 */
[----:B------:R-:W2:Y:S02]  /*6d960*/  LDL.LU R15, [R1+0xa4c] ;  /* 0x000a4c00010f7983 */ /* 0x000ea40000300800 */
[----:B------:R-:W-:-:S02]  /*6d970*/  IMAD.MOV.U32 R24, RZ, RZ, R29 ;  /* 0x000000ffff187224 */ /* 0x000fc400078e001d */
[----:B------:R-:W-:-:S07]  /*6d980*/  IMAD.MOV.U32 R25, RZ, RZ, R28 ;  /* 0x000000ffff197224 */ /* 0x000fce00078e001c */
[C---:B------:R-:W-:Y:S01]  /*6d990*/  HMMA.16816.F32.BF16 R24, R20.reuse, R24, R16 ;  /* 0x000000181418723c */ /* 0x040fe20000041810 */
        /* <DEDUP_REMOVED lines=8> */
[----:B0-----:R-:W2:Y:S01]  /*6da20*/  LDL.64 R12, [R1+0xc0] ;  /* 0x0000c000010c7983 */ /* 0x001ea20000100a00 */
[----:B------:R-:W3:Y:S02]  /*6da30*/  LDL.LU.64 R18, [R1+0x5bb0] ;  /* 0x005bb00001127983 */ /* 0x000ee40000300a00 */
[----:B------:R-:W3:Y:S04]  /*6da40*/  LDL.LU.64 R16, [R1+0x5ba8] ;  /* 0x005ba80001107983 */ /* 0x000ee80000300a00 */
[----:B------:R-:W-:Y:S01]  /*6da50*/  STL.64 [R1+0x680], R24 ;  /* 0x0006801801007387 */ /* 0x000fe20000100a00 */
[----:B------:R0:W-:Y:S04]  /*6da60*/  STL.64 [R1+0x688], R26 ;  /* 0x0006881a01007387 */ /* 0x0001e80000100a00 */
[----:B0-----:R-:W2:Y:S01]  /*6da70*/  LDL.LU.64 R26, [R1+0x5ba0] ;  /* 0x005ba000011a7983 */ /* 0x001ea20000300a00 */
[----:B------:R-:W3:Y:S02]  /*6da80*/  LDL.LU.64 R24, [R1+0x5b98] ;  /* 0x005b980001187983 */ /* 0x000ee40000300a00 */
        /* <DEDUP_REMOVED lines=9> */
[----:B--2---:R-:W-:Y:S01]  /*6db20*/  STL.64 [R1+0x5b38], R24 ;  /* 0x005b381801007387 */ /* 0x004fe20000100a00 */
[----:B------:R-:W2:Y:S02]  /*6db30*/  LDL.LU.64 R6, [R1+0x5b88] ;  /* 0x005b880001067983 */ /* 0x000ea40000300a00 */
[----:B------:R-:W2:Y:S11]  /*6db40*/  LDL.LU.64 R4, [R1+0x5b80] ;  /* 0x005b800001047983 */ /* 0x000eb60000300a00 */
[----:B------:R-:W-:Y:S06]  /*6db50*/  @!UPT UIADD3 URZ, URZ, URZ, URZ ;  /* 0x0000003f3f3ff290 */ /* 0x000fec000fffe03f */
[----:B------:R0:W-:Y:S01]  /*6db60*/  STL.64 [R1+0x6b0], R16 ;  /* 0x0006b01001007387 */ /* 0x0001e20000100a00 */
[----:B------:R-:W-:Y:S03]  /*6db70*/  STL.64 [R1+0x6b8], R18 ;  /* 0x0006b81201007387 */ /* 0x000fe60000100a00 */
[----:B0-----:R-:W3:Y:S01]  /*6db80*/  LDL.LU.64 R16, [R1+0x5b78] ;  /* 0x005b780001107983 */ /* 0x001ee20000300a00 */
[----:B------:R-:W-:Y:S02]  /*6db90*/  IMAD.MOV.U32 R24, RZ, RZ, R9 ;  /* 0x000000ffff187224 */ /* 0x000fe400078e0009 */
[----:B------:R-:W-:Y:S02]  /*6dba0*/  IMAD.MOV.U32 R25, RZ, RZ, R8 ;  /* 0x000000ffff197224 */ /* 0x000fe400078e0008 */
[----:B------:R-:W-:Y:S03]  /*6dbb0*/  STL.64 [R1+0x5b70], R26 ;  /* 0x005b701a01007387 */ /* 0x000fe60000100a00 */
[----:B------:R0:W-:Y:S01]  /*6dbc0*/  STL.64 [R1+0x5b68], R24 ;  /* 0x005b681801007387 */ /* 0x0001e20000100a00 */
[C---:B--2---:R-:W-:Y:S11]  /*6dbd0*/  HMMA.16816.F32.BF16 R8, R20.reuse, R12, R4 ;  /* 0x0000000c1408723c */ /* 0x044ff60000041804 */
[----:B------:R-:W-:Y:S11]  /*6dbe0*/  @!UPT UIADD3 URZ, URZ, URZ, URZ ;  /* 0x0000003f3f3ff290 */ /* 0x000ff6000fffe03f */
[----:B------:R-:W-:Y:S01]  /*6dbf0*/  @!UPT UIADD3 URZ, URZ, URZ, URZ ;  /* 0x0000003f3f3ff290 */ /* 0x000fe2000fffe03f */
[----:B------:R1:W-:Y:S01]  /*6dc00*/  STL.64 [R1+0x6c0], R8 ;  /* 0x0006c00801007387 */ /* 0x0003e20000100a00 */
[----:B------:R2:W-:Y:S02]  /*6dc10*/  STL.64 [R1+0x6c8], R10 ;  /* 0x0006c80a01007387 */ /* 0x0005e40000100a00 */
[----:B0-----:R-:W4:Y:S02]  /*6dc20*/  LDL.LU R24, [R1+0xbb0] ;  /* 0x000bb00001187983 */ /* 0x001f240000300800 */
[----:B------:R-:W4:Y:S01]  /*6dc30*/  LDL.LU R25, [R1+0xbb4] ;  /* 0x000bb40001197983 */ /* 0x000f220000300800 */
[----:B------:R-:W4:Y:S01]  /*6dc40*/  LDL.LU R26, [R1+0xbb8] ;  /* 0x000bb800011a7983 */ /* 0x000f220000300800 */
[----:B---3--:R-:W-:Y:S02]  /*6dc50*/  IMAD.MOV.U32 R5, RZ, RZ, R16 ;  /* 0x000000ffff057224 */ /* 0x008fe400078e0010 */
[----:B------:R-:W4:Y:S02]  /*6dc60*/  LDL.LU R27, [R1+0xbbc] ;  /* 0x000bbc00011b7983 */ /* 0x000f240000300800 */
[----:B------:R-:W-:Y:S01]  /*6dc70*/  IMAD.MOV.U32 R4, RZ, RZ, R17 ;  /* 0x000000ffff047224 */ /* 0x000fe200078e0011 */
[----:B------:R-:W3:Y:S01]  /*6dc80*/  LDL.LU R16, [R1+0xab0] ;  /* 0x000ab00001107983 */ /* 0x000ee20000300800 */
[----:B------:R-:W3:Y:S02]  /*6dc90*/  LDL.LU R17, [R1+0xab4] ;  /* 0x000ab40001117983 */ /* 0x000ee40000300800 */
[----:B------:R-:W3:Y:S02]  /*6dca0*/  LDL.LU R18, [R1+0xab8] ;  /* 0x000ab80001127983 */ /* 0x000ee40000300800 */
[----:B------:R-:W3:Y:S01]  /*6dcb0*/  LDL.LU R19, [R1+0xabc] ;  /* 0x000abc0001137983 */ /* 0x000ee20000300800 */
[----:B-1----:R-:W3:Y:S01]  /*6dcc0*/  LDL.LU R8, [R1+0xba0] ;  /* 0x000ba00001087983 */ /* 0x002ee20000300800 */
[----:B------:R-:W3:Y:S02]  /*6dcd0*/  LDL.LU R9, [R1+0xba4] ;  /* 0x000ba40001097983 */ /* 0x000ee40000300800 */
[----:B--2---:R-:W3:Y:S02]  /*6dce0*/  LDL.LU R10, [R1+0xba8] ;  /* 0x000ba800010a7983 */ /* 0x004ee40000300800 */
[----:B------:R-:W3:Y:S01]  /*6dcf0*/  LDL.LU R11, [R1+0xbac] ;  /* 0x000bac00010b7983 */ /* 0x000ee20000300800 */
[----:B------:R0:W-:Y:S04]  /*6dd00*/  STL.64 [R1+0x5b08], R12 ;  /* 0x005b080c01007387 */ /* 0x0001e80000100a00 */
        /* <DEDUP_REMOVED lines=23> */
[----:B------:R-:W4:Y:S01]  /*6de80*/  LDL.LU.64 R26, [R1+0x5b70] ;  /* 0x005b7000011a7983 */ /* 0x000f220000300a00 */
[----:B------:R-:W2:Y:S02]  /*6de90*/  LDL.LU.64 R24, [R1+0x5b68] ;  /* 0x005b680001187983 */ /* 0x000ea40000300a00 */
[----:B------:R0:W-:Y:S02]  /*6dea0*/  STL.64 [R1+0x6d0], R4 ;  /* 0x0006d00401007387 */ /* 0x0001e40000100a00 */
[----:B------:R1:W-:Y:S01]  /*6deb0*/  STL.64 [R1+0x6d8], R6 ;  /* 0x0006d80601007387 */ /* 0x0003e20000100a00 */
[----:B0-----:R-:W2:Y:S01]  /*6dec0*/  LDL.LU R4, [R1+0x880] ;  /* 0x0008800001047983 */ /* 0x001ea20000300800 */
[----:B------:R-:W2:Y:S02]  /*6ded0*/  LDL.LU R5, [R1+0x884] ;  /* 0x0008840001057983 */ /* 0x000ea40000300800 */
[----:B-1----:R-:W2:Y:S02]  /*6dee0*/  LDL.LU R6, [R1+0x888] ;  /* 0x0008880001067983 */ /* 0x002ea40000300800 */
[----:B------:R-:W2:Y:S02]  /*6def0*/  LDL.LU R7, [R1+0x88c] ;  /* 0x00088c0001077983 */ /* 0x000ea40000300800 */
[----:B--2---:R-:W-:Y:S01]  /*6df00*/  STL.64 [R1+0x5a60], R6 ;  /* 0x005a600601007387 */ /* 0x004fe20000100a00 */
[----:B------:R4:W-:Y:S02]  /*6df10*/  STL.64 [R1+0x5a58], R4 ;  /* 0x005a580401007387 */ /* 0x0009e40000100a00 */
[----:B----4-:R-:W-:-:S02]  /*6df20*/  IMAD.MOV.U32 R4, RZ, RZ, R27 ;  /* 0x000000ffff047224 */ /* 0x010fc400078e001b */
[----:B------:R-:W-:-:S07]  /*6df30*/  IMAD.MOV.U32 R5, RZ, RZ, R26 ;  /* 0x000000ffff057224 */ /* 0x000fce00078e001a */
[C---:B---3--:R-:W-:Y:S11]  /*6df40*/  HMMA.16816.F32.BF16 R8, R20.reuse, R4, R8 ;  /* 0x000000041408723c */ /* 0x048ff60000041808 */
[----:B------:R-:W-:Y:S11]  /*6df50*/  @!UPT UIADD3 URZ, URZ, URZ, URZ ;  /* 0x0000003f3f3ff290 */ /* 0x000ff6000fffe03f */
[----:B------:R-:W-:Y:S01]  /*6df60*/  @!UPT UIADD3 URZ, URZ, URZ, URZ ;  /* 0x0000003f3f3ff290 */ /* 0x000fe2000fffe03f */
[----:B------:R0:W-:Y:S01]  /*6df70*/  STL.64 [R1+0x6f0], R8 ;  /* 0x0006f00801007387 */ /* 0x0001e20000100a00 */
[----:B------:R-:W-:Y:S03]  /*6df80*/  STL.64 [R1+0x6f8], R10 ;  /* 0x0006f80a01007387 */ /* 0x000fe60000100a00 */
[----:B0-----:R-:W2:Y:S02]  /*6df90*/  LDL.LU.64 R8, [R1+0x5b60] ;  /* 0x005b600001087983 */ /* 0x001ea40000300a00 */
[----:B--2---:R-:W-:Y:S02]  /*6dfa0*/  HMMA.16816.F32.BF16 R20, R20, R8, R16 ;  /* 0x000000081414723c */ /* 0x004fe40000041810 */
[----:B------:R-:W2:Y:S01]  /*6dfb0*/  LDL.LU.64 R18, [R1+0x5b58] ;  /* 0x005b580001127983 */ /* 0x000ea20000300a00 */
[----:B------:R-:W2:Y:S11]  /*6dfc0*/  LDL.LU.64 R16, [R1+0x5b50] ;  /* 0x005b500001107983 */ /* 0x000eb60000300a00 */
[----:B------:R-:W-:Y:S09]  /*6dfd0*/  @!UPT UIADD3 URZ, URZ, URZ, URZ ;  /* 0x0000003f3f3ff290 */ /* 0x000ff2000fffe03f */
        /* <DEDUP_REMOVED lines=24> */
[----:B0-----:R-:W3:Y:S01]  /*6e160*/  LDL.LU.64 R14, [R1+0x5b18] ;  /* 0x005b1800010e7983 */ /* 0x001ee20000300a00 */
[----:B------:R-:W3:Y:S02]  /*6e170*/  LDL.LU.64 R12, [R1+0x5b10] ;  /* 0x005b1000010c7983 */ /* 0x000ee40000300a00 */
[----:B------:R0:W-:Y:S02]  /*6e180*/  STL.64 [R1+0x5aa8], R24 ;  /* 0x005aa81801007387 */ /* 0x0001e40000100a00 */
        /* <DEDUP_REMOVED lines=8> */
[----:B------:R-:W-:Y:S03]  /*6e210*/  STL.64 [R1+0x748], R14 ;  /* 0x0007480e01007387 */ /* 0x000fe60000100a00 */
[----:B0-----:R-:W2:Y:S01]  /*6e220*/  LDL.LU.64 R12, [R1+0x5b08] ;  /* 0x005b0800010c7983 */ /* 0x001ea20000300a00 */
[----:B------:R0:W-:Y:S03]  /*6e230*/  STL.64 [R1+0x5aa0], R20 ;  /* 0x005aa01401007387 */ /* 0x0001e60000100a00 */
[----:B0-----:R-:W3:Y:S01]  /*6e240*/  LDL.64 R20, [R1+0xb0] ;  /* 0x0000b00001147983 */ /* 0x001ee20000100a00 */
[C---:B--2---:R-:W-:Y:S11]  /*6e250*/  HMMA.16816.F32.BF16 R24, R16.reuse, R12, R24 ;  /* 0x0000000c1018723c */ /* 0x044ff60000041818 */
[----:B------:R-:W-:Y:S11]  /*6e260*/  @!UPT UIADD3 URZ, URZ, URZ, URZ ;  /* 0x0000003f3f3ff290 */ /* 0x000ff6000fffe03f */
[----:B------:R-:W-:Y:S01]  /*6e270*/  @!UPT UIADD3 URZ, URZ, URZ, URZ ;  /* 0x0000003f3f3ff290 */ /* 0x000fe2000fffe03f */
[----:B------:R-:W-:Y:S01]  /*6e280*/  STL.64 [R1+0x750], R24 ;  /* 0x0007501801007387 */ /* 0x000fe20000100a00 */
[----:B------:R0:W-:Y:S02]  /*6e290*/  STL.64 [R1+0x758], R26 ;  /* 0x0007581a01007387 */ /* 0x0001e40000100a00 */
[----:B------:R-:W3:Y:S02]  /*6e2a0*/  LDL.LU.64 R14, [R1+0x5b00] ;  /* 0x005b0000010e7983 */ /* 0x000ee40000300a00 */
        /* <DEDUP_REMOVED lines=11> */
[----:B------:R-:W3:Y:S01]  /*6e360*/  LDL.LU R20, [R1+0x950] ;  /* 0x0009500001147983 */ /* 0x000ee20000300800 */
[----:B------:R-:W-:Y:S01]  /*6e370*/  IMAD.MOV.U32 R6, RZ, RZ, R21 ;  /* 0x000000ffff067224 */ /* 0x000fe200078e0015 */
[----:B--2---:R-:W-:Y:S11]  /*6e380*/  HMMA.16816.F32.BF16 R12, R16, R4, R12 ;  /* 0x00000004100c723c */ /* 0x004ff6000004180c */
[----:B------:R-:W-:Y:S11]  /*6e390*/  @!UPT UIADD3 URZ, URZ, URZ, URZ ;  /* 0x0000003f3f3ff290 */ /* 0x000ff6000fffe03f */
[----:B------:R-:W-:Y:S01]  /*6e3a0*/  @!UPT UIADD3 URZ, URZ, URZ, URZ ;  /* 0x0000003f3f3ff290 */ /* 0x000fe2000fffe03f */
[----:B------:R0:W-:Y:S01]  /*6e3b0*/  STL.64 [R1+0x790], R12 ;  /* 0x0007900c01007387 */ /* 0x0001e20000100a00 */
[----:B------:R1:W-:Y:S02]  /*6e3c0*/  STL.64 [R1+0x798], R14 ;  /* 0x0007980e01007387 */ /* 0x0003e40000100a00 */
[----:B------:R-:W3:Y:S02]  /*6e3d0*/  LDL.LU R21, [R1+0x954] ;  /* 0x0009540001157983 */ /* 0x000ee40000300800 */
[----:B------:R-:W2:Y:S01]  /*6e3e0*/  LDL.LU R22, [R1+0x958] ;  /* 0x0009580001167983 */ /* 0x000ea20000300800 */
[----:B------:R-:W2:Y:S01]  /*6e3f0*/  LDL.LU R23, [R1+0x95c] ;  /* 0x00095c0001177983 */ /* 0x000ea20000300800 */
[----:B------:R-:W-:Y:S02]  /*6e400*/  IMAD.MOV.U32 R24, RZ, RZ, R11 ;  /* 0x000000ffff187224 */ /* 0x000fe400078e000b */
[----:B------:R-:W-:Y:S01]  /*6e410*/  IMAD.MOV.U32 R25, RZ, RZ, R10 ;  /* 0x000000ffff197224 */ /* 0x000fe200078e000a */
[----:B0-----:R-:W4:Y:S01]  /*6e420*/  LDL.LU R12, [R1+0x980] ;  /* 0x00098000010c7983 */ /* 0x001f220000300800 */
[----:B------:R-:W4:Y:S02]  /*6e430*/  LDL.LU R13, [R1+0x984] ;  /* 0x00098400010d7983 */ /* 0x000f240000300800 */
[----:B-1----:R-:W4:Y:S02]  /*6e440*/  LDL.LU R14, [R1+0x988] ;  /* 0x00098800010e7983 */ /* 0x002f240000300800 */
[----:B------:R-:W4:Y:S01]  /*6e450*/  LDL.LU R15, [R1+0x98c] ;  /* 0x00098c00010f7983 */ /* 0x000f220000300800 */
[----:B--2---:R-:W-:Y:S01]  /*6e460*/  STL.64 [R1+0x5ab8], R22 ;  /* 0x005ab81601007387 */ /* 0x004fe20000100a00 */
[----:B---3--:R-:W-:Y:S02]  /*6e470*/  STL.64 [R1+0x5ab0], R20 ;  /* 0x005ab01401007387 */ /* 0x008fe40000100a00 */
[----:B------:R0:W-:Y:S02]  /*6e480*/  STL.64 [R1+0x5ac0], R24 ;  /* 0x005ac01801007387 */ /* 0x0001e40000100a00 */
[----:B0-----:R-:W2:Y:S01]  /*6e490*/  LDL.64 R24, [R1+0x100] ;  /* 0x0001000001187983 */ /* 0x001ea20000100a00 */
[----:B------:R-:W3:Y:S02]  /*6e4a0*/  LDL.LU R20, [R1+0x960] ;  /* 0x0009600001147983 */ /* 0x000ee40000300800 */
[----:B------:R-:W3:Y:S02]  /*6e4b0*/  LDL.LU R21, [R1+0x964] ;  /* 0x0009640001157983 */ /* 0x000ee40000300800 */
[----:B------:R-:W2:Y:S01]  /*6e4c0*/  LDL.LU R22, [R1+0x968] ;  /* 0x0009680001167983 */ /* 0x000ea20000300800 */
[----:B------:R-:W2:Y:S04]  /*6e4d0*/  LDL.LU R23, [R1+0x96c] ;  /* 0x00096c0001177983 */ /* 0x000ea80000300800 */
[----:B--2---:R-:W-:Y:S01]  /*6e4e0*/  STL.64 [R1+0x5ad0], R22 ;  /* 0x005ad01601007387 */ /* 0x004fe20000100a00 */
[----:B---3--:R0:W-:Y:S03]  /*6e4f0*/  STL.64 [R1+0x5ac8], R20 ;  /* 0x005ac81401007387 */ /* 0x0081e60000100a00 */
[----:B0-----:R-:W2:Y:S01]  /*6e500*/  LDL.LU R20, [R1+0x970] ;  /* 0x0009700001147983 */ /* 0x001ea20000300800 */
[----:B------:R-:W2:Y:S02]  /*6e510*/  LDL.LU R21, [R1+0x974] ;  /* 0x0009740001157983 */ /* 0x000ea40000300800 */
[----:B------:R-:W2:Y:S02]  /*6e520*/  LDL.LU R22, [R1+0x978] ;  /* 0x0009780001167983 */ /* 0x000ea40000300800 */
[----:B------:R-:W2:Y:S01]  /*6e530*/  LDL.LU R23, [R1+0x97c] ;  /* 0x00097c0001177983 */ /* 0x000ea20000300800 */
[----:B------:R0:W-:Y:S02]  /*6e540*/  STL.64 [R1+0x5a70], R4 ;  /* 0x005a700401007387 */ /* 0x0001e40000100a00 */
[----:B0-----:R-:W-:-:S02]  /*6e550*/  IMAD.MOV.U32 R4, RZ, RZ, R7 ;  /* 0x000000ffff047224 */ /* 0x001fc400078e0007 */
[----:B------:R-:W-:-:S05]  /*6e560*/  IMAD.MOV.U32 R5, RZ, RZ, R6 ;  /* 0x000000ffff057224 */ /* 0x000fca00078e0006 */
[----:B------:R0:W-:Y:S04]  /*6e570*/  STL.64 [R1+0x5a88], R4 ;  /* 0x005a880401007387 */ /* 0x0001e80000100a00 */
        /* <DEDUP_REMOVED lines=9> */
[----:B------:R-:W2:Y:S02]  /*6e610*/  LDL.LU R6, [R1+0x948] ;  /* 0x0009480001067983 */ /* 0x000ea40000300800 */
[----:B------:R-:W2:Y:S01]  /*6e620*/  LDL.LU R7, [R1+0x94c] ;  /* 0x00094c0001077983 */ /* 0x000ea20000300800 */
[----:B------:R-:W3:Y:S01]  /*6e630*/  LDL.LU.64 R14, [R1+0x5ae0] ;  /* 0x005ae000010e7983 */ /* 0x000ee20000300a00 */
[----:B------:R-:W3:Y:S02]  /*6e640*/  LDL.LU.64 R12, [R1+0x5ad8] ;  /* 0x005ad800010c7983 */ /* 0x000ee40000300a00 */
[----:B------:R0:W-:Y:S02]  /*6e650*/  STL.64 [R1+0x5a68], R8 ;  /* 0x005a680801007387 */ /* 0x0001e40000100a00 */
[----:B0-----:R-:W4:Y:S07]  /*6e660*/  LDL.LU R8, [R1+0x910] ;  /* 0x0009100001087983 */ /* 0x001f2e0000300800 */
[----:B------:R-:W-:Y:S02]  /*6e670*/  STL.64 [R1+0x780], R16 ;  /* 0x0007801001007387 */ /* 0x000fe40000100a00 */
[----:B------:R0:W-:Y:S02]  /*6e680*/  STL.64 [R1+0x788], R18 ;  /* 0x0007881201007387 */ /* 0x0001e40000100a00 */
[----:B------:R-:W4:Y:S01]  /*6e690*/  LDL.LU R9, [R1+0x914] ;  /* 0x0009140001097983 */ /* 0x000f220000300800 */
[----:B------:R-:W2:Y:S01]  /*6e6a0*/  LDL.LU R10, [R1+0x918] ;  /* 0x00091800010a7983 */ /* 0x000ea20000300800 */
[----:B------:R-:W2:Y:S02]  /*6e6b0*/  LDL.LU R11, [R1+0x91c] ;  /* 0x00091c00010b7983 */ /* 0x000ea40000300800 */
[----:B0-----:R-:W-:-:S02]  /*6e6c0*/  IMAD.MOV.U32 R19, RZ, RZ, R24 ;  /* 0x000000ffff137224 */ /* 0x001fc400078e0018 */
[----:B------:R-:W-:Y:S01]  /*6e6d0*/  IMAD.MOV.U32 R18, RZ, RZ, R25 ;  /* 0x000000ffff127224 */ /* 0x000fe200078e0019 */
[----:B---3--:R-:W-:Y:S01]  /*6e6e0*/  HMMA.16816.F32.BF16 R20, R12, R24, R20 ;  /* 0x000000180c14723c */ /* 0x008fe20000041814 */
[----:B--2---:R-:W-:Y:S01]  /*6e6f0*/  STL.64 [R1+0x5a80], R10 ;  /* 0x005a800a01007387 */ /* 0x004fe20000100a00 */
[----:B----4-:R0:W-:Y:S03]  /*6e700*/  STL.64 [R1+0x5a78], R8 ;  /* 0x005a780801007387 */ /* 0x0101e60000100a00 */
[----:B0-----:R-:W2:Y:S01]  /*6e710*/  LDL.LU R8, [R1+0x920] ;  /* 0x0009200001087983 */ /* 0x001ea20000300800 */
[----:B------:R-:W2:Y:S02]  /*6e720*/  LDL.LU R9, [R1+0x924] ;  /* 0x0009240001097983 */ /* 0x000ea40000300800 */
[----:B------:R-:W2:Y:S02]  /*6e730*/  LDL.LU R10, [R1+0x928] ;  /* 0x00092800010a7983 */ /* 0x000ea40000300800 */
[----:B------:R-:W2:Y:S11]  /*6e740*/  LDL.LU R11, [R1+0x92c] ;  /* 0x00092c00010b7983 */ /* 0x000eb60000300800 */
[----:B------:R-:W-:Y:S02]  /*6e750*/  @!UPT UIADD3 URZ, URZ, URZ, URZ ;  /* 0x0000003f3f3ff290 */ /* 0x000fe4000fffe03f */
[----:B------:R-:W-:Y:S01]  /*6e760*/  STL.64 [R1+0x7a0], R20 ;  /* 0x0007a01401007387 */ /* 0x000fe20000100a00 */
[----:B------:R0:W-:Y:S03]  /*6e770*/  STL.64 [R1+0x7a8], R22 ;  /* 0x0007a81601007387 */ /* 0x0001e60000100a00 */
[----:B0-----:R-:W3:Y:S01]  /*6e780*/  LDL.LU.64 R22, [R1+0x5ad0] ;  /* 0x005ad00001167983 */ /* 0x001ee20000300a00 */
[----:B------:R-:W3:Y:S02]  /*6e790*/  LDL.LU.64 R20, [R1+0x5ac8] ;  /* 0x005ac80001147983 */ /* 0x000ee40000300a00 */
[----:B------:R-:W3:Y:S02]  /*6e7a0*/  LDL.LU.64 R24, [R1+0x5ac0] ;  /* 0x005ac00001187983 */ /* 0x000ee40000300a00 */
[----:B------:R-:W-:Y:S02]  /*6e7b0*/  IMAD.MOV.U32 R16, RZ, RZ, R27 ;  /* 0x000000ffff107224 */ /* 0x000fe400078e001b */
[----:B------:R-:W-:-:S02]  /*6e7c0*/  IMAD.MOV.U32 R17, RZ, RZ, R26 ;  /* 0x000000ffff117224 */ /* 0x000fc400078e001a */
[C---:B---3--:R-:W-:Y:S01]  /*6e7d0*/  HMMA.16816.F32.BF16 R24, R12.reuse, R24, R20 ;  /* 0x000000180c18723c */ /* 0x048fe20000041814 */
[----:B------:R-:W3:Y:S01]  /*6e7e0*/  LDL.LU.64 R22, [R1+0x5ab8] ;  /* 0x005ab80001167983 */ /* 0x000ee20000300a00 */
[----:B------:R-:W3:Y:S11]  /*6e7f0*/  LDL.LU.64 R20, [R1+0x5ab0] ;  /* 0x005ab00001147983 */ /* 0x000ef60000300a00 */
[----:B------:R-:W-:Y:S10]  /*6e800*/  @!UPT UIADD3 URZ, URZ, URZ, URZ ;  /* 0x0000003f3f3ff290 */ /* 0x000ff4000fffe03f */
        /* <DEDUP_REMOVED lines=9> */
[----:B------:R-:W-:Y:S01]  /*6e8a0*/  STL.64 [R1+0x5a38], R24 ;  /* 0x005a381801007387 */ /* 0x000fe20000100a00 */
[C---:B---3--:R-:W-:Y:S11]  /*6e8b0*/  HMMA.16816.F32.BF16 R4, R12.reuse, R20, R4 ;  /* 0x000000140c04723c */ /* 0x048ff60000041804 */
[----:B------:R-:W-:Y:S11]  /*6e8c0*/  @!UPT UIADD3 URZ, URZ, URZ, URZ ;  /* 0x0000003f3f3ff290 */ /* 0x000ff6000fffe03f */
[----:B------:R-:W-:Y:S01]  /*6e8d0*/  @!UPT UIADD3 URZ, URZ, URZ, URZ ;  /* 0x0000003f3f3ff290 */ /* 0x000fe2000fffe03f */
[----:B------:R-:W-:Y:S01]  /*6e8e0*/  STL.64 [R1+0x7d0], R4 ;  /* 0x0007d00401007387 */ /* 0x000fe20000100a00 */
[----:B------:R0:W-:Y:S03]  /*6e8f0*/  STL.64 [R1+0x7d8], R6 ;  /* 0x0007d80601007387 */ /* 0x0001e60000100a00 */
[----:B0-----:R-:W3:Y:S01]  /*6e900*/  LDL.LU.64 R6, [R1+0x5a98] ;  /* 0x005a980001067983 */ /* 0x001ee20000300a00 */
[----:B------:R-:W3:Y:S02]  /*6e910*/  LDL.LU.64 R4, [R1+0x5a90] ;  /* 0x005a900001047983 */ /* 0x000ee40000300a00 */
[----:B------:R0:W-:Y:S02]  /*6e920*/  STL.64 [R1+0x5a40], R20 ;  /* 0x005a401401007387 */ /* 0x0001e40000100a00 */
        /* <DEDUP_REMOVED lines=26> */
[----:B------:R-:W-:Y:S02]  /*6ead0*/  IMAD.MOV.U32 R24, RZ, RZ, R19 ;  /* 0x000000ffff187224 */ /* 0x000fe400078e0013 */
[----:B------:R-:W-:Y:S01]  /*6eae0*/  IMAD.MOV.U32 R25, RZ, RZ, R18 ;  /* 0x000000ffff197224 */ /* 0x000fe200078e0012 */
[----:B--2---:R-:W-:Y:S01]  /*6eaf0*/  HMMA.16816.F32.BF16 R12, R12, R8, R4 ;  /* 0x000000080c0c723c */ /* 0x004fe20000041804 */
[----:B------:R-:W4:Y:S01]  /*6eb00*/  LDL.LU.64 R6, [R1+0x5a50] ;  /* 0x005a500001067983 */ /* 0x000f220000300a00 */
[----:B------:R-:W4:Y:S11]  /*6eb10*/  LDL.LU.64 R4, [R1+0x5a48] ;  /* 0x005a480001047983 */ /* 0x000f360000300a00 */
[----:B------:R-:W-:Y:S10]  /*6eb20*/  @!UPT UIADD3 URZ, URZ, URZ, URZ ;  /* 0x0000003f3f3ff290 */ /* 0x000ff4000fffe03f */
[----:B------:R0:W-:Y:S01]  /*6eb30*/  STL.64 [R1+0x820], R12 ;  /* 0x0008200c01007387 */ /* 0x0001e20000100a00 */
[----:B------:R1:W-:Y:S03]  /*6eb40*/  STL.64 [R1+0x828], R14 ;  /* 0x0008280e01007387 */ /* 0x0003e60000100a00 */
[----:B0-----:R-:W2:Y:S01]  /*6eb50*/  LDL.LU R12, [R1+0x580] ;  /* 0x00058000010c7983 */ /* 0x001ea20000300800 */
[----:B------:R-:W2:Y:S02]  /*6eb60*/  LDL.LU R13, [R1+0x584] ;  /* 0x00058400010d7983 */ /* 0x000ea40000300800 */
[----:B-1----:R-:W2:Y:S02]  /*6eb70*/  LDL.LU R14, [R1+0x588] ;  /* 0x00058800010e7983 */ /* 0x002ea40000300800 */
[----:B------:R-:W2:Y:S01]  /*6eb80*/  LDL.LU R15, [R1+0x58c] ;  /* 0x00058c00010f7983 */ /* 0x000ea20000300800 */
[----:B------:R0:W-:Y:S04]  /*6eb90*/  STL.64 [R1+0x5a00], R8 ;  /* 0x005a000801007387 */ /* 0x0001e80000100a00 */
[----:B0-----:R-:W3:Y:S01]  /*6eba0*/  LDL.LU R8, [R1+0x5f0] ;  /* 0x0005f00001087983 */ /* 0x001ee20000300800 */
[----:B------:R-:W3:Y:S02]  /*6ebb0*/  LDL.LU R9, [R1+0x5f4] ;  /* 0x0005f40001097983 */ /* 0x000ee40000300800 */
[----:B------:R-:W3:Y:S02]  /*6ebc0*/  LDL.LU R10, [R1+0x5f8] ;  /* 0x0005f800010a7983 */ /* 0x000ee40000300800 */
[----:B------:R-:W3:Y:S01]  /*6ebd0*/  LDL.LU R11, [R1+0x5fc] ;  /* 0x0005fc00010b7983 */ /* 0x000ee20000300800 */
[C---:B----4-:R-:W-:Y:S01]  /*6ebe0*/  HMMA.16816.F32.BF16 R24, R4.reuse, R24, R20 ;  /* 0x000000180418723c */ /* 0x050fe20000041814 */
[----:B------:R-:W4:Y:S11]  /*6ebf0*/  LDL.LU.64 R20, [R1+0x5a40] ;  /* 0x005a400001147983 */ /* 0x000f360000300a00 */
[----:B------:R-:W-:Y:S11]  /*6ec00*/  @!UPT UIADD3 URZ, URZ, URZ, URZ ;  /* 0x0000003f3f3ff290 */ /* 0x000ff6000fffe03f */
[----:B------:R0:W-:Y:S01]  /*6ec10*/  STL.64 [R1+0x860], R24 ;  /* 0x0008601801007387 */ /* 0x0001e20000100a00 */
[----:B------:R-:W-:Y:S03]  /*6ec20*/  STL.64 [R1+0x868], R26 ;  /* 0x0008681a01007387 */ /* 0x000fe60000100a00 */
[----:B0-----:R-:W2:Y:S01]  /*6ec30*/  LDL.LU.64 R24, [R1+0x5a38] ;  /* 0x005a380001187983 */ /* 0x001ea20000300a00 */
[C---:B---3--:R-:W-:Y:S11]  /*6ec40*/  HMMA.16816.F32.BF16 R8, R4.reuse, R16, R8 ;  /* 0x000000100408723c */ /* 0x048ff60000041808 */
[----:B------:R-:W-:Y:S11]  /*6ec50*/  @!UPT UIADD3 URZ, URZ, URZ, URZ ;  /* 0x0000003f3f3ff290 */ /* 0x000ff6000fffe03f */
[----:B------:R-:W-:Y:S01]  /*6ec60*/  @!UPT UIADD3 URZ, URZ, URZ, URZ ;  /* 0x0000003f3f3ff290 */ /* 0x000fe2000fffe03f */
[----:B------:R0:W-:Y:S01]  /*6ec70*/  STL.64 [R1+0x890], R8 ;  /* 0x0008900801007387 */ /* 0x0001e20000100a00 */
[----:B------:R-:W-:Y:S02]  /*6ec80*/  STL.64 [R1+0x898], R10 ;  /* 0x0008980a01007387 */ /* 0x000fe40000100a00 */
[----:B0-----:R-:W-:Y:S02]  /*6ec90*/  IMAD.MOV.U32 R9, RZ, RZ, R16 ;  /* 0x000000ffff097224 */ /* 0x001fe400078e0010 */
[----:B------:R-:W-:Y:S01]  /*6eca0*/  IMAD.MOV.U32 R8, RZ, RZ, R17 ;  /* 0x000000ffff087224 */ /* 0x000fe200078e0011 */
[----:B------:R-:W4:Y:S01]  /*6ecb0*/  LDL.LU R16, [R1+0x570] ;  /* 0x0005700001107983 */ /* 0x000f220000300800 */
[----:B------:R-:W4:Y:S02]  /*6ecc0*/  LDL.LU R17, [R1+0x574] ;  /* 0x0005740001117983 */ /* 0x000f240000300800 */
[----:B------:R-:W4:Y:S02]  /*6ecd0*/  LDL.LU R18, [R1+0x578] ;  /* 0x0005780001127983 */ /* 0x000f240000300800 */
[----:B------:R-:W4:Y:S01]  /*6ece0*/  LDL.LU R19, [R1+0x57c] ;  /* 0x00057c0001137983 */ /* 0x000f220000300800 */
[----:B--2---:R-:W-:Y:S01]  /*6ecf0*/  HMMA.16816.F32.BF16 R12, R4, R24, R12 ;  /* 0x00000018040c723c */ /* 0x004fe2000004180c */
[----:B------:R0:W-:Y:S06]  /*6ed00*/  STL.64 [R1+0x59b8], R24 ;  /* 0x0059b81801007387 */ /* 0x0001ec0000100a00 */
[----:B0-----:R-:W-:-:S02]  /*6ed10*/  IMAD.MOV.U32 R24, RZ, RZ, R9 ;  /* 0x000000ffff187224 */ /* 0x001fc400078e0009 */
[----:B------:R-:W-:Y:S11]  /*6ed20*/  IMAD.MOV.U32 R25, RZ, RZ, R8 ;  /* 0x000000ffff197224 */ /* 0x000ff600078e0008 */
[----:B------:R-:W-:Y:S03]  /*6ed30*/  @!UPT UIADD3 URZ, URZ, URZ, URZ ;  /* 0x0000003f3f3ff290 */ /* 0x000fe6000fffe03f */
[----:B------:R-:W-:Y:S01]  /*6ed40*/  STL.64 [R1+0x880], R12 ;  /* 0x0008800c01007387 */ /* 0x000fe20000100a00 */
[----:B------:R-:W-:Y:S02]  /*6ed50*/  STL.64 [R1+0x888], R14 ;  /* 0x0008880e01007387 */ /* 0x000fe40000100a00 */
[----:B------:R-:W2:Y:S02]  /*6ed60*/  LDL.64 R8, [R1+0xa0] ;  /* 0x0000a00001087983 */ /* 0x000ea40000100a00 */
[----:B--2---:R-:W-:Y:S01]  /*6ed70*/  STL.64 [R1+0x5a18], R8 ;  /* 0x005a180801007387 */ /* 0x004fe20000100a00 */
[----:B------:R0:W-:Y:S03]  /*6ed80*/  STL.64 [R1+0x59d0], R24 ;  /* 0x0059d01801007387 */ /* 0x0001e60000100a00 */
[----:B0-----:R-:W2:Y:S01]  /*6ed90*/  LDL.64 R24, [R1+0x100] ;  /* 0x0001000001187983 */ /* 0x001ea20000100a00 */
[C---:B----4-:R-:W-:Y:S03]  /*6eda0*/  HMMA.16816.F32.BF16 R16, R4.reuse, R20, R16 ;  /* 0x000000140410723c */ /* 0x050fe60000041810 */
[----:B--2---:R0:W-:Y:S04]  /*6edb0*/  STL.64 [R1+0x59f8], R24 ;  /* 0x0059f81801007387 */ /* 0x0041e80000100a00 */
[----:B0-----:R-:W2:Y:S01]  /*6edc0*/  LDL.LU R24, [R1+0x520] ;  /* 0x0005200001187983 */ /* 0x001ea20000300800 */
[----:B------:R-:W2:Y:S02]  /*6edd0*/  LDL.LU R25, [R1+0x524] ;  /* 0x0005240001197983 */ /* 0x000ea40000300800 */
[----:B------:R-:W3:Y:S02]  /*6ede0*/  LDL.LU R26, [R1+0x528] ;  /* 0x00052800011a7983 */ /* 0x000ee40000300800 */
[----:B------:R-:W3:Y:S01]  /*6edf0*/  LDL.LU R27, [R1+0x52c] ;  /* 0x00052c00011b7983 */ /* 0x000ee20000300800 */
        /* <DEDUP_REMOVED lines=10> */
[----:B------:R-:W4:Y:S01]  /*6eea0*/  LDL.64 R8, [R1+0xb0] ;  /* 0x0000b00001087983 */ /* 0x000f220000100a00 */
[----:B---3--:R-:W-:Y:S02]  /*6eeb0*/  STL.64 [R1+0x5a10], R26 ;  /* 0x005a101a01007387 */ /* 0x008fe40000100a00 */
[----:B------:R0:W-:Y:S02]  /*6eec0*/  STL.64 [R1+0x5a08], R24 ;  /* 0x005a081801007387 */ /* 0x0001e40000100a00 */
[----:B0-----:R-:W3:Y:S01]  /*6eed0*/  LDL.LU R24, [R1+0x530] ;  /* 0x0005300001187983 */ /* 0x001ee20000300800 */
[----:B------:R-:W3:Y:S02]  /*6eee0*/  LDL.LU R25, [R1+0x534] ;  /* 0x0005340001197983 */ /* 0x000ee40000300800 */
[----:B------:R-:W3:Y:S02]  /*6eef0*/  LDL.LU R26, [R1+0x538] ;  /* 0x00053800011a7983 */ /* 0x000ee40000300800 */
[----:B------:R-:W3:Y:S01]  /*6ef00*/  LDL.LU R27, [R1+0x53c] ;  /* 0x00053c00011b7983 */ /* 0x000ee20000300800 */
[----:B------:R0:W-:Y:S01]  /*6ef10*/  STL.64 [R1+0x870], R16 ;  /* 0x0008701001007387 */ /* 0x0001e20000100a00 */
[----:B------:R-:W-:Y:S03]  /*6ef20*/  STL.64 [R1+0x878], R18 ;  /* 0x0008781201007387 */ /* 0x000fe60000100a00 */
[----:B0-----:R-:W2:Y:S01]  /*6ef30*/  LDL.LU.64 R16, [R1+0x5a30] ;  /* 0x005a300001107983 */ /* 0x001ea20000300a00 */
        /* <DEDUP_REMOVED lines=17> */
[----:B------:R-:W2:Y:S11]  /*6f050*/  LDL.LU R23, [R1+0x51c] ;  /* 0x00051c0001177983 */ /* 0x000eb60000300800 */
[----:B------:R-:W-:Y:S02]  /*6f060*/  @!UPT UIADD3 URZ, URZ, URZ, URZ ;  /* 0x0000003f3f3ff290 */ /* 0x000fe4000fffe03f */
[----:B------:R-:W-:Y:S01]  /*6f070*/  STL.64 [R1+0x8a0], R12 ;  /* 0x0008a00c01007387 */ /* 0x000fe20000100a00 */
[----:B------:R0:W-:Y:S03]  /*6f080*/  STL.64 [R1+0x8a8], R14 ;  /* 0x0008a80e01007387 */ /* 0x0001e60000100a00 */
[----:B0-----:R-:W4:Y:S01]  /*6f090*/  LDL.LU.64 R14, [R1+0x5a28] ;  /* 0x005a2800010e7983 */ /* 0x001f220000300a00 */
[----:B------:R-:W4:Y:S02]  /*6f0a0*/  LDL.LU.64 R12, [R1+0x5a20] ;  /* 0x005a2000010c7983 */ /* 0x000f240000300a00 */
[----:B------:R0:W-:Y:S02]  /*6f0b0*/  STL.64 [R1+0x59a8], R16 ;  /* 0x0059a81001007387 */ /* 0x0001e40000100a00 */
[----:B0-----:R-:W2:Y:S01]  /*6f0c0*/  LDL.LU R16, [R1+0x4e0] ;  /* 0x0004e00001107983 */ /* 0x001ea20000300800 */
[----:B------:R-:W2:Y:S02]  /*6f0d0*/  LDL.LU R17, [R1+0x4e4] ;  /* 0x0004e40001117983 */ /* 0x000ea40000300800 */
[----:B------:R-:W2:Y:S02]  /*6f0e0*/  LDL.LU R18, [R1+0x4e8] ;  /* 0x0004e80001127983 */ /* 0x000ea40000300800 */
[----:B------:R-:W2:Y:S01]  /*6f0f0*/  LDL.LU R19, [R1+0x4ec] ;  /* 0x0004ec0001137983 */ /* 0x000ea20000300800 */
[C---:B----4-:R-:W-:Y:S11]  /*6f100*/  HMMA.16816.F32.BF16 R12, R4.reuse, R8, R12 ;  /* 0x00000008040c723c */ /* 0x050ff6000004180c */
[----:B------:R-:W-:Y:S11]  /*6f110*/  @!UPT UIADD3 URZ, URZ, URZ, URZ ;  /* 0x0000003f3f3ff290 */ /* 0x000ff6000fffe03f */
[----:B------:R-:W-:Y:S01]  /*6f120*/  @!UPT UIADD3 URZ, URZ, URZ, URZ ;  /* 0x0000003f3f3ff290 */ /* 0x000fe2000fffe03f */
[----:B------:R-:W-:Y:S01]  /*6f130*/  STL.64 [R1+0x8b0], R12 ;  /* 0x0008b00c01007387 */ /* 0x000fe20000100a00 */
[----:B------:R0:W-:Y:S02]  /*6f140*/  STL.64 [R1+0x8b8], R14 ;  /* 0x0008b80e01007387 */ /* 0x0001e40000100a00 */
[----:B0-----:R-:W-:Y:S02]  /*6f150*/  IMAD.MOV.U32 R15, RZ, RZ, R8 ;  /* 0x000000ffff0f7224 */ /* 0x001fe400078e0008 */
[----:B------:R-:W-:Y:S02]  /*6f160*/  IMAD.MOV.U32 R14, RZ, RZ, R9 ;  /* 0x000000ffff0e7224 */ /* 0x000fe400078e0009 */
        /* <DEDUP_REMOVED lines=11> */
[----:B------:R-:W2:Y:S01]  /*6f220*/  LDL.LU.64 R24, [R1+0x59f8] ;  /* 0x0059f80001187983 */ /* 0x000ea20000300a00 */
[----:B------:R-:W2:Y:S02]  /*6f230*/  LDL.LU.64 R10, [R1+0x59f0] ;  /* 0x0059f000010a7983 */ /* 0x000ea40000300a00 */
[----:B------:R-:W2:Y:S11]  /*6f240*/  LDL.LU.64 R8, [R1+0x59e8] ;  /* 0x0059e80001087983 */ /* 0x000eb60000300a00 */
[----:B------:R-:W-:Y:S08]  /*6f250*/  @!UPT UIADD3 URZ, URZ, URZ, URZ ;  /* 0x0000003f3f3ff290 */ /* 0x000ff0000fffe03f */
[----:B------:R0:W-:Y:S01]  /*6f260*/  STL.64 [R1+0x8c0], R4 ;  /* 0x0008c00401007387 */ /* 0x0001e20000100a00 */
[----:B------:R1:W-:Y:S03]  /*6f270*/  STL.64 [R1+0x8c8], R6 ;  /* 0x0008c80601007387 */ /* 0x0003e60000100a00 */
[----:B0-----:R-:W3:Y:S01]  /*6f280*/  LDL.LU R4, [R1+0x4d0] ;  /* 0x0004d00001047983 */ /* 0x001ee20000300800 */
[----:B------:R-:W3:Y:S02]  /*6f290*/  LDL.LU R5, [R1+0x4d4] ;  /* 0x0004d40001057983 */ /* 0x000ee40000300800 */
[----:B-1----:R-:W3:Y:S02]  /*6f2a0*/  LDL.LU R6, [R1+0x4d8] ;  /* 0x0004d80001067983 */ /* 0x002ee40000300800 */
[----:B------:R-:W3:Y:S01]  /*6f2b0*/  LDL.LU R7, [R1+0x4dc] ;  /* 0x0004dc0001077983 */ /* 0x000ee20000300800 */
        /* <DEDUP_REMOVED lines=13> */
[----:B------:R0:W-:Y:S01]  /*6f390*/  STL.64 [R1+0x910], R24 ;  /* 0x0009101801007387 */ /* 0x0001e20000100a00 */
[----:B------:R-:W-:Y:S03]  /*6f3a0*/  STL.64 [R1+0x918], R26 ;  /* 0x0009181a01007387 */ /* 0x000fe60000100a00 */
[----:B0-----:R-:W2:Y:S02]  /*6f3b0*/  LDL.LU.64 R24, [R1+0x59b8] ;  /* 0x0059b80001187983 */ /* 0x001ea40000300a00 */
[C---:B--2---:R-:W-:Y:S11]  /*6f3c0*/  HMMA.16816.F32.BF16 R20, R8.reuse, R24, R20 ;  /* 0x000000180814723c */ /* 0x044ff60000041814 */
[----:B------:R-:W-:Y:S11]  /*6f3d0*/  @!UPT UIADD3 URZ, URZ, URZ, URZ ;  /* 0x0000003f3f3ff290 */ /* 0x000ff6000fffe03f */
[----:B------:R-:W-:Y:S01]  /*6f3e0*/  @!UPT UIADD3 URZ, URZ, URZ, URZ ;  /* 0x0000003f3f3ff290 */ /* 0x000fe2000fffe03f */
[----:B------:R0:W-:Y:S01]  /*6f3f0*/  STL.64 [R1+0x8f0], R20 ;  /* 0x0008f01401007387 */ /* 0x0001e20000100a00 */
[----:B------:R-:W-:Y:S03]  /*6f400*/  STL.64 [R1+0x8f8], R22 ;  /* 0x0008f81601007387 */ /* 0x000fe60000100a00 */
[----:B0-----:R-:W2:Y:S01]  /*6f410*/  LDL.LU.64 R20, [R1+0x59b0] ;  /* 0x0059b00001147983 */ /* 0x001ea20000300a00 */
[----:B------:R-:W-:Y:S01]  /*6f420*/  STL.64 [R1+0x5968], R24 ;  /* 0x0059681801007387 */ /* 0x000fe20000100a00 */
[----:B--2---:R-:W-:Y:S11]  /*6f430*/  HMMA.16816.F32.BF16 R16, R8, R20, R16 ;  /* 0x000000140810723c */ /* 0x004ff60000041810 */
[----:B------:R-:W-:Y:S11]  /*6f440*/  @!UPT UIADD3 URZ, URZ, URZ, URZ ;  /* 0x0000003f3f3ff290 */ /* 0x000ff6000fffe03f */
[----:B------:R-:W-:Y:S01]  /*6f450*/  @!UPT UIADD3 URZ, URZ, URZ, URZ ;  /* 0x0000003f3f3ff290 */ /* 0x000fe2000fffe03f */
[----:B------:R0:W-:Y:S01]  /*6f460*/  STL.64 [R1+0x8e0], R16 ;  /* 0x0008e01001007387 */ /* 0x0001e20000100a00 */
[----:B------:R-:W-:Y:S03]  /*6f470*/  STL.64 [R1+0x8e8], R18 ;  /* 0x0008e81201007387 */ /* 0x000fe60000100a00 */
[----:B0-----:R-:W3:Y:S01]  /*6f480*/  LDL.LU.64 R16, [R1+0x59a8] ;  /* 0x0059a80001107983 */ /* 0x001ee20000300a00 */
[----:B------:R-:W-:Y:S02]  /*6f490*/  IMAD.MOV.U32 R24, RZ, RZ, R15 ;  /* 0x000000ffff187224 */ /* 0x000fe400078e000f */
[----:B------:R-:W-:Y:S02]  /*6f4a0*/  IMAD.MOV.U32 R25, RZ, RZ, R14 ;  /* 0x000000ffff197224 */ /* 0x000fe400078e000e */
[----:B------:R-:W-:Y:S02]  /*6f4b0*/  IMAD.MOV.U32 R15, RZ, RZ, R20 ;  /* 0x000000ffff0f7224 */ /* 0x000fe400078e0014 */
[----:B------:R-:W-:-:S02]  /*6f4c0*/  IMAD.MOV.U32 R14, RZ, RZ, R21 ;  /* 0x000000ffff0e7224 */ /* 0x000fc400078e0015 */
[----:B------:R-:W0:Y:S04]  /*6f4d0*/  LDSM.16.MT88.4 R20, [R0+0x10080] ;  /* 0x010080000014783b */ /* 0x000e280000004200 */
[----:B0-----:R-:W-:Y:S01]  /*6f4e0*/  STL.64 [R1+0x5990], R22 ;  /* 0x0059901601007387 */ /* 0x001fe20000100a00 */
[----:B------:R0:W-:Y:S03]  /*6f4f0*/  STL.64 [R1+0x5988], R20 ;  /* 0x0059881401007387 */ /* 0x0001e60000100a00 */
[----:B0-----:R-:W2:Y:S01]  /*6f500*/  LDL.LU R20, [R1+0xa10] ;  /* 0x000a100001147983 */ /* 0x001ea20000300800 */
[----:B------:R-:W2:Y:S02]  /*6f510*/  LDL.LU R21, [R1+0xa14] ;  /* 0x000a140001157983 */ /* 0x000ea40000300800 */
[----:B------:R-:W2:Y:S02]  /*6f520*/  LDL.LU R22, [R1+0xa18] ;  /* 0x000a180001167983 */ /* 0x000ea40000300800 */
[----:B------:R-:W2:Y:S01]  /*6f530*/  LDL.LU R23, [R1+0xa1c] ;  /* 0x000a1c0001177983 */ /* 0x000ea20000300800 */
[----:B---3--:R-:W-:Y:S01]  /*6f540*/  HMMA.16816.F32.BF16 R4, R8, R16, R4 ;  /* 0x000000100804723c */ /* 0x008fe20000041804 */
[----:B------:R-:W0:Y:S04]  /*6f550*/  LDSM.16.MT88.4 R16, [R0+0x10100] ;  /* 0x010100000010783b */ /* 0x000e280000004200 */
[----:B0-----:R-:W-:Y:S11]  /*6f560*/  STL.64 [R1+0x5918], R18 ;  /* 0x0059181201007387 */ /* 0x001ff60000100a00 */
[----:B------:R-:W-:Y:S07]  /*6f570*/  @!UPT UIADD3 URZ, URZ, URZ, URZ ;  /* 0x0000003f3f3ff290 */ /* 0x000fee000fffe03f */
[----:B------:R-:W-:Y:S02]  /*6f580*/  STL.64 [R1+0x4e0], R4 ;  /* 0x0004e00401007387 */ /* 0x000fe40000100a00 */
[----:B------:R-:W-:Y:S02]  /*6f590*/  STL.64 [R1+0x4e8], R6 ;  /* 0x0004e80601007387 */ /* 0x000fe40000100a00 */
        /* <DEDUP_REMOVED lines=10> */
[----:B------:R-:W4:Y:S01]  /*6f640*/  LDL.LU R19, [R1+0xc2c] ;  /* 0x000c2c0001137983 */ /* 0x000f220000300800 */
[----:B------:R-:W2:Y:S01]  /*6f650*/  LDL.LU R4, [R1+0xaf0] ;  /* 0x000af00001047983 */ /* 0x000ea20000300800 */
[----:B------:R-:W2:Y:S02]  /*6f660*/  LDL.LU R5, [R1+0xaf4] ;  /* 0x000af40001057983 */ /* 0x000ea40000300800 */
[----:B------:R-:W2:Y:S02]  /*6f670*/  LDL.LU R6, [R1+0xaf8] ;  /* 0x000af80001067983 */ /* 0x000ea40000300800 */
[----:B------:R-:W2:Y:S01]  /*6f680*/  LDL.LU R7, [R1+0xafc] ;  /* 0x000afc0001077983 */ /* 0x000ea20000300800 */
[----:B----4-:R-:W-:Y:S01]  /*6f690*/  STL.64 [R1+0x5938], R18 ;  /* 0x0059381201007387 */ /* 0x010fe20000100a00 */
[----:B---3--:R0:W-:Y:S03]  /*6f6a0*/  STL.64 [R1+0x5930], R16 ;  /* 0x0059301001007387 */ /* 0x0081e60000100a00 */
[----:B0-----:R-:W3:Y:S04]  /*6f6b0*/  LDL.64 R16, [R1+0xc0] ;  /* 0x0000c00001107983 */ /* 0x001ee80000100a00 */
[----:B---3--:R0:W-:Y:S02]  /*6f6c0*/  STL.64 [R1+0x5948], R16 ;  /* 0x0059481001007387 */ /* 0x0081e40000100a00 */
[----:B0-----:R-:W-:-:S02]  /*6f6d0*/  IMAD.MOV.U32 R16, RZ, RZ, R15 ;  /* 0x000000ffff107224 */ /* 0x001fc400078e000f */
[----:B------:R-:W-:-:S05]  /*6f6e0*/  IMAD.MOV.U32 R17, RZ, RZ, R14 ;  /* 0x000000ffff117224 */ /* 0x000fca00078e000e */
[----:B------:R2:W-:Y:S02]  /*6f6f0*/  STL.64 [R1+0x5960], R16 ;  /* 0x0059601001007387 */ /* 0x0005e40000100a00 */
[----:B--2---:R-:W-:Y:S02]  /*6f700*/  HMMA.16816.F32.BF16 R16, R8, R24, R20 ;  /* 0x000000180810723c */ /* 0x004fe40000041814 */
[----:B------:R-:W2:Y:S04]  /*6f710*/  LDL.64 R24, [R1+0xf0] ;  /* 0x0000f00001187983 */ /* 0x000ea80000100a00 */
[----:B--2---:R-:W-:Y:S11]  /*6f720*/  STL.64 [R1+0x5970], R24 ;  /* 0x0059701801007387 */ /* 0x004ff60000100a00 */
[----:B------:R-:W-:Y:S06]  /*6f730*/  @!UPT UIADD3 URZ, URZ, URZ, URZ ;  /* 0x0000003f3f3ff290 */ /* 0x000fec000fffe03f */
[----:B------:R0:W-:Y:S02]  /*6f740*/  STL.64 [R1+0x930], R16 ;  /* 0x0009301001007387 */ /* 0x0001e40000100a00 */
[----:B------:R1:W-:Y:S01]  /*6f750*/  STL.64 [R1+0x938], R18 ;  /* 0x0009381201007387 */ /* 0x0003e20000100a00 */
[----:B0-----:R-:W2:Y:S01]  /*6f760*/  LDL.LU R16, [R1+0xc50] ;  /* 0x000c500001107983 */ /* 0x001ea20000300800 */
[----:B------:R-:W2:Y:S02]  /*6f770*/  LDL.LU R17, [R1+0xc54] ;  /* 0x000c540001117983 */ /* 0x000ea40000300800 */
[----:B-1----:R-:W3:Y:S02]  /*6f780*/  LDL.LU R18, [R1+0xc58] ;  /* 0x000c580001127983 */ /* 0x002ee40000300800 */
[----:B------:R-:W3:Y:S02]  /*6f790*/  LDL.LU R19, [R1+0xc5c] ;  /* 0x000c5c0001137983 */ /* 0x000ee40000300800 */
[----:B------:R-:W-:-:S02]  /*6f7a0*/  IMAD.MOV.U32 R24, RZ, RZ, R13 ;  /* 0x000000ffff187224 */ /* 0x000fc400078e000d */
[----:B------:R-:W-:Y:S01]  /*6f7b0*/  IMAD.MOV.U32 R25, RZ, RZ, R12 ;  /* 0x000000ffff197224 */ /* 0x000fe200078e000c */
[----:B------:R-:W4:Y:S04]  /*6f7c0*/  LDL.64 R20, [R1+0x90] ;  /* 0x0000900001147983 */ /* 0x000f280000100a00 */
[----:B------:R-:W0:Y:S04]  /*6f7d0*/  LDSM.16.MT88.4 R12, [R0+0x10180] ;  /* 0x01018000000c783b */ /* 0x000e280000004200 */
[----:B---3--:R-:W-:Y:S01]  /*6f7e0*/  STL.64 [R1+0x5980], R18 ;  /* 0x0059801201007387 */ /* 0x008fe20000100a00 */
[----:B--2---:R-:W-:Y:S02]  /*6f7f0*/  STL.64 [R1+0x5978], R16 ;  /* 0x0059781001007387 */ /* 0x004fe40000100a00 */
[----:B------:R1:W-:Y:S02]  /*6f800*/  STL.64 [R1+0x5998], R24 ;  /* 0x0059981801007387 */ /* 0x0003e40000100a00 */
[----:B-1----:R-:W4:Y:S01]  /*6f810*/  LDL.LU R24, [R1+0xae0] ;  /* 0x000ae00001187983 */ /* 0x002f220000300800 */
[----:B------:R-:W4:Y:S02]  /*6f820*/  LDL.LU R25, [R1+0xae4] ;  /* 0x000ae40001197983 */ /* 0x000f240000300800 */
[----:B------:R-:W4:Y:S02]  /*6f830*/  LDL.LU R26, [R1+0xae8] ;  /* 0x000ae800011a7983 */ /* 0x000f240000300800 */
[----:B------:R-:W4:Y:S01]  /*6f840*/  LDL.LU R27, [R1+0xaec] ;  /* 0x000aec00011b7983 */ /* 0x000f220000300800 */
[----:B------:R-:W2:Y:S01]  /*6f850*/  LDL.LU R16, [R1+0xc70] ;  /* 0x000c700001107983 */ /* 0x000ea20000300800 */
[----:B------:R-:W2:Y:S02]  /*6f860*/  LDL.LU R17, [R1+0xc74] ;  /* 0x000c740001117983 */ /* 0x000ea40000300800 */
[----:B------:R-:W2:Y:S02]  /*6f870*/  LDL.LU R18, [R1+0xc78] ;  /* 0x000c780001127983 */ /* 0x000ea40000300800 */
[----:B------:R-:W2:Y:S01]  /*6f880*/  LDL.LU R19, [R1+0xc7c] ;  /* 0x000c7c0001137983 */ /* 0x000ea20000300800 */
[----:B0-----:R-:W-:Y:S01]  /*6f890*/  STL.64 [R1+0x58a8], R14 ;  /* 0x0058a80e01007387 */ /* 0x001fe20000100a00 */
[----:B------:R0:W-:Y:S02]  /*6f8a0*/  STL.64 [R1+0x58a0], R12 ;  /* 0x0058a00c01007387 */ /* 0x0001e40000100a00 */
[----:B0-----:R-:W-:-:S02]  /*6f8b0*/  IMAD.MOV.U32 R12, RZ, RZ, R28 ;  /* 0x000000ffff0c7224 */ /* 0x001fc400078e001c */
[----:B------:R-:W-:Y:S01]  /*6f8c0*/  IMAD.MOV.U32 R13, RZ, RZ, R29 ;  /* 0x000000ffff0d7224 */ /* 0x000fe200078e001d */
[----:B------:R-:W3:Y:S06]  /*6f8d0*/  LDL.LU R28, [R1+0x59a0] ;  /* 0x0059a000011c7983 */ /* 0x000eec0000300800 */
[C---:B------:R-:W-:Y:S01]  /*6f8e0*/  HMMA.16816.F32.BF16 R4, R8.reuse, R12, R4 ;  /* 0x0000000c0804723c */ /* 0x040fe20000041804 */
[----:B------:R0:W-:Y:S04]  /*6f8f0*/  STL.64 [R1+0x5940], R12 ;  /* 0x0059400c01007387 */ /* 0x0001e80000100a00 */
[----:B0-----:R-:W2:Y:S11]  /*6f900*/  LDL.LU R12, [R1+0xc30] ;  /* 0x000c3000010c7983 */ /* 0x001eb60000300800 */
[----:B------:R-:W-:Y:S07]  /*6f910*/  @!UPT UIADD3 URZ, URZ, URZ, URZ ;  /* 0x0000003f3f3ff290 */ /* 0x000fee000fffe03f */
[----:B------:R-:W-:Y:S01]  /*6f920*/  STL.64 [R1+0x980], R4 ;  /* 0x0009800401007387 */ /* 0x000fe20000100a00 */
[----:B------:R-:W-:Y:S02]  /*6f930*/  STL.64 [R1+0x988], R6 ;  /* 0x0009880601007387 */ /* 0x000fe40000100a00 */
[----:B------:R-:W2:Y:S02]  /*6f940*/  LDL.LU R13, [R1+0xc34] ;  /* 0x000c3400010d7983 */ /* 0x000ea40000300800 */
[----:B------:R-:W2:Y:S01]  /*6f950*/  LDL.LU R14, [R1+0xc38] ;  /* 0x000c3800010e7983 */ /* 0x000ea20000300800 */
[----:B------:R-:W2:Y:S04]  /*6f960*/  LDL.LU R15, [R1+0xc3c] ;  /* 0x000c3c00010f7983 */ /* 0x000ea80000300800 */
[----:B------:R-:W0:Y:S01]  /*6f970*/  LDSM.16.MT88.4 R4, [R0+0x10200] ;  /* 0x010200000004783b */ /* 0x000e220000004200 */
[----:B----4-:R-:W-:Y:S07]  /*6f980*/  HMMA.16816.F32.BF16 R8, R8, R20, R24 ;  /* 0x000000140808723c */ /* 0x010fee0000041818 */
[----:B------:R-:W-:-:S02]  /*6f990*/  IMAD.MOV.U32 R27, RZ, RZ, R20 ;  /* 0x000000ffff1b7224 */ /* 0x000fc400078e0014 */
[----:B------:R-:W-:Y:S01]  /*6f9a0*/  IMAD.MOV.U32 R26, RZ, RZ, R21 ;  /* 0x000000ffff1a7224 */ /* 0x000fe200078e0015 */
[----:B--2---:R-:W-:Y:S01]  /*6f9b0*/  STL.64 [R1+0x5958], R14 ;  /* 0x0059580e01007387 */ /* 0x004fe20000100a00 */
[----:B------:R1:W-:Y:S03]  /*6f9c0*/  STL.64 [R1+0x5950], R12 ;  /* 0x0059500c01007387 */ /* 0x0003e60000100a00 */
[----:B-1----:R-:W2:Y:S01]  /*6f9d0*/  LDL.LU R12, [R1+0xc40] ;  /* 0x000c4000010c7983 */ /* 0x002ea20000300800 */
[----:B------:R-:W2:Y:S02]  /*6f9e0*/  LDL.LU R13, [R1+0xc44] ;  /* 0x000c4400010d7983 */ /* 0x000ea40000300800 */
[----:B------:R-:W2:Y:S02]  /*6f9f0*/  LDL.LU R14, [R1+0xc48] ;  /* 0x000c4800010e7983 */ /* 0x000ea40000300800 */
[----:B------:R-:W2:Y:S01]  /*6fa00*/  LDL.LU R15, [R1+0xc4c] ;  /* 0x000c4c00010f7983 */ /* 0x000ea20000300800 */
[----:B0-----:R-:W-:Y:S01]  /*6fa10*/  STL.64 [R1+0x5828], R6 ;  /* 0x0058280601007387 */ /* 0x001fe20000100a00 */
[----:B------:R0:W-:Y:S03]  /*6fa20*/  STL.64 [R1+0x5820], R4 ;  /* 0x0058200401007387 */ /* 0x0001e60000100a00 */
[----:B0-----:R-:W4:Y:S01]  /*6fa30*/  LDL.LU R4, [R1+0xc60] ;  /* 0x000c600001047983 */ /* 0x001f220000300800 */
[----:B------:R-:W4:Y:S02]  /*6fa40*/  LDL.LU R5, [R1+0xc64] ;  /* 0x000c640001057983 */ /* 0x000f240000300800 */
[----:B------:R-:W4:Y:S02]  /*6fa50*/  LDL.LU R6, [R1+0xc68] ;  /* 0x000c680001067983 */ /* 0x000f240000300800 */
[----:B------:R-:W4:Y:S01]  /*6fa60*/  LDL.LU R7, [R1+0xc6c] ;  /* 0x000c6c0001077983 */ /* 0x000f220000300800 */
[----:B------:R-:W2:Y:S01]  /*6fa70*/  LDL.LU.64 R24, [R1+0x5998] ;  /* 0x0059980001187983 */ /* 0x000ea20000300a00 */
[----:B------:R-:W-:Y:S02]  /*6fa80*/  STL.64 [R1+0x960], R8 ;  /* 0x0009600801007387 */ /* 0x000fe40000100a00 */
[----:B------:R-:W-:Y:S02]  /*6fa90*/  STL.64 [R1+0x968], R10 ;  /* 0x0009680a01007387 */ /* 0x000fe40000100a00 */
[----:B------:R-:W2:Y:S01]  /*6faa0*/  LDL.LU.64 R22, [R1+0x5990] ;  /* 0x0059900001167983 */ /* 0x000ea20000300a00 */
[----:B------:R-:W2:Y:S04]  /*6fab0*/  LDL.LU.64 R20, [R1+0x5988] ;  /* 0x0059880001147983 */ /* 0x000ea80000300a00 */
[----:B------:R-:W0:Y:S04]  /*6fac0*/  LDSM.16.MT88.4 R8, [R0+0x10280] ;  /* 0x010280000008783b */ /* 0x000e280000004200 */
[----:B0-----:R-:W-:Y:S01]  /*6fad0*/  STL.64 [R1+0x57b8], R10 ;  /* 0x0057b80a01007387 */ /* 0x001fe20000100a00 */
[----:B------:R0:W-:Y:S02]  /*6fae0*/  STL.64 [R1+0x57b0], R8 ;  /* 0x0057b00801007387 */ /* 0x0001e40000100a00 */
[----:B0-----:R-:W-:-:S02]  /*6faf0*/  IMAD.MOV.U32 R8, RZ, RZ, R27 ;  /* 0x000000ffff087224 */ /* 0x001fc400078e001b */
[----:B------:R-:W-:Y:S02]  /*6fb00*/  IMAD.MOV.U32 R9, RZ, RZ, R26 ;  /* 0x000000ffff097224 */ /* 0x000fe400078e001a */
[C---:B--2---:R-:W-:Y:S01]  /*6fb10*/  HMMA.16816.F32.BF16 R24, R20.reuse, R24, R16 ;  /* 0x000000181418723c */ /* 0x044fe20000041810 */
[----:B------:R-:W2:Y:S01]  /*6fb20*/  LDL.LU.64 R18, [R1+0x5980] ;  /* 0x0059800001127983 */ /* 0x000ea20000300a00 */
[----:B------:R-:W2:Y:S11]  /*6fb30*/  LDL.LU.64 R16, [R1+0x5978] ;  /* 0x0059780001107983 */ /* 0x000eb60000300a00 */
[----:B------:R-:W-:Y:S10]  /*6fb40*/  @!UPT UIADD3 URZ, URZ, URZ, URZ ;  /* 0x0000003f3f3ff290 */ /* 0x000ff4000fffe03f */
[----:B------:R0:W-:Y:S01]  /*6fb50*/  STL.64 [R1+0x9a0], R24 ;  /* 0x0009a01801007387 */ /* 0x0001e20000100a00 */
[----:B------:R-:W-:Y:S03]  /*6fb60*/  STL.64 [R1+0x9a8], R26 ;  /* 0x0009a81a01007387 */ /* 0x000fe60000100a00 */
[----:B0-----:R-:W4:Y:S02]  /*6fb70*/  LDL.LU.64 R24, [R1+0x5970] ;  /* 0x0059700001187983 */ /* 0x001f240000300a00 */
[C---:B----4-:R-:W-:Y:S11]  /*6fb80*/  HMMA.16816.F32.BF16 R4, R20.reuse, R24, R4 ;  /* 0x000000181404723c */ /* 0x050ff60000041804 */
[----:B------:R-:W-:Y:S11]  /*6fb90*/  @!UPT UIADD3 URZ, URZ, URZ, URZ ;  /* 0x0000003f3f3ff290 */ /* 0x000ff6000fffe03f */
[----:B------:R-:W-:Y:S01]  /*6fba0*/  @!UPT UIADD3 URZ, URZ, URZ, URZ ;  /* 0x0000003f3f3ff290 */ /* 0x000fe2000fffe03f */
[----:B------:R0:W-:Y:S01]  /*6fbb0*/  STL.64 [R1+0x9b0], R4 ;  /* 0x0009b00401007387 */ /* 0x0001e20000100a00 */
[----:B------:R-:W-:Y:S02]  /*6fbc0*/  STL.64 [R1+0x9b8], R6 ;  /* 0x0009b80601007387 */ /* 0x000fe40000100a00 */
[----:B0-----:R-:W-:Y:S02]  /*6fbd0*/  IMAD.MOV.U32 R5, RZ, RZ, R24 ;  /* 0x000000ffff057224 */ /* 0x001fe400078e0018 */
[----:B------:R-:W-:Y:S02]  /*6fbe0*/  IMAD.MOV.U32 R4, RZ, RZ, R25 ;  /* 0x000000ffff047224 */ /* 0x000fe400078e0019 */
[----:B------:R-:W2:Y:S02]  /*6fbf0*/  LDL.LU.64 R24, [R1+0x5968] ;  /* 0x0059680001187983 */ /* 0x000ea40000300a00 */
[C---:B--2---:R-:W-:Y:S11]  /*6fc00*/  HMMA.16816.F32.BF16 R16, R20.reuse, R24, R16 ;  /* 0x000000181410723c */ /* 0x044ff60000041810 */
        /* <DEDUP_REMOVED lines=21> */
[----:B------:R-:W4:Y:S02]  /*6fd60*/  LDL.LU.64 R18, [R1+0x5938] ;  /* 0x0059380001127983 */ /* 0x000f240000300a00 */
[----:B------:R-:W4:Y:S02]  /*6fd70*/  LDL.LU.64 R16, [R1+0x5930] ;  /* 0x0059300001107983 */ /* 0x000f240000300a00 */
[----:B----4-:R-:W-:Y:S11]  /*6fd80*/  HMMA.16816.F32.BF16 R16, R20, R24, R16 ;  /* 0x000000181410723c */ /* 0x010ff60000041810 */
[----:B------:R-:W-:Y:S11]  /*6fd90*/  @!UPT UIADD3 URZ, URZ, URZ, URZ ;  /* 0x0000003f3f3ff290 */ /* 0x000ff6000fffe03f */
[----:B------:R-:W-:Y:S01]  /*6fda0*/  @!UPT UIADD3 URZ, URZ, URZ, URZ ;  /* 0x0000003f3f3ff290 */ /* 0x000fe2000fffe03f */
[----:B------:R-:W-:Y:S01]  /*6fdb0*/  STL.64 [R1+0xb40], R16 ;  /* 0x000b401001007387 */ /* 0x000fe20000100a00 */
[----:B------:R0:W-:Y:S03]  /*6fdc0*/  STL.64 [R1+0xb48], R18 ;  /* 0x000b481201007387 */ /* 0x0001e60000100a00 */
[----:B0-----:R-:W2:Y:S01]  /*6fdd0*/  LDL.LU.64 R18, [R1+0x5928] ;  /* 0x0059280001127983 */ /* 0x001ea20000300a00 */
[----:B------:R-:W2:Y:S02]  /*6fde0*/  LDL.LU.64 R16, [R1+0x5920] ;  /* 0x0059200001107983 */ /* 0x000ea40000300a00 */
[----:B------:R-:W-:Y:S02]  /*6fdf0*/  IMAD.MOV.U32 R7, RZ, RZ, R24 ;  /* 0x000000ffff077224 */ /* 0x000fe400078e0018 */
[----:B------:R-:W-:-:S05]  /*6fe00*/  IMAD.MOV.U32 R6, RZ, RZ, R25 ;  /* 0x000000ffff067224 */ /* 0x000fca00078e0019 */
[----:B------:R-:W-:Y:S01]  /*6fe10*/  STL.64 [R1+0x5908], R6 ;  /* 0x0059080601007387 */ /* 0x000fe20000100a00 */
[----:B------:R-:W-:Y:S02]  /*6fe20*/  IMAD.MOV.U32 R24, RZ, RZ, R5 ;  /* 0x000000ffff187224 */ /* 0x000fe400078e0005 */
[----:B------:R-:W-:Y:S01]  /*6fe30*/  IMAD.MOV.U32 R25, RZ, RZ, R4 ;  /* 0x000000ffff197224 */ /* 0x000fe200078e0004 */
[----:B--2---:R-:W-:Y:S11]  /*6fe40*/  HMMA.16816.F32.BF16 R16, R20, R12, R16 ;  /* 0x0000000c1410723c */ /* 0x004ff60000041810 */
        /* <DEDUP_REMOVED lines=8> */
[----:B------:R-:W4:Y:S01]  /*6fed0*/  LDL.LU R4, [R1+0x430] ;  /* 0x0004300001047983 */ /* 0x000f220000300800 */
[----:B------:R-:W4:Y:S02]  /*6fee0*/  LDL.LU R5, [R1+0x434] ;  /* 0x0004340001057983 */ /* 0x000f240000300800 */
[----:B------:R-:W4:Y:S02]  /*6fef0*/  LDL.LU R6, [R1+0x438] ;  /* 0x0004380001067983 */ /* 0x000f240000300800 */
[----:B------:R-:W4:Y:S01]  /*6ff00*/  LDL.LU R7, [R1+0x43c] ;  /* 0x00043c0001077983 */ /* 0x000f220000300800 */
[----:B------:R0:W-:Y:S04]  /*6ff10*/  STL.64 [R1+0x5900], R24 ;  /* 0x0059001801007387 */ /* 0x0001e80000100a00 */
[----:B0-----:R-:W4:Y:S01]  /*6ff20*/  LDL.64 R24, [R1+0x100] ;  /* 0x0001000001187983 */ /* 0x001f220000100a00 */
[----:B------:R0:W-:Y:S03]  /*6ff30*/  STL.64 [R1+0x58b0], R12 ;  /* 0x0058b00c01007387 */ /* 0x0001e60000100a00 */
        /* <DEDUP_REMOVED lines=25> */
[----:B------:R-:W2:Y:S01]  /*700d0*/  LDL.LU R15, [R1+0x42c] ;  /* 0x00042c00010f7983 */ /* 0x000ea20000300800 */
[----:B------:R-:W4:Y:S01]  /*700e0*/  LDL.LU.64 R18, [R1+0x5918] ;  /* 0x0059180001127983 */ /* 0x000f220000300a00 */
[----:B------:R-:W4:Y:S02]  /*700f0*/  LDL.LU.64 R16, [R1+0x5910] ;  /* 0x0059100001107983 */ /* 0x000f240000300a00 */
[----:B------:R0:W-:Y:S02]  /*70100*/  STL.64 [R1+0x58c8], R8 ;  /* 0x0058c80801007387 */ /* 0x0001e40000100a00 */
[----:B0-----:R-:W2:Y:S07]  /*70110*/  LDL.LU R8, [R1+0x3f0] ;  /* 0x0003f00001087983 */ /* 0x001eae0000300800 */
[----:B------:R0:W-:Y:S02]  /*70120*/  STL.64 [R1+0xb30], R20 ;  /* 0x000b301401007387 */ /* 0x0001e40000100a00 */
[----:B------:R-:W-:Y:S02]  /*70130*/  STL.64 [R1+0xb38], R22 ;  /* 0x000b381601007387 */ /* 0x000fe40000100a00 */
[----:B------:R-:W2:Y:S01]  /*70140*/  LDL.LU R9, [R1+0x3f4] ;  /* 0x0003f40001097983 */ /* 0x000ea20000300800 */
[----:B------:R-:W2:Y:S01]  /*70150*/  LDL.LU R10, [R1+0x3f8] ;  /* 0x0003f800010a7983 */ /* 0x000ea20000300800 */
[----:B------:R-:W2:Y:S03]  /*70160*/  LDL.LU R11, [R1+0x3fc] ;  /* 0x0003fc00010b7983 */ /* 0x000ea60000300800 */
[----:B0-----:R-:W2:Y:S01]  /*70170*/  LDL.64 R20, [R1+0xd0] ;  /* 0x0000d00001147983 */ /* 0x001ea20000100a00 */
        /* <DEDUP_REMOVED lines=32> */
[----:B------:R1:W-:Y:S03]  /*70380*/  STL.64 [R1+0xaf8], R14 ;  /* 0x000af80e01007387 */ /* 0x0003e60000100a00 */
[----:B0-----:R-:W1:Y:S01]  /*70390*/  LDL.LU.64 R12, [R1+0x58d0] ;  /* 0x0058d000010c7983 */ /* 0x001e620000300a00 */
[----:B------:R-:W-:Y:S01]  /*703a0*/  STL.64 [R1+0x5868], R20 ;  /* 0x0058681401007387 */ /* 0x000fe20000100a00 */
[----:B-1----:R-:W-:Y:S02]  /*703b0*/  HMMA.16816.F32.BF16 R12, R16, R12, R8 ;  /* 0x0000000c100c723c */ /* 0x002fe40000041808 */
[----:B------:R-:W2:Y:S11]  /*703c0*/  LDL.LU.64 R8, [R1+0x58c8] ;  /* 0x0058c80001087983 */ /* 0x000eb60000300a00 */
[----:B------:R-:W-:Y:S10]  /*703d0*/  @!UPT UIADD3 URZ, URZ, URZ, URZ ;  /* 0x0000003f3f3ff290 */ /* 0x000ff4000fffe03f */
[----:B------:R-:W-:Y:S01]  /*703e0*/  STL.64 [R1+0xae0], R12 ;  /* 0x000ae00c01007387 */ /* 0x000fe20000100a00 */
[----:B------:R0:W-:Y:S03]  /*703f0*/  STL.64 [R1+0xae8], R14 ;  /* 0x000ae80e01007387 */ /* 0x0001e60000100a00 */
[----:B0-----:R-:W2:Y:S01]  /*70400*/  LDL.LU.64 R14, [R1+0x58c0] ;  /* 0x0058c000010e7983 */ /* 0x001ea20000300a00 */
[----:B------:R-:W2:Y:S02]  /*70410*/  LDL.LU.64 R12, [R1+0x58b8] ;  /* 0x0058b800010c7983 */ /* 0x000ea40000300a00 */
[----:B----4-:R-:W-:Y:S02]  /*70420*/  IMAD.MOV.U32 R20, RZ, RZ, R7 ;  /* 0x000000ffff147224 */ /* 0x010fe400078e0007 */
[----:B------:R-:W-:-:S07]  /*70430*/  IMAD.MOV.U32 R21, RZ, RZ, R6 ;  /* 0x000000ffff157224 */ /* 0x000fce00078e0006 */
[C---:B--2---:R-:W-:Y:S01]  /*70440*/  HMMA.16816.F32.BF16 R20, R16.reuse, R20, R12 ;  /* 0x000000141014723c */ /* 0x044fe2000004180c */
[----:B------:R-:W3:Y:S07]  /*70450*/  LDL.LU.64 R12, [R1+0x58b0] ;  /* 0x0058b000010c7983 */ /* 0x000eee0000300a00 */
[----:B---3--:R-:W-:Y:S01]  /*70460*/  HMMA.16816.F32.BF16 R12, R16, R12, R24 ;  /* 0x0000000c100c723c */ /* 0x008fe20000041818 */
[----:B------:R-:W2:Y:S11]  /*70470*/  LDL.64 R24, [R1+0xf0] ;  /* 0x0000f00001187983 */ /* 0x000eb60000100a00 */
[----:B------:R-:W-:Y:S03]  /*70480*/  @!UPT UIADD3 URZ, URZ, URZ, URZ ;  /* 0x0000003f3f3ff290 */ /* 0x000fe6000fffe03f */
[----:B------:R0:W-:Y:S02]  /*70490*/  STL.64 [R1+0xad0], R20 ;  /* 0x000ad01401007387 */ /* 0x0001e40000100a00 */
[----:B------:R1:W-:Y:S01]  /*704a0*/  STL.64 [R1+0xad8], R22 ;  /* 0x000ad81601007387 */ /* 0x0003e20000100a00 */
[----:B--2---:R-:W-:Y:S05]  /*704b0*/  STL.64 [R1+0x5888], R24 ;  /* 0x0058881801007387 */ /* 0x004fea0000100a00 */
[----:B------:R2:W-:Y:S02]  /*704c0*/  STL.64 [R1+0xaa0], R12 ;  /* 0x000aa00c01007387 */ /* 0x0005e40000100a00 */
[----:B------:R3:W-:Y:S02]  /*704d0*/  STL.64 [R1+0xaa8], R14 ;  /* 0x000aa80e01007387 */ /* 0x0007e40000100a00 */
[----:B0-----:R-:W4:Y:S01]  /*704e0*/  LDL.LU R20, [R1+0x360] ;  /* 0x0003600001147983 */ /* 0x001f220000300800 */
[----:B------:R-:W4:Y:S01]  /*704f0*/  LDL.LU R21, [R1+0x364] ;  /* 0x0003640001157983 */ /* 0x000f220000300800 */
[----:B-1----:R-:W4:Y:S02]  /*70500*/  LDL.LU R22, [R1+0x368] ;  /* 0x0003680001167983 */ /* 0x002f240000300800 */
[----:B------:R-:W4:Y:S01]  /*70510*/  LDL.LU R23, [R1+0x36c] ;  /* 0x00036c0001177983 */ /* 0x000f220000300800 */
[----:B--2---:R-:W2:Y:S01]  /*70520*/  LDL.LU R12, [R1+0x390] ;  /* 0x00039000010c7983 */ /* 0x004ea20000300800 */
[----:B------:R-:W2:Y:S02]  /*70530*/  LDL.LU R13, [R1+0x394] ;  /* 0x00039400010d7983 */ /* 0x000ea40000300800 */
[----:B---3--:R-:W2:Y:S02]  /*70540*/  LDL.LU R14, [R1+0x398] ;  /* 0x00039800010e7983 */ /* 0x008ea40000300800 */
[----:B------:R-:W2:Y:S01]  /*70550*/  LDL.LU R15, [R1+0x39c] ;  /* 0x00039c00010f7983 */ /* 0x000ea20000300800 */
[----:B----4-:R-:W-:Y:S01]  /*70560*/  STL.64 [R1+0x5880], R22 ;  /* 0x0058801601007387 */ /* 0x010fe20000100a00 */
[----:B------:R0:W-:Y:S03]  /*70570*/  STL.64 [R1+0x5878], R20 ;  /* 0x0058781401007387 */ /* 0x0001e60000100a00 */
[----:B0-----:R-:W3:Y:S01]  /*70580*/  LDL.LU R20, [R1+0x370] ;  /* 0x0003700001147983 */ /* 0x001ee20000300800 */
[----:B------:R-:W3:Y:S02]  /*70590*/  LDL.LU R21, [R1+0x374] ;  /* 0x0003740001157983 */ /* 0x000ee40000300800 */
[----:B------:R-:W4:Y:S02]  /*705a0*/  LDL.LU R22, [R1+0x378] ;  /* 0x0003780001167983 */ /* 0x000f240000300800 */
[----:B------:R-:W4:Y:S02]  /*705b0*/  LDL.LU R23, [R1+0x37c] ;  /* 0x00037c0001177983 */ /* 0x000f240000300800 */
        /* <DEDUP_REMOVED lines=14> */
[----:B0-----:R-:W2:Y:S04]  /*706a0*/  LDL.64 R4, [R1+0xa0] ;  /* 0x0000a00001047983 */ /* 0x001ea80000100a00 */
[----:B--2---:R0:W-:Y:S04]  /*706b0*/  STL.64 [R1+0x5848], R4 ;  /* 0x0058480401007387 */ /* 0x0041e80000100a00 */
[----:B0-----:R-:W2:Y:S04]  /*706c0*/  LDL.64 R4, [R1+0xb0] ;  /* 0x0000b00001047983 */ /* 0x001ea80000100a00 */
[----:B--2---:R0:W-:Y:S04]  /*706d0*/  STL.64 [R1+0x5850], R4 ;  /* 0x0058500401007387 */ /* 0x0041e80000100a00 */
[----:B0-----:R-:W2:Y:S01]  /*706e0*/  LDL.LU R4, [R1+0x340] ;  /* 0x0003400001047983 */ /* 0x001ea20000300800 */
[----:B------:R-:W2:Y:S02]  /*706f0*/  LDL.LU R5, [R1+0x344] ;  /* 0x0003440001057983 */ /* 0x000ea40000300800 */
[----:B------:R-:W4:Y:S02]  /*70700*/  LDL.LU R6, [R1+0x348] ;  /* 0x0003480001067983 */ /* 0x000f240000300800 */
[----:B------:R-:W4:Y:S01]  /*70710*/  LDL.LU R7, [R1+0x34c] ;  /* 0x00034c0001077983 */ /* 0x000f220000300800 */
[----:B------:R-:W-:Y:S01]  /*70720*/  HMMA.16816.F32.BF16 R16, R16, R8, R12 ;  /* 0x000000081010723c */ /* 0x000fe2000004180c */
        /* <DEDUP_REMOVED lines=10> */
[----:B------:R0:W-:Y:S02]  /*707d0*/  STL.64 [R1+0xa80], R16 ;  /* 0x000a801001007387 */ /* 0x0001e40000100a00 */
[----:B------:R-:W-:Y:S02]  /*707e0*/  STL.64 [R1+0xa88], R18 ;  /* 0x000a881201007387 */ /* 0x000fe40000100a00 */
[----:B------:R-:W4:Y:S01]  /*707f0*/  LDL.LU R9, [R1+0x324] ;  /* 0x0003240001097983 */ /* 0x000f220000300800 */
[----:B------:R-:W4:Y:S01]  /*70800*/  LDL.LU R10, [R1+0x328] ;  /* 0x00032800010a7983 */ /* 0x000f220000300800 */
[----:B------:R-:W4:Y:S03]  /*70810*/  LDL.LU R11, [R1+0x32c] ;  /* 0x00032c00010b7983 */ /* 0x000f260000300800 */
[----:B0-----:R-:W2:Y:S01]  /*70820*/  LDL.64 R16, [R1+0xc0] ;  /* 0x0000c00001107983 */ /* 0x001ea20000100a00 */
[C---:B---3--:R-:W-:Y:S03]  /*70830*/  HMMA.16816.F32.BF16 R24, R12.reuse, R24, R20 ;  /* 0x000000180c18723c */ /* 0x048fe60000041814 */
[----:B------:R-:W3:Y:S01]  /*70840*/  LDL.LU.64 R22, [R1+0x5898] ;  /* 0x0058980001167983 */ /* 0x000ee20000300a00 */
[----:B------:R-:W3:Y:S11]  /*70850*/  LDL.LU.64 R20, [R1+0x5890] ;  /* 0x0058900001147983 */ /* 0x000ef60000300a00 */
[----:B------:R-:W-:Y:S08]  /*70860*/  @!UPT UIADD3 URZ, URZ, URZ, URZ ;  /* 0x0000003f3f3ff290 */ /* 0x000ff0000fffe03f */
        /* <DEDUP_REMOVED lines=12> */
[----:B---3--:R-:W-:Y:S11]  /*70930*/  HMMA.16816.F32.BF16 R20, R12, R24, R20 ;  /* 0x000000180c14723c */ /* 0x008ff60000041814 */
[----:B------:R-:W-:Y:S11]  /*70940*/  @!UPT UIADD3 URZ, URZ, URZ, URZ ;  /* 0x0000003f3f3ff290 */ /* 0x000ff6000fffe03f */
[----:B------:R-:W-:Y:S01]  /*70950*/  @!UPT UIADD3 URZ, URZ, URZ, URZ ;  /* 0x0000003f3f3ff290 */ /* 0x000fe2000fffe03f */
[----:B------:R0:W-:Y:S01]  /*70960*/  STL.64 [R1+0xa50], R20 ;  /* 0x000a501401007387 */ /* 0x0001e20000100a00 */
[----:B------:R-:W-:Y:S03]  /*70970*/  STL.64 [R1+0xa58], R22 ;  /* 0x000a581601007387 */ /* 0x000fe60000100a00 */
[----:B0-----:R-:W2:Y:S01]  /*70980*/  LDL.LU.64 R20, [R1+0x5868] ;  /* 0x0058680001147983 */ /* 0x001ea20000300a00 */
[----:B------:R0:W-:Y:S02]  /*70990*/  STL.64 [R1+0x57f8], R24 ;  /* 0x0057f81801007387 */ /* 0x0001e40000100a00 */
[----:B0-----:R-:W-:Y:S02]  /*709a0*/  IMAD.MOV.U32 R24, RZ, RZ, R19 ;  /* 0x000000ffff187224 */ /* 0x001fe400078e0013 */
[----:B------:R-:W-:-:S05]  /*709b0*/  IMAD.MOV.U32 R25, RZ, RZ, R18 ;  /* 0x000000ffff197224 */ /* 0x000fca00078e0012 */
[----:B------:R0:W-:Y:S04]  /*709c0*/  STL.64 [R1+0x5808], R24 ;  /* 0x0058081801007387 */ /* 0x0001e80000100a00 */
[----:B0-----:R-:W3:Y:S01]  /*709d0*/  LDL.64 R24, [R1+0x100] ;  /* 0x0001000001187983 */ /* 0x001ee20000100a00 */
        /* <DEDUP_REMOVED lines=12> */
[C---:B--2---:R-:W-:Y:S01]  /*70aa0*/  HMMA.16816.F32.BF16 R4, R12.reuse, R16, R4 ;  /* 0x000000100c04723c */ /* 0x044fe20000041804 */
[----:B---3--:R-:W-:Y:S01]  /*70ab0*/  STL.64 [R1+0x5818], R22 ;  /* 0x0058181601007387 */ /* 0x008fe20000100a00 */
[----:B------:R0:W-:Y:S03]  /*70ac0*/  STL.64 [R1+0x5810], R20 ;  /* 0x0058101401007387 */ /* 0x0001e60000100a00 */
        /* <DEDUP_REMOVED lines=17> */
[----:B------:R-:W-:Y:S02]  /*70be0*/  STL.64 [R1+0xa28], R18 ;  /* 0x000a281201007387 */ /* 0x000fe40000100a00 */
[----:B0-----:R-:W-:Y:S02]  /*70bf0*/  IMAD.MOV.U32 R17, RZ, RZ, R4 ;  /* 0x000000ffff117224 */ /* 0x001fe400078e0004 */
[----:B------:R-:W-:Y:S02]  /*70c00*/  IMAD.MOV.U32 R16, RZ, RZ, R5 ;  /* 0x000000ffff107224 */ /* 0x000fe400078e0005 */
[----:B------:R-:W4:Y:S02]  /*70c10*/  LDL.LU.64 R4, [R1+0x5848] ;  /* 0x0058480001047983 */ /* 0x000f240000300a00 */
[C---:B----4-:R-:W-:Y:S11]  /*70c20*/  HMMA.16816.F32.BF16 R8, R12.reuse, R4, R8 ;  /* 0x000000040c08723c */ /* 0x050ff60000041808 */
[----:B------:R-:W-:Y:S11]  /*70c30*/  @!UPT UIADD3 URZ, URZ, URZ, URZ ;  /* 0x0000003f3f3ff290 */ /* 0x000ff6000fffe03f */
[----:B------:R-:W-:Y:S01]  /*70c40*/  @!UPT UIADD3 URZ, URZ, URZ, URZ ;  /* 0x0000003f3f3ff290 */ /* 0x000fe2000fffe03f */
[----:B------:R0:W-:Y:S01]  /*70c50*/  STL.64 [R1+0xa10], R8 ;  /* 0x000a100801007387 */ /* 0x0001e20000100a00 */
[----:B------:R1:W-:Y:S03]  /*70c60*/  STL.64 [R1+0xa18], R10 ;  /* 0x000a180a01007387 */ /* 0x0003e60000100a00 */
[----:B0-----:R-:W3:Y:S01]  /*70c70*/  LDL.LU.64 R8, [R1+0x5840] ;  /* 0x0058400001087983 */ /* 0x001ee20000300a00 */
[----:B-1----:R-:W-:Y:S02]  /*70c80*/  IMAD.MOV.U32 R11, RZ, RZ, R4 ;  /* 0x000000ffff0b7224 */ /* 0x002fe400078e0004 */
[----:B------:R-:W-:Y:S02]  /*70c90*/  IMAD.MOV.U32 R10, RZ, RZ, R5 ;  /* 0x000000ffff0a7224 */ /* 0x000fe400078e0005 */
[----:B------:R-:W3:Y:S01]  /*70ca0*/  LDL.LU.64 R6, [R1+0x5838] ;  /* 0x0058380001067983 */ /* 0x000ee20000300a00 */
[----:B------:R-:W3:Y:S02]  /*70cb0*/  LDL.LU.64 R4, [R1+0x5830] ;  /* 0x0058300001047983 */ /* 0x000ee40000300a00 */
[----:B---3--:R-:W-:Y:S02]  /*70cc0*/  HMMA.16816.F32.BF16 R12, R12, R8, R4 ;  /* 0x000000080c0c723c */ /* 0x008fe40000041804 */
[----:B------:R-:W2:Y:S01]  /*70cd0*/  LDL.LU.64 R6, [R1+0x5828] ;  /* 0x0058280001067983 */ /* 0x000ea20000300a00 */
[----:B------:R-:W2:Y:S02]  /*70ce0*/  LDL.LU.64 R4, [R1+0x5820] ;  /* 0x0058200001047983 */ /* 0x000ea40000300a00 */
[----:B------:R-:W-:Y:S11]  /*70cf0*/  STL.64 [R1+0x57c8], R8 ;  /* 0x0057c80801007387 */ /* 0x000ff60000100a00 */
[----:B------:R-:W-:Y:S07]  /*70d00*/  @!UPT UIADD3 URZ, URZ, URZ, URZ ;  /* 0x0000003f3f3ff290 */ /* 0x000fee000fffe03f */
[----:B------:R0:W-:Y:S01]  /*70d10*/  STL.64 [R1+0x9f0], R12 ;  /* 0x0009f00c01007387 */ /* 0x0001e20000100a00 */
[----:B------:R-:W-:Y:S02]  /*70d20*/  STL.64 [R1+0x9f8], R14 ;  /* 0x0009f80e01007387 */ /* 0x000fe40000100a00 */
[----:B0-----:R-:W-:Y:S02]  /*70d30*/  IMAD.MOV.U32 R12, RZ, RZ, R17 ;  /* 0x000000ffff0c7224 */ /* 0x001fe400078e0011 */
[----:B------:R-:W-:Y:S02]  /*70d40*/  IMAD.MOV.U32 R13, RZ, RZ, R16 ;  /* 0x000000ffff0d7224 */ /* 0x000fe400078e0010 */
[----:B------:R-:W3:Y:S01]  /*70d50*/  LDL.LU R16, [R1+0x2b0] ;  /* 0x0002b00001107983 */ /* 0x000ee20000300800 */
[----:B------:R-:W3:Y:S02]  /*70d60*/  LDL.LU R17, [R1+0x2b4] ;  /* 0x0002b40001117983 */ /* 0x000ee40000300800 */
[----:B------:R-:W3:Y:S02]  /*70d70*/  LDL.LU R18, [R1+0x2b8] ;  /* 0x0002b80001127983 */ /* 0x000ee40000300800 */
[----:B------:R-:W3:Y:S01]  /*70d80*/  LDL.LU R19, [R1+0x2bc] ;  /* 0x0002bc0001137983 */ /* 0x000ee20000300800 */
[----:B------:R0:W-:Y:S01]  /*70d90*/  STL.64 [R1+0x57e8], R12 ;  /* 0x0057e80c01007387 */ /* 0x0001e20000100a00 */
[----:B------:R-:W-:-:S02]  /*70da0*/  IMAD.MOV.U32 R9, RZ, RZ, R24 ;  /* 0x000000ffff097224 */ /* 0x000fc400078e0018 */
[----:B------:R-:W-:Y:S01]  /*70db0*/  IMAD.MOV.U32 R8, RZ, RZ, R25 ;  /* 0x000000ffff087224 */ /* 0x000fe200078e0019 */
[----:B0-----:R-:W4:Y:S01]  /*70dc0*/  LDL.LU R12, [R1+0x2c0] ;  /* 0x0002c000010c7983 */ /* 0x001f220000300800 */
[----:B------:R-:W4:Y:S02]  /*70dd0*/  LDL.LU R13, [R1+0x2c4] ;  /* 0x0002c400010d7983 */ /* 0x000f240000300800 */
[----:B------:R-:W4:Y:S02]  /*70de0*/  LDL.LU R14, [R1+0x2c8] ;  /* 0x0002c800010e7983 */ /* 0x000f240000300800 */
[----:B------:R-:W4:Y:S01]  /*70df0*/  LDL.LU R15, [R1+0x2cc] ;  /* 0x0002cc00010f7983 */ /* 0x000f220000300800 */
        /* <DEDUP_REMOVED lines=9> */
[----:B------:R-:W3:Y:S11]  /*70e90*/  LDL.LU.64 R20, [R1+0x5800] ;  /* 0x0058000001147983 */ /* 0x000ef60000300a00 */
[----:B------:R-:W-:Y:S11]  /*70ea0*/  @!UPT UIADD3 URZ, URZ, URZ, URZ ;  /* 0x0000003f3f3ff290 */ /* 0x000ff6000fffe03f */
[----:B------:R0:W-:Y:S01]  /*70eb0*/  STL.64 [R1+0x9c0], R24 ;  /* 0x0009c01801007387 */ /* 0x0001e20000100a00 */
[----:B------:R-:W-:Y:S03]  /*70ec0*/  STL.64 [R1+0x9c8], R26 ;  /* 0x0009c81a01007387 */ /* 0x000fe60000100a00 */
[----:B0-----:R-:W4:Y:S02]  /*70ed0*/  LDL.LU.64 R24, [R1+0x57f8] ;  /* 0x0057f80001187983 */ /* 0x001f240000300a00 */
[----:B----4-:R-:W-:Y:S02]  /*70ee0*/  HMMA.16816.F32.BF16 R12, R4, R24, R12 ;  /* 0x00000018040c723c */ /* 0x010fe4000004180c */
[----:B------:R0:W-:Y:S04]  /*70ef0*/  STL.64 [R1+0x5780], R24 ;  /* 0x0057801801007387 */ /* 0x0001e80000100a00 */
[----:B0-----:R-:W2:Y:S11]  /*70f00*/  LDL.LU.64 R24, [R1+0xf0] ;  /* 0x0000f00001187983 */ /* 0x001eb60000300a00 */
[----:B------:R-:W-:Y:S06]  /*70f10*/  @!UPT UIADD3 URZ, URZ, URZ, URZ ;  /* 0x0000003f3f3ff290 */ /* 0x000fec000fffe03f */
[----:B------:R0:W-:Y:S01]  /*70f20*/  STL.64 [R1+0x990], R12 ;  /* 0x0009900c01007387 */ /* 0x0001e20000100a00 */
[----:B------:R1:W-:Y:S03]  /*70f30*/  STL.64 [R1+0x998], R14 ;  /* 0x0009980e01007387 */ /* 0x0003e60000100a00 */
[----:B--2---:R2:W-:Y:S01]  /*70f40*/  STL.64 [R1+0x5798], R24 ;  /* 0x0057981801007387 */ /* 0x0045e20000100a00 */
[----:B0-----:R-:W4:Y:S02]  /*70f50*/  LDL.LU R12, [R1+0x2a0] ;  /* 0x0002a000010c7983 */ /* 0x001f240000300800 */
[----:B------:R-:W4:Y:S02]  /*70f60*/  LDL.LU R13, [R1+0x2a4] ;  /* 0x0002a400010d7983 */ /* 0x000f240000300800 */
[----:B-1----:R-:W4:Y:S01]  /*70f70*/  LDL.LU R14, [R1+0x2a8] ;  /* 0x0002a800010e7983 */ /* 0x002f220000300800 */
[----:B------:R-:W4:Y:S01]  /*70f80*/  LDL.LU R15, [R1+0x2ac] ;  /* 0x0002ac00010f7983 */ /* 0x000f220000300800 */
[----:B--2---:R-:W-:-:S02]  /*70f90*/  IMAD.MOV.U32 R24, RZ, RZ, R9 ;  /* 0x000000ffff187224 */ /* 0x004fc400078e0009 */
[----:B------:R-:W-:Y:S02]  /*70fa0*/  IMAD.MOV.U32 R25, RZ, RZ, R8 ;  /* 0x000000ffff197224 */ /* 0x000fe400078e0008 */
[----:B------:R-:W-:Y:S02]  /*70fb0*/  IMAD.MOV.U32 R8, RZ, RZ, R11 ;  /* 0x000000ffff087224 */ /* 0x000fe400078e000b */
[----:B------:R-:W-:-:S05]  /*70fc0*/  IMAD.MOV.U32 R9, RZ, RZ, R10 ;  /* 0x000000ffff097224 */ /* 0x000fca00078e000a */
[----:B------:R0:W-:Y:S04]  /*70fd0*/  STL.64 [R1+0x57e0], R8 ;  /* 0x0057e00801007387 */ /* 0x0001e80000100a00 */
[----:B0-----:R-:W2:Y:S01]  /*70fe0*/  LDL.LU R8, [R1+0x290] ;  /* 0x0002900001087983 */ /* 0x001ea20000300800 */
[----:B------:R-:W2:Y:S02]  /*70ff0*/  LDL.LU R9, [R1+0x294] ;  /* 0x0002940001097983 */ /* 0x000ea40000300800 */
[----:B------:R-:W2:Y:S02]  /*71000*/  LDL.LU R10, [R1+0x298] ;  /* 0x00029800010a7983 */ /* 0x000ea40000300800 */
[----:B------:R-:W2:Y:S01]  /*71010*/  LDL.LU R11, [R1+0x29c] ;  /* 0x00029c00010b7983 */ /* 0x000ea20000300800 */
[----:B------:R0:W-:Y:S04]  /*71020*/  STL.64 [R1+0x57c0], R24 ;  /* 0x0057c01801007387 */ /* 0x0001e80000100a00 */
[----:B0-----:R-:W2:Y:S01]  /*71030*/  LDL.LU R24, [R1+0x250] ;  /* 0x0002500001187983 */ /* 0x001ea20000300800 */
[----:B------:R-:W2:Y:S02]  /*71040*/  LDL.LU R25, [R1+0x254] ;  /* 0x0002540001197983 */ /* 0x000ea40000300800 */
[----:B------:R-:W2:Y:S02]  /*71050*/  LDL.LU R26, [R1+0x258] ;  /* 0x00025800011a7983 */ /* 0x000ea40000300800 */
[----:B------:R-:W2:Y:S01]  /*71060*/  LDL.LU R27, [R1+0x25c] ;  /* 0x00025c00011b7983 */ /* 0x000ea20000300800 */
[C---:B---3--:R-:W-:Y:S01]  /*71070*/  HMMA.16816.F32.BF16 R16, R4.reuse, R20, R16 ;  /* 0x000000140410723c */ /* 0x048fe20000041810 */
[----:B--2---:R-:W-:Y:S01]  /*71080*/  STL.64 [R1+0x57d8], R26 ;  /* 0x0057d81a01007387 */ /* 0x004fe20000100a00 */
        /* <DEDUP_REMOVED lines=38> */
[----:B0-----:R-:W4:Y:S01]  /*712f0*/  LDL.LU R12, [R1+0x270] ;  /* 0x00027000010c7983 */ /* 0x001f220000300800 */
[----:B------:R-:W4:Y:S02]  /*71300*/  LDL.LU R13, [R1+0x274] ;  /* 0x00027400010d7983 */ /* 0x000f240000300800 */
[----:B------:R-:W4:Y:S01]  /*71310*/  LDL.LU R14, [R1+0x278] ;  /* 0x00027800010e7983 */ /* 0x000f220000300800 */
        /* <DEDUP_REMOVED lines=13> */
[----:B------:R-:W-:Y:S03]  /*713f0*/  STL [R1+0xabc], R7 ;  /* 0x000abc0701007387 */ /* 0x000fe60000100800 */
[----:B0-----:R-:W3:Y:S01]  /*71400*/  LDL.64 R4, [R1+0xa0] ;  /* 0x0000a00001047983 */ /* 0x001ee20000100a00 */
[----:B------:R-:W-:Y:S02]  /*71410*/  IMAD.MOV.U32 R15, RZ, RZ, R28 ;  /* 0x000000ffff0f7224 */ /* 0x000fe400078e001c */
[----:B------:R-:W-:Y:S01]  /*71420*/  IMAD.MOV.U32 R28, RZ, RZ, R6 ;  /* 0x000000ffff1c7224 */ /* 0x000fe200078e0006 */
[----:B--2---:R-:W-:Y:S01]  /*71430*/  HMMA.16816.F32.BF16 R24, R8, R24, R20 ;  /* 0x000000180818723c */ /* 0x004fe20000041814 */
[----:B---3--:R0:W-:Y:S04]  /*71440*/  STL.64 [R1+0x5768], R4 ;  /* 0x0057680401007387 */ /* 0x0081e80000100a00 */
[----:B0-----:R-:W2:Y:S01]  /*71450*/  LDL.LU R4, [R1+0x310] ;  /* 0x0003100001047983 */ /* 0x001ea20000300800 */
[----:B------:R-:W2:Y:S02]  /*71460*/  LDL.LU R5, [R1+0x314] ;  /* 0x0003140001057983 */ /* 0x000ea40000300800 */
[----:B------:R0:W-:Y:S02]  /*71470*/  STL [R1+0x5278], R28 ;  /* 0x0052781c01007387 */ /* 0x0001e40000100800 */
[----:B0-----:R-:W3:Y:S01]  /*71480*/  LDL R28, [R1+0x900] ;  /* 0x00090000011c7983 */ /* 0x001ee20000100800 */
[----:B------:R-:W2:Y:S02]  /*71490*/  LDL.LU.64 R22, [R1+0x57a8] ;  /* 0x0057a80001167983 */ /* 0x000ea40000300a00 */
[----:B------:R-:W2:Y:S10]  /*714a0*/  LDL.LU.64 R20, [R1+0x57a0] ;  /* 0x0057a00001147983 */ /* 0x000eb40000300a00 */
[----:B------:R0:W-:Y:S01]  /*714b0*/  STL.64 [R1+0xbf0], R24 ;  /* 0x000bf01801007387 */ /* 0x0001e20000100a00 */
[----:B------:R-:W-:Y:S04]  /*714c0*/  STL.64 [R1+0xbf8], R26 ;  /* 0x000bf81a01007387 */ /* 0x000fe80000100a00 */
[----:B0-----:R-:W2:Y:S01]  /*714d0*/  LDL.LU.64 R24, [R1+0x5798] ;  /* 0x0057980001187983 */ /* 0x001ea20000300a00 */
[----:B------:R-:W-:-:S02]  /*714e0*/  IMAD.MOV.U32 R6, RZ, RZ, R3 ;  /* 0x000000ffff067224 */ /* 0x000fc400078e0003 */
[----:B------:R-:W-:Y:S01]  /*714f0*/  IMAD.MOV.U32 R7, RZ, RZ, R2 ;  /* 0x000000ffff077224 */ /* 0x000fe200078e0002 */
        /* <DEDUP_REMOVED lines=14> */
[----:B0-----:R-:W2:Y:S01]  /*715e0*/  LDL.LU.64 R20, [R1+0x5778] ;  /* 0x0057780001147983 */ /* 0x001ea20000300a00 */
[----:B------:R0:W-:Y:S02]  /*715f0*/  STL [R1+0x5748], R24 ;  /* 0x0057481801007387 */ /* 0x0001e40000100800 */
[----:B------:R1:W-:Y:S01]  /*71600*/  STL [R1+0x5744], R25 ;  /* 0x0057441901007387 */ /* 0x0003e20000100800 */
[----:B0-----:R-:W2:Y:S01]  /*71610*/  LDL.LU R24, [R1+0x210] ;  /* 0x0002100001187983 */ /* 0x001ea20000300800 */
[----:B-1----:R-:W2:Y:S02]  /*71620*/  LDL.LU R25, [R1+0x214] ;  /* 0x0002140001197983 */ /* 0x002ea40000300800 */
[----:B------:R-:W2:Y:S02]  /*71630*/  LDL.LU R26, [R1+0x218] ;  /* 0x00021800011a7983 */ /* 0x000ea40000300800 */
[----:B------:R-:W2:Y:S01]  /*71640*/  LDL.LU R27, [R1+0x21c] ;  /* 0x00021c00011b7983 */ /* 0x000ea20000300800 */
[C---:B----4-:R-:W-:Y:S08]  /*71650*/  HMMA.16816.F32.BF16 R12, R8.reuse, R16, R12 ;  /* 0x00000010080c723c */ /* 0x050ff0000004180c */
[----:B--2---:R-:W-:Y:S11]  /*71660*/  HMMA.16816.F32.BF16 R24, R8, R20, R24 ;  /* 0x000000140818723c */ /* 0x004ff60000041818 */
[----:B------:R-:W-:Y:S11]  /*71670*/  @!UPT UIADD3 URZ, URZ, URZ, URZ ;  /* 0x0000003f3f3ff290 */ /* 0x000ff6000fffe03f */
[----:B------:R-:W-:Y:S01]  /*71680*/  @!UPT UIADD3 URZ, URZ, URZ, URZ ;  /* 0x0000003f3f3ff290 */ /* 0x000fe2000fffe03f */
[----:B------:R-:W-:Y:S01]  /*71690*/  STL.64 [R1+0xbc0], R24 ;  /* 0x000bc01801007387 */ /* 0x000fe20000100a00 */
[----:B------:R0:W-:Y:S02]  /*716a0*/  STL.64 [R1+0xbc8], R26 ;  /* 0x000bc81a01007387 */ /* 0x0001e40000100a00 */
[----:B0-----:R-:W-:Y:S02]  /*716b0*/  IMAD.MOV.U32 R26, RZ, RZ, R21 ;  /* 0x000000ffff1a7224 */ /* 0x001fe400078e0015 */
[----:B------:R-:W0:Y:S04]  /*716c0*/  LDSM.16.MT88.4 R20, [R0+0x10300] ;  /* 0x010300000014783b */ /* 0x000e280000004200 */
[----:B0-----:R-:W-:Y:S01]  /*716d0*/  STL.64 [R1+0x5758], R22 ;  /* 0x0057581601007387 */ /* 0x001fe20000100a00 */
[----:B------:R0:W-:Y:S03]  /*716e0*/  STL.64 [R1+0x5750], R20 ;  /* 0x0057501401007387 */ /* 0x0001e60000100a00 */
[----:B0-----:R-:W2:Y:S01]  /*716f0*/  LDL.LU.64 R20, [R1+0x90] ;  /* 0x0000900001147983 */ /* 0x001ea20000300a00 */
[----:B------:R0:W-:Y:S02]  /*71700*/  STL.64 [R1+0xbb0], R12 ;  /* 0x000bb00c01007387 */ /* 0x0001e40000100a00 */
[----:B------:R-:W-:Y:S01]  /*71710*/  STL.64 [R1+0xbb8], R14 ;  /* 0x000bb80e01007387 */ /* 0x000fe20000100a00 */
[----:B0-----:R-:W4:Y:S01]  /*71720*/  LDL.LU.64 R12, [R1+0x5770] ;  /* 0x00577000010c7983 */ /* 0x001f220000300a00 */
[----:B------:R-:W-:-:S02]  /*71730*/  IMAD.MOV.U32 R29, RZ, RZ, R17 ;  /* 0x000000ffff1d7224 */ /* 0x000fc400078e0011 */
[----:B------:R-:W0:Y:S02]  /*71740*/  LDSM.16.MT88.4 R16, [R0+0x10380] ;  /* 0x010380000010783b */ /* 0x000e240000004200 */
[----:B0-----:R-:W-:Y:S02]  /*71750*/  STL.64 [R1+0x56c8], R18 ;  /* 0x0056c81201007387 */ /* 0x001fe40000100a00 */
[----:B------:R0:W-:Y:S02]  /*71760*/  STL.64 [R1+0x56c0], R16 ;  /* 0x0056c01001007387 */ /* 0x0001e40000100a00 */
[----:B0-----:R-:W2:Y:S01]  /*71770*/  LDL.LU R16, [R1+0x3c0] ;  /* 0x0003c00001107983 */ /* 0x001ea20000300800 */
[----:B------:R-:W2:Y:S02]  /*71780*/  LDL.LU R17, [R1+0x3c4] ;  /* 0x0003c40001117983 */ /* 0x000ea40000300800 */
[----:B------:R-:W2:Y:S02]  /*71790*/  LDL.LU R18, [R1+0x3c8] ;  /* 0x0003c80001127983 */ /* 0x000ea40000300800 */
[----:B------:R-:W2:Y:S01]  /*717a0*/  LDL.LU R19, [R1+0x3cc] ;  /* 0x0003cc0001137983 */ /* 0x000ea20000300800 */
[----:B------:R-:W-:Y:S01]  /*717b0*/  STL [R1+0x54f8], R0 ;  /* 0x0054f80001007387 */ /* 0x000fe20000100800 */
[C---:B----4-:R-:W-:Y:S03]  /*717c0*/  HMMA.16816.F32.BF16 R12, R8.reuse, R12, R4 ;  /* 0x0000000c080c723c */ /* 0x050fe60000041804 */
[----:B------:R-:W2:Y:S11]  /*717d0*/  LDL.LU.64 R4, [R1+0x5768] ;  /* 0x0057680001047983 */ /* 0x000eb60000300a00 */
[----:B------:R-:W-:Y:S09]  /*717e0*/  @!UPT UIADD3 URZ, URZ, URZ, URZ ;  /* 0x0000003f3f3ff290 */ /* 0x000ff2000fffe03f */
[----:B------:R-:W-:Y:S01]  /*717f0*/  STL.64 [R1+0xba0], R12 ;  /* 0x000ba00c01007387 */ /* 0x000fe20000100a00 */
[----:B------:R-:W-:Y:S02]  /*71800*/  STL.64 [R1+0xba8], R14 ;  /* 0x000ba80e01007387 */ /* 0x000fe40000100a00 */
[----:B---3--:R-:W0:Y:S02]  /*71810*/  LDSM.16.MT88.4 R12, [R28+0x14000] ;  /* 0x014000001c0c783b */ /* 0x008e240000004200 */
[----:B0-----:R-:W-:Y:S02]  /*71820*/  STL.64 [R1+0x5650], R14 ;  /* 0x0056500e01007387 */ /* 0x001fe40000100a00 */
[----:B------:R0:W-:Y:S02]  /*71830*/  STL.64 [R1+0x5648], R12 ;  /* 0x0056480c01007387 */ /* 0x0001e40000100a00 */
[----:B0-----:R-:W3:Y:S04]  /*71840*/  LDL.LU.64 R12, [R1+0x100] ;  /* 0x00010000010c7983 */ /* 0x001ee80000300a00 */
[----:B---3--:R0:W-:Y:S04]  /*71850*/  STL.64 [R1+0x5760], R12 ;  /* 0x0057600c01007387 */ /* 0x0081e80000100a00 */
[----:B0-----:R-:W3:Y:S01]  /*71860*/  LDL.LU R12, [R1+0x3b0] ;  /* 0x0003b000010c7983 */ /* 0x001ee20000300800 */
[----:B------:R-:W3:Y:S02]  /*71870*/  LDL.LU R13, [R1+0x3b4] ;  /* 0x0003b400010d7983 */ /* 0x000ee40000300800 */
[----:B------:R-:W3:Y:S02]  /*71880*/  LDL.LU R14, [R1+0x3b8] ;  /* 0x0003b800010e7983 */ /* 0x000ee40000300800 */
[----:B------:R-:W3:Y:S01]  /*71890*/  LDL.LU R15, [R1+0x3bc] ;  /* 0x0003bc00010f7983 */ /* 0x000ee20000300800 */
[----:B--2---:R-:W-:Y:S01]  /*718a0*/  HMMA.16816.F32.BF16 R16, R8, R4, R16 ;  /* 0x000000040810723c */ /* 0x004fe20000041810 */
[----:B------:R-:W-:-:S02]  /*718b0*/  IMAD.MOV.U32 R24, RZ, RZ, R4 ;  /* 0x000000ffff187224 */ /* 0x000fc400078e0004 */
[----:B------:R-:W-:Y:S02]  /*718c0*/  IMAD.MOV.U32 R25, RZ, RZ, R5 ;  /* 0x000000ffff197224 */ /* 0x000fe400078e0005 */
[----:B------:R-:W0:Y:S11]  /*718d0*/  LDSM.16.MT88.4 R4, [R28+0x14080] ;  /* 0x014080001c04783b */ /* 0x000e360000004200 */
[----:B------:R-:W-:Y:S07]  /*718e0*/  @!UPT UIADD3 URZ, URZ, URZ, URZ ;  /* 0x0000003f3f3ff290 */ /* 0x000fee000fffe03f */
[----:B------:R1:W-:Y:S01]  /*718f0*/  STL.64 [R1+0xb90], R16 ;  /* 0x000b901001007387 */ /* 0x0003e20000100a00 */
[----:B------:R2:W-:Y:S03]  /*71900*/  STL.64 [R1+0xb98], R18 ;  /* 0x000b981201007387 */ /* 0x0005e60000100a00 */
[----:B-1----:R-:W4:Y:S01]  /*71910*/  LDL.LU R16, [R1+0x4a0] ;  /* 0x0004a00001107983 */ /* 0x002f220000300800 */
[----:B------:R-:W4:Y:S02]  /*71920*/  LDL.LU R17, [R1+0x4a4] ;  /* 0x0004a40001117983 */ /* 0x000f240000300800 */
[----:B--2---:R-:W4:Y:S02]  /*71930*/  LDL.LU R18, [R1+0x4a8] ;  /* 0x0004a80001127983 */ /* 0x004f240000300800 */
[----:B------:R-:W4:Y:S01]  /*71940*/  LDL.LU R19, [R1+0x4ac] ;  /* 0x0004ac0001137983 */ /* 0x000f220000300800 */
[----:B0-----:R-:W-:Y:S01]  /*71950*/  STL.64 [R1+0x55b8], R6 ;  /* 0x0055b80601007387 */ /* 0x001fe20000100a00 */
[----:B------:R0:W-:Y:S03]  /*71960*/  STL.64 [R1+0x55b0], R4 ;  /* 0x0055b00401007387 */ /* 0x0001e60000100a00 */
[----:B0-----:R-:W2:Y:S01]  /*71970*/  LDL.LU R4, [R1+0x4b0] ;  /* 0x0004b00001047983 */ /* 0x001ea20000300800 */
[----:B------:R-:W2:Y:S02]  /*71980*/  LDL.LU R5, [R1+0x4b4] ;  /* 0x0004b40001057983 */ /* 0x000ea40000300800 */
[----:B------:R-:W2:Y:S02]  /*71990*/  LDL.LU R6, [R1+0x4b8] ;  /* 0x0004b80001067983 */ /* 0x000ea40000300800 */
[----:B------:R-:W2:Y:S02]  /*719a0*/  LDL.LU R7, [R1+0x4bc] ;  /* 0x0004bc0001077983 */ /* 0x000ea40000300800 */
[----:B------:R-:W-:Y:S01]  /*719b0*/  IMAD.MOV.U32 R0, RZ, RZ, R21 ;  /* 0x000000ffff007224 */ /* 0x000fe200078e0015 */
[----:B---3--:R-:W-:Y:S01]  /*719c0*/  HMMA.16816.F32.BF16 R8, R8, R20, R12 ;  /* 0x000000140808723c */ /* 0x008fe2000004180c */
[----:B------:R-:W3:Y:S11]  /*719d0*/  LDL.LU.64 R12, [R1+0x5760] ;  /* 0x00576000010c7983 */ /* 0x000ef60000300a00 */
[----:B------:R-:W-:Y:S11]  /*719e0*/  @!UPT UIADD3 URZ, URZ, URZ, URZ ;  /* 0x0000003f3f3ff290 */ /* 0x000ff6000fffe03f */
[----:B------:R-:W-:Y:S01]  /*719f0*/  STL.64 [R1+0xb80], R8 ;  /* 0x000b800801007387 */ /* 0x000fe20000100a00 */
[----:B------:R-:W-:Y:S02]  /*71a00*/  STL.64 [R1+0xb88], R10 ;  /* 0x000b880a01007387 */ /* 0x000fe40000100a00 */
[----:B------:R-:W0:Y:S04]  /*71a10*/  LDSM.16.MT88.4 R8, [R28+0x14100] ;  /* 0x014100001c08783b */ /* 0x000e280000004200 */
[----:B------:R-:W-:Y:S01]  /*71a20*/  IMAD.MOV.U32 R14, RZ, RZ, R20 ;  /* 0x000000ffff0e7224 */ /* 0x000fe200078e0014 */
[----:B------:R-:W2:Y:S01]  /*71a30*/  LDL.LU.64 R22, [R1+0x5758] ;  /* 0x0057580001167983 */ /* 0x000ea20000300a00 */
[----:B------:R-:W2:Y:S03]  /*71a40*/  LDL.LU.64 R20, [R1+0x5750] ;  /* 0x0057500001147983 */ /* 0x000ea60000300a00 */
[----:B0-----:R0:W-:Y:S01]  /*71a50*/  STL.64 [R1+0x5558], R10 ;  /* 0x0055580a01007387 */ /* 0x0011e20000100a00 */
[----:B------:R1:W-:Y:S03]  /*71a60*/  STL.64 [R1+0x5550], R8 ;  /* 0x0055500801007387 */ /* 0x0003e60000100a00 */
[----:B0-----:R-:W4:Y:S04]  /*71a70*/  LDL R10, [R1+0x98] ;  /* 0x00009800010a7983 */ /* 0x001f280000100800 */
[----:B------:R-:W4:Y:S01]  /*71a80*/  LDL R11, [R1+0x9c] ;  /* 0x00009c00010b7983 */ /* 0x000f220000100800 */
[----:B-1----:R-:W-:-:S02]  /*71a90*/  IMAD.MOV.U32 R8, RZ, RZ, R14 ;  /* 0x000000ffff087224 */ /* 0x002fc400078e000e */
[----:B------:R-:W-:Y:S02]  /*71aa0*/  IMAD.MOV.U32 R9, RZ, RZ, R0 ;  /* 0x000000ffff097224 */ /* 0x000fe400078e0000 */
[----:B---3--:R-:W-:Y:S02]  /*71ab0*/  IMAD.MOV.U32 R27, RZ, RZ, R12 ;  /* 0x000000ffff1b7224 */ /* 0x008fe400078e000c */
[----:B------:R-:W-:Y:S01]  /*71ac0*/  IMAD.MOV.U32 R0, RZ, RZ, R13 ;  /* 0x000000ffff007224 */ /* 0x000fe200078e000d */
[----:B--2---:R-:W-:Y:S01]  /*71ad0*/  HMMA.16816.F32.BF16 R4, R20, R12, R4 ;  /* 0x0000000c1404723c */ /* 0x004fe20000041804 */
[----:B----4-:R-:W-:Y:S01]  /*71ae0*/  STL.64 [R1+0x56d8], R10 ;  /* 0x0056d80a01007387 */ /* 0x010fe20000100a00 */
[----:B------:R-:W-:Y:S11]  /*71af0*/  STL.64 [R1+0x56d0], R8 ;  /* 0x0056d00801007387 */ /* 0x000ff60000100a00 */
[----:B------:R-:W-:Y:S10]  /*71b00*/  @!UPT UIADD3 URZ, URZ, URZ, URZ ;  /* 0x0000003f3f3ff290 */ /* 0x000ff4000fffe03f */
[----:B------:R0:W-:Y:S02]  /*71b10*/  STL.64 [R1+0xb70], R4 ;  /* 0x000b700401007387 */ /* 0x0001e40000100a00 */
[----:B------:R1:W-:Y:S01]  /*71b20*/  STL.64 [R1+0xb78], R6 ;  /* 0x000b780601007387 */ /* 0x0003e20000100a00 */
[----:B------:R-:W2:Y:S01]  /*71b30*/  LDL.LU R12, [R1+0x1c0] ;  /* 0x0001c000010c7983 */ /* 0x000ea20000300800 */
[----:B------:R-:W2:Y:S02]  /*71b40*/  LDL.LU R13, [R1+0x1c4] ;  /* 0x0001c400010d7983 */ /* 0x000ea40000300800 */
[----:B------:R-:W3:Y:S02]  /*71b50*/  LDL.LU R14, [R1+0x1c8] ;  /* 0x0001c800010e7983 */ /* 0x000ee40000300800 */
[----:B------:R-:W3:Y:S01]  /*71b60*/  LDL.LU R15, [R1+0x1cc] ;  /* 0x0001cc00010f7983 */ /* 0x000ee20000300800 */
[----:B0-----:R-:W4:Y:S01]  /*71b70*/  LDL.LU R4, [R1+0x200] ;  /* 0x0002000001047983 */ /* 0x001f220000300800 */
[----:B------:R-:W4:Y:S02]  /*71b80*/  LDL.LU R5, [R1+0x204] ;  /* 0x0002040001057983 */ /* 0x000f240000300800 */
[----:B-1----:R-:W2:Y:S02]  /*71b90*/  LDL.LU R6, [R1+0x208] ;  /* 0x0002080001067983 */ /* 0x002ea40000300800 */
[----:B------:R-:W2:Y:S02]  /*71ba0*/  LDL.LU R7, [R1+0x20c] ;  /* 0x00020c0001077983 */ /* 0x000ea40000300800 */
[----:B--2---:R-:W-:Y:S01]  /*71bb0*/  STL.64 [R1+0x5690], R6 ;  /* 0x0056900601007387 */ /* 0x004fe20000100a00 */
[----:B----4-:R0:W-:Y:S02]  /*71bc0*/  STL.64 [R1+0x5688], R4 ;  /* 0x0056880401007387 */ /* 0x0101e40000100a00 */
[----:B0-----:R-:W-:-:S02]  /*71bd0*/  IMAD.MOV.U32 R4, RZ, RZ, R3 ;  /* 0x000000ffff047224 */ /* 0x001fc400078e0003 */
[----:B------:R-:W-:-:S07]  /*71be0*/  IMAD.MOV.U32 R5, RZ, RZ, R2 ;  /* 0x000000ffff057224 */ /* 0x000fce00078e0002 */
[----:B------:R-:W-:Y:S01]  /*71bf0*/  HMMA.16816.F32.BF16 R8, R20, R4, R16 ;  /* 0x000000041408723c */ /* 0x000fe20000041810 */
[----:B---3--:R-:W-:Y:S01]  /*71c00*/  STL.64 [R1+0x5660], R14 ;  /* 0x0056600e01007387 */ /* 0x008fe20000100a00 */
[----:B------:R-:W-:Y:S11]  /*71c10*/  STL.64 [R1+0x5658], R12 ;  /* 0x0056580c01007387 */ /* 0x000ff60000100a00 */
[----:B------:R-:W-:Y:S10]  /*71c20*/  @!UPT UIADD3 URZ, URZ, URZ, URZ ;  /* 0x0000003f3f3ff290 */ /* 0x000ff4000fffe03f */
[----:B------:R0:W-:Y:S01]  /*71c30*/  STL.64 [R1+0xb50], R8 ;  /* 0x000b500801007387 */ /* 0x0001e20000100a00 */
[----:B------:R-:W2:Y:S02]  /*71c40*/  LDL.LU R16, [R1+0x3a0] ;  /* 0x0003a00001107983 */ /* 0x000ea40000300800 */
[----:B------:R-:W2:Y:S02]  /*71c50*/  LDL.LU R17, [R1+0x3a4] ;  /* 0x0003a40001117983 */ /* 0x000ea40000300800 */
[----:B------:R-:W3:Y:S01]  /*71c60*/  LDL.LU R18, [R1+0x3a8] ;  /* 0x0003a80001127983 */ /* 0x000ee20000300800 */
[----:B------:R-:W3:Y:S01]  /*71c70*/  LDL.LU R19, [R1+0x3ac] ;  /* 0x0003ac0001137983 */ /* 0x000ee20000300800 */
[----:B0-----:R-:W-:Y:S02]  /*71c80*/  IMAD.MOV.U32 R8, RZ, RZ, R24 ;  /* 0x000000ffff087224 */ /* 0x001fe400078e0018 */
[----:B------:R-:W-:Y:S01]  /*71c90*/  IMAD.MOV.U32 R9, RZ, RZ, R25 ;  /* 0x000000ffff097224 */ /* 0x000fe200078e0019 */
[----:B---3--:R-:W-:Y:S01]  /*71ca0*/  STL.64 [R1+0x56e8], R18 ;  /* 0x0056e81201007387 */ /* 0x008fe20000100a00 */
[----:B--2---:R-:W-:Y:S02]  /*71cb0*/  STL.64 [R1+0x56e0], R16 ;  /* 0x0056e01001007387 */ /* 0x004fe40000100a00 */
[----:B------:R-:W2:Y:S02]  /*71cc0*/  LDL.LU R24, [R1+0x5748] ;  /* 0x0057480001187983 */ /* 0x000ea40000300800 */
[----:B------:R-:W2:Y:S01]  /*71cd0*/  LDL.LU R25, [R1+0x5744] ;  /* 0x0057440001197983 */ /* 0x000ea20000300800 */
[----:B------:R0:W-:Y:S04]  /*71ce0*/  STL.64 [R1+0x56f0], R8 ;  /* 0x0056f00801007387 */ /* 0x0001e80000100a00 */
[----:B0-----:R-:W3:Y:S01]  /*71cf0*/  LDL.LU.64 R8, [R1+0xb0] ;  /* 0x0000b00001087983 */ /* 0x001ee20000300a00 */
[----:B------:R-:W-:-:S02]  /*71d00*/  IMAD.MOV.U32 R3, RZ, RZ, R10 ;  /* 0x000000ffff037224 */ /* 0x000fc400078e000a */
[----:B------:R-:W-:Y:S01]  /*71d10*/  IMAD.MOV.U32 R2, RZ, RZ, R11 ;  /* 0x000000ffff027224 */ /* 0x000fe200078e000b */
[----:B---3--:R0:W-:Y:S01]  /*71d20*/  STL.64 [R1+0x5708], R8 ;  /* 0x0057080801007387 */ /* 0x0081e20000100a00 */
[----:B------:R-:W3:Y:S02]  /*71d30*/  LDL.LU R16, [R1+0x450] ;  /* 0x0004500001107983 */ /* 0x000ee40000300800 */
[----:B------:R-:W3:Y:S02]  /*71d40*/  LDL.LU R17, [R1+0x454] ;  /* 0x0004540001117983 */ /* 0x000ee40000300800 */
[----:B------:R-:W4:Y:S01]  /*71d50*/  LDL.LU R18, [R1+0x458] ;  /* 0x0004580001127983 */ /* 0x000f220000300800 */
[----:B------:R-:W4:Y:S04]  /*71d60*/  LDL.LU R19, [R1+0x45c] ;  /* 0x00045c0001137983 */ /* 0x000f280000300800 */
[----:B0-----:R-:W2:Y:S01]  /*71d70*/  LDL.LU R8, [R1+0x470] ;  /* 0x0004700001087983 */ /* 0x001ea20000300800 */
[----:B------:R-:W2:Y:S02]  /*71d80*/  LDL.LU R9, [R1+0x474] ;  /* 0x0004740001097983 */ /* 0x000ea40000300800 */
[----:B------:R-:W2:Y:S02]  /*71d90*/  LDL.LU R10, [R1+0x478] ;  /* 0x00047800010a7983 */ /* 0x000ea40000300800 */
[----:B------:R-:W2:Y:S02]  /*71da0*/  LDL.LU R11, [R1+0x47c] ;  /* 0x00047c00010b7983 */ /* 0x000ea40000300800 */
[----:B--2---:R-:W-:Y:S01]  /*71db0*/  STL.64 [R1+0x5718], R10 ;  /* 0x0057180a01007387 */ /* 0x004fe20000100a00 */
[----:B------:R0:W-:Y:S03]  /*71dc0*/  STL.64 [R1+0x5710], R8 ;  /* 0x0057100801007387 */ /* 0x0001e60000100a00 */
[----:B0-----:R-:W2:Y:S01]  /*71dd0*/  LDL R8, [R1+0xd0] ;  /* 0x0000d00001087983 */ /* 0x001ea20000100800 */
[----:B------:R-:W-:-:S02]  /*71de0*/  IMAD.MOV.U32 R9, RZ, RZ, R26 ;  /* 0x000000ffff097224 */ /* 0x000fc400078e001a */
[----:B------:R-:W3:Y:S03]  /*71df0*/  LDL.LU R26, [R1+0x5740] ;  /* 0x00574000011a7983 */ /* 0x000ee60000300800 */
[----:B--2---:R0:W-:Y:S04]  /*71e00*/  STL.64 [R1+0x5730], R8 ;  /* 0x0057300801007387 */ /* 0x0041e80000100a00 */
        /* <DEDUP_REMOVED lines=16> */
[----:B------:R0:W-:Y:S02]  /*71f10*/  STL.64 [R1+0x56a8], R4 ;  /* 0x0056a80401007387 */ /* 0x0001e40000100a00 */
[----:B0-----:R-:W-:-:S02]  /*71f20*/  IMAD.MOV.U32 R4, RZ, RZ, R27 ;  /* 0x000000ffff047224 */ /* 0x001fc400078e001b */
[----:B------:R-:W4:Y:S01]  /*71f30*/  LDL.LU R27, [R1+0x573c] ;  /* 0x00573c00011b7983 */ /* 0x000f220000300800 */
[----:B------:R-:W3:Y:S02]  /*71f40*/  LDL.LU R12, [R1+0x1d0] ;  /* 0x0001d000010c7983 */ /* 0x000ee40000300800 */
[----:B------:R-:W3:Y:S02]  /*71f50*/  LDL.LU R13, [R1+0x1d4] ;  /* 0x0001d400010d7983 */ /* 0x000ee40000300800 */
[----:B------:R-:W3:Y:S01]  /*71f60*/  LDL.LU R14, [R1+0x1d8] ;  /* 0x0001d800010e7983 */ /* 0x000ee20000300800 */
[----:B------:R-:W3:Y:S01]  /*71f70*/  LDL.LU R15, [R1+0x1dc] ;  /* 0x0001dc00010f7983 */ /* 0x000ee20000300800 */
[----:B--2---:R-:W-:Y:S03]  /*71f80*/  HMMA.16816.F32.BF16 R8, R20, R24, R8 ;  /* 0x000000181408723c */ /* 0x004fe60000041808 */
[----:B---3--:R-:W-:Y:S01]  /*71f90*/  STL.64 [R1+0x5670], R14 ;  /* 0x0056700e01007387 */ /* 0x008fe20000100a00 */
[----:B------:R0:W-:Y:S03]  /*71fa0*/  STL.64 [R1+0x5668], R12 ;  /* 0x0056680c01007387 */ /* 0x0001e60000100a00 */
[----:B0-----:R-:W2:Y:S01]  /*71fb0*/  LDL.LU R12, [R1+0xc0] ;  /* 0x0000c000010c7983 */ /* 0x001ea20000300800 */
[----:B------:R-:W-:-:S02]  /*71fc0*/  IMAD.MOV.U32 R13, RZ, RZ, R29 ;  /* 0x000000ffff0d7224 */ /* 0x000fc400078e001d */
[----:B------:R-:W3:Y:S02]  /*71fd0*/  LDL.LU R29, [R1+0x5738] ;  /* 0x00573800011d7983 */ /* 0x000ee40000300800 */
[----:B------:R-:W-:Y:S01]  /*71fe0*/  STL [R1+0x501c], R2 ;  /* 0x00501c0201007387 */ /* 0x000fe20000100800 */
[----:B------:R-:W-:Y:S10]  /*71ff0*/  STL [R1+0x5018], R3 ;  /* 0x0050180301007387 */ /* 0x000ff40000100800 */
[----:B------:R0:W-:Y:S02]  /*72000*/  STL.64 [R1+0x850], R8 ;  /* 0x0008500801007387 */ /* 0x0001e40000100a00 */
[----:B------:R-:W-:Y:S01]  /*72010*/  STL.64 [R1+0x858], R10 ;  /* 0x0008580a01007387 */ /* 0x000fe20000100a00 */
[----:B0-----:R-:W2:Y:S01]  /*72020*/  LDL.LU.64 R8, [R1+0x5730] ;  /* 0x0057300001087983 */ /* 0x001ea20000300a00 */
[----:B----4-:R-:W-:Y:S02]  /*72030*/  STL.64 [R1+0x56a0], R26 ;  /* 0x0056a01a01007387 */ /* 0x010fe40000100a00 */
[----:B------:R0:W-:Y:S02]  /*72040*/  STL.64 [R1+0x5698], R24 ;  /* 0x0056981801007387 */ /* 0x0001e40000100a00 */
[----:B0-----:R-:W4:Y:S01]  /*72050*/  LDL.LU R24, [R1+0x260] ;  /* 0x0002600001187983 */ /* 0x001f220000300800 */
[----:B------:R-:W4:Y:S02]  /*72060*/  LDL.LU R25, [R1+0x264] ;  /* 0x0002640001197983 */ /* 0x000f240000300800 */
[----:B------:R-:W3:Y:S02]  /*72070*/  LDL.LU R26, [R1+0x268] ;  /* 0x00026800011a7983 */ /* 0x000ee40000300800 */
[----:B------:R-:W3:Y:S01]  /*72080*/  LDL.LU R27, [R1+0x26c] ;  /* 0x00026c00011b7983 */ /* 0x000ee20000300800 */
[C---:B--2---:R-:W-:Y:S01]  /*72090*/  HMMA.16816.F32.BF16 R8, R20.reuse, R8, R16 ;  /* 0x000000081408723c */ /* 0x044fe20000041810 */
[----:B---3--:R-:W-:Y:S01]  /*720a0*/  STL.64 [R1+0x56b8], R26 ;  /* 0x0056b81a01007387 */ /* 0x008fe20000100a00 */
[----:B----4-:R0:W-:Y:S03]  /*720b0*/  STL.64 [R1+0x56b0], R24 ;  /* 0x0056b01801007387 */ /* 0x0101e60000100a00 */
[----:B0-----:R-:W2:Y:S01]  /*720c0*/  LDL.LU R24, [R1+0x300] ;  /* 0x0003000001187983 */ /* 0x001ea20000300800 */
[----:B------:R-:W2:Y:S02]  /*720d0*/  LDL.LU R25, [R1+0x304] ;  /* 0x0003040001197983 */ /* 0x000ea40000300800 */
[----:B------:R-:W2:Y:S02]  /*720e0*/  LDL.LU R26, [R1+0x308] ;  /* 0x00030800011a7983 */ /* 0x000ea40000300800 */
[----:B------:R-:W2:Y:S01]  /*720f0*/  LDL.LU R27, [R1+0x30c] ;  /* 0x00030c00011b7983 */ /* 0x000ea20000300800 */
[----:B------:R-:W3:Y:S01]  /*72100*/  LDL.LU.64 R18, [R1+0x5728] ;  /* 0x0057280001127983 */ /* 0x000ee20000300a00 */
[----:B------:R-:W3:Y:S11]  /*72110*/  LDL.LU.64 R16, [R1+0x5720] ;  /* 0x0057200001107983 */ /* 0x000ef60000300a00 */
[----:B------:R-:W-:Y:S02]  /*72120*/  STL.64 [R1+0x830], R8 ;  /* 0x0008300801007387 */ /* 0x000fe40000100a00 */
[----:B------:R0:W-:Y:S02]  /*72130*/  STL.64 [R1+0x838], R10 ;  /* 0x0008380a01007387 */ /* 0x0001e40000100a00 */
[----:B0-----:R-:W4:Y:S01]  /*72140*/  LDL.LU.64 R10, [R1+0x5718] ;  /* 0x00571800010a7983 */ /* 0x001f220000300a00 */
[----:B------:R-:W4:Y:S02]  /*72150*/  LDL.LU.64 R8, [R1+0x5710] ;  /* 0x0057100001087983 */ /* 0x000f240000300a00 */
[C---:B----4-:R-:W-:Y:S11]  /*72160*/  HMMA.16816.F32.BF16 R8, R20.reuse, R12, R8 ;  /* 0x0000000c1408723c */ /* 0x050ff60000041808 */
[----:B------:R-:W-:Y:S11]  /*72170*/  @!UPT UIADD3 URZ, URZ, URZ, URZ ;  /* 0x0000003f3f3ff290 */ /* 0x000ff6000fffe03f */
[----:B------:R-:W-:Y:S01]  /*72180*/  @!UPT UIADD3 URZ, URZ, URZ, URZ ;  /* 0x0000003f3f3ff290 */ /* 0x000fe2000fffe03f */
[----:B------:R0:W-:Y:S01]  /*72190*/  STL.64 [R1+0x800], R8 ;  /* 0x0008000801007387 */ /* 0x0001e20000100a00 */
[----:B------:R-:W-:Y:S03]  /*721a0*/  STL.64 [R1+0x808], R10 ;  /* 0x0008080a01007387 */ /* 0x000fe60000100a00 */
[----:B0-----:R-:W3:Y:S01]  /*721b0*/  LDL.LU.64 R8, [R1+0x5708] ;  /* 0x0057080001087983 */ /* 0x001ee20000300a00 */
        /* <DEDUP_REMOVED lines=19> */
[----:B------:R-:W2:Y:S01]  /*722f0*/  LDL.LU.64 R18, [R1+0x56c8] ;  /* 0x0056c80001127983 */ /* 0x000ea20000300a00 */
[----:B------:R-:W2:Y:S02]  /*72300*/  LDL.LU.64 R16, [R1+0x56c0] ;  /* 0x0056c00001107983 */ /* 0x000ea40000300a00 */
[----:B----4-:R-:W-:Y:S02]  /*72310*/  STL.64 [R1+0x5680], R10 ;  /* 0x0056800a01007387 */ /* 0x010fe40000100a00 */
[----:B------:R0:W-:Y:S11]  /*72320*/  STL.64 [R1+0x5678], R8 ;  /* 0x0056780801007387 */ /* 0x0001f60000100a00 */
[----:B------:R-:W-:Y:S06]  /*72330*/  @!UPT UIADD3 URZ, URZ, URZ, URZ ;  /* 0x0000003f3f3ff290 */ /* 0x000fec000fffe03f */
[----:B------:R1:W-:Y:S01]  /*72340*/  STL.64 [R1+0x700], R20 ;  /* 0x0007001401007387 */ /* 0x0003e20000100a00 */
[----:B------:R3:W-:Y:S02]  /*72350*/  STL.64 [R1+0x708], R22 ;  /* 0x0007081601007387 */ /* 0x0007e40000100a00 */
[----:B0-----:R-:W4:Y:S02]  /*72360*/  LDL.LU R8, [R1+0x1e0] ;  /* 0x0001e00001087983 */ /* 0x001f240000300800 */
[----:B------:R-:W4:Y:S01]  /*72370*/  LDL.LU R9, [R1+0x1e4] ;  /* 0x0001e40001097983 */ /* 0x000f220000300800 */
[----:B------:R-:W4:Y:S01]  /*72380*/  LDL.LU R10, [R1+0x1e8] ;  /* 0x0001e800010a7983 */ /* 0x000f220000300800 */
[----:B------:R-:W4:Y:S03]  /*72390*/  LDL.LU R11, [R1+0x1ec] ;  /* 0x0001ec00010b7983 */ /* 0x000f260000300800 */
[----:B-1----:R-:W4:Y:S01]  /*723a0*/  LDL.LU.64 R20, [R1+0xd0] ;  /* 0x0000d00001147983 */ /* 0x002f220000300a00 */
[----:B---3--:R-:W3:Y:S01]  /*723b0*/  LDL.64 R22, [R1+0xd8] ;  /* 0x0000d80001167983 */ /* 0x008ee20000100a00 */
        /* <DEDUP_REMOVED lines=9> */
[----:B------:R-:W3:Y:S11]  /*72450*/  LDL.LU.64 R24, [R1+0x5698] ;  /* 0x0056980001187983 */ /* 0x000ef60000300a00 */
[----:B------:R-:W-:Y:S09]  /*72460*/  @!UPT UIADD3 URZ, URZ, URZ, URZ ;  /* 0x0000003f3f3ff290 */ /* 0x000ff2000fffe03f */
[----:B------:R-:W-:Y:S01]  /*72470*/  STL.64 [R1+0x630], R4 ;  /* 0x0006300401007387 */ /* 0x000fe20000100a00 */
[----:B------:R0:W-:Y:S03]  /*72480*/  STL.64 [R1+0x638], R6 ;  /* 0x0006380601007387 */ /* 0x0001e60000100a00 */
[----:B0-----:R-:W3:Y:S01]  /*72490*/  LDL.LU.64 R6, [R1+0x5690] ;  /* 0x0056900001067983 */ /* 0x001ee20000300a00 */
[----:B------:R-:W3:Y:S03]  /*724a0*/  LDL.LU.64 R4, [R1+0x5688] ;  /* 0x0056880001047983 */ /* 0x000ee60000300a00 */
[----:B--2---:R-:W-:Y:S01]  /*724b0*/  STL.64 [R1+0x5618], R26 ;  /* 0x0056181a01007387 */ /* 0x004fe20000100a00 */
[C---:B---3--:R-:W-:Y:S11]  /*724c0*/  HMMA.16816.F32.BF16 R4, R16.reuse, R24, R4 ;  /* 0x000000181004723c */ /* 0x048ff60000041804 */
[----:B------:R-:W-:Y:S11]  /*724d0*/  @!UPT UIADD3 URZ, URZ, URZ, URZ ;  /* 0x0000003f3f3ff290 */ /* 0x000ff6000fffe03f */
[----:B------:R-:W-:Y:S01]  /*724e0*/  @!UPT UIADD3 URZ, URZ, URZ, URZ ;  /* 0x0000003f3f3ff290 */ /* 0x000fe2000fffe03f */
[----:B------:R0:W-:Y:S01]  /*724f0*/  STL.64 [R1+0x5f0], R4 ;  /* 0x0005f00401007387 */ /* 0x0001e20000100a00 */
[----:B------:R1:W-:Y:S03]  /*72500*/  STL.64 [R1+0x5f8], R6 ;  /* 0x0005f80601007387 */ /* 0x0003e60000100a00 */
[----:B0-----:R-:W2:Y:S01]  /*72510*/  LDL.LU R4, [R1+0x130] ;  /* 0x0001300001047983 */ /* 0x001ea20000300800 */
[----:B------:R-:W2:Y:S02]  /*72520*/  LDL.LU R5, [R1+0x134] ;  /* 0x0001340001057983 */ /* 0x000ea40000300800 */
[----:B-1----:R-:W3:Y:S02]  /*72530*/  LDL.LU R6, [R1+0x138] ;  /* 0x0001380001067983 */ /* 0x002ee40000300800 */
[----:B------:R-:W3:Y:S01]  /*72540*/  LDL.LU R7, [R1+0x13c] ;  /* 0x00013c0001077983 */ /* 0x000ee20000300800 */
[----:B------:R-:W2:Y:S04]  /*72550*/  LDL.64 R26, [R1+0xf8] ;  /* 0x0000f800011a7983 */ /* 0x000ea80000100a00 */
[----:B--2---:R0:W-:Y:S01]  /*72560*/  STL.64 [R1+0x5630], R26 ;  /* 0x0056301a01007387 */ /* 0x0041e20000100a00 */
[----:B------:R-:W2:Y:S02]  /*72570*/  LDL.LU R24, [R1+0x1f0] ;  /* 0x0001f00001187983 */ /* 0x000ea40000300800 */
[----:B------:R-:W2:Y:S01]  /*72580*/  LDL.LU R25, [R1+0x1f4] ;  /* 0x0001f40001197983 */ /* 0x000ea20000300800 */
[----:B0-----:R-:W2:Y:S01]  /*72590*/  LDL.LU R26, [R1+0x1f8] ;  /* 0x0001f800011a7983 */ /* 0x001ea20000300800 */
[----:B------:R-:W2:Y:S01]  /*725a0*/  LDL.LU R27, [R1+0x1fc] ;  /* 0x0001fc00011b7983 */ /* 0x000ea20000300800 */
[C---:B----4-:R-:W-:Y:S01]  /*725b0*/  HMMA.16816.F32.BF16 R12, R16.reuse, R12, R8 ;  /* 0x0000000c100c723c */ /* 0x050fe20000041808 */
[----:B---3--:R-:W-:Y:S01]  /*725c0*/  STL.64 [R1+0x55c8], R6 ;  /* 0x0055c80601007387 */ /* 0x008fe20000100a00 */
[----:B------:R0:W-:Y:S04]  /*725d0*/  STL.64 [R1+0x55c0], R4 ;  /* 0x0055c00401007387 */ /* 0x0001e80000100a00 */
[----:B0-----:R-:W3:Y:S01]  /*725e0*/  LDL.LU.64 R4, [R1+0xa0] ;  /* 0x0000a00001047983 */ /* 0x001ee20000300a00 */
[----:B------:R-:W4:Y:S01]  /*725f0*/  LDL.64 R6, [R1+0xa8] ;  /* 0x0000a80001067983 */ /* 0x000f220000100a00 */
[----:B--2---:R-:W-:Y:S11]  /*72600*/  HMMA.16816.F32.BF16 R24, R16, R20, R24 ;  /* 0x000000141018723c */ /* 0x004ff60000041818 */
[----:B------:R-:W-:Y:S11]  /*72610*/  @!UPT UIADD3 URZ, URZ, URZ, URZ ;  /* 0x0000003f3f3ff290 */ /* 0x000ff6000fffe03f */
[----:B------:R-:W-:Y:S01]  /*72620*/  @!UPT UIADD3 URZ, URZ, URZ, URZ ;  /* 0x0000003f3f3ff290 */ /* 0x000fe2000fffe03f */
[----:B------:R-:W-:Y:S01]  /*72630*/  STL.64 [R1+0x5c0], R24 ;  /* 0x0005c01801007387 */ /* 0x000fe20000100a00 */
[----:B------:R0:W-:Y:S03]  /*72640*/  STL.64 [R1+0x5c8], R26 ;  /* 0x0005c81a01007387 */ /* 0x0001e60000100a00 */
[----:B0-----:R-:W2:Y:S01]  /*72650*/  LDL.64 R26, [R1+0x108] ;  /* 0x00010800011a7983 */ /* 0x001ea20000100a00 */
[----:B------:R-:W-:Y:S02]  /*72660*/  STL.64 [R1+0x5610], R22 ;  /* 0x0056101601007387 */ /* 0x000fe40000100a00 */
[----:B------:R-:W2:Y:S02]  /*72670*/  LDL.LU.64 R10, [R1+0x5680] ;  /* 0x00568000010a7983 */ /* 0x000ea40000300a00 */
[----:B------:R-:W2:Y:S01]  /*72680*/  LDL.LU.64 R8, [R1+0x5678] ;  /* 0x0056780001087983 */ /* 0x000ea20000300a00 */
[----:B------:R-:W-:Y:S01]  /*72690*/  STL.64 [R1+0x590], R12 ;  /* 0x0005900c01007387 */ /* 0x000fe20000100a00 */
[----:B------:R0:W-:Y:S03]  /*726a0*/  STL.64 [R1+0x598], R14 ;  /* 0x0005980e01007387 */ /* 0x0001e60000100a00 */
[----:B0-----:R-:W2:Y:S01]  /*726b0*/  LDL.LU.64 R14, [R1+0x5670] ;  /* 0x00567000010e7983 */ /* 0x001ea20000300a00 */
[----:B------:R-:W2:Y:S02]  /*726c0*/  LDL.LU.64 R12, [R1+0x5668] ;  /* 0x00566800010c7983 */ /* 0x000ea40000300a00 */
[----:B------:R-:W-:-:S02]  /*726d0*/  IMAD.MOV.U32 R20, RZ, RZ, R2 ;  /* 0x000000ffff147224 */ /* 0x000fc400078e0002 */
[----:B------:R-:W-:-:S07]  /*726e0*/  IMAD.MOV.U32 R21, RZ, RZ, R0 ;  /* 0x000000ffff157224 */ /* 0x000fce00078e0000 */
[C---:B--2---:R-:W-:Y:S01]  /*726f0*/  HMMA.16816.F32.BF16 R20, R16.reuse, R20, R12 ;  /* 0x000000141014723c */ /* 0x044fe2000004180c */
[----:B------:R-:W3:Y:S01]  /*72700*/  LDL.LU.64 R14, [R1+0x5660] ;  /* 0x00566000010e7983 */ /* 0x000ee20000300a00 */
[----:B------:R-:W3:Y:S11]  /*72710*/  LDL.LU.64 R12, [R1+0x5658] ;  /* 0x00565800010c7983 */ /* 0x000ef60000300a00 */
[----:B------:R-:W-:Y:S10]  /*72720*/  @!UPT UIADD3 URZ, URZ, URZ, URZ ;  /* 0x0000003f3f3ff290 */ /* 0x000ff4000fffe03f */
[----:B------:R-:W-:Y:S01]  /*72730*/  STL.64 [R1+0x580], R20 ;  /* 0x0005801401007387 */ /* 0x000fe20000100a00 */
[----:B------:R3:W-:Y:S02]  /*72740*/  STL.64 [R1+0x588], R22 ;  /* 0x0005881601007387 */ /* 0x0007e40000100a00 */
[C---:B---3--:R-:W-:Y:S01]  /*72750*/  HMMA.16816.F32.BF16 R20, R16.reuse, R4, R12 ;  /* 0x000000041014723c */ /* 0x048fe2000004180c */
[----:B------:R-:W2:Y:S11]  /*72760*/  LDL.LU R12, [R1+0x1b0] ;  /* 0x0001b000010c7983 */ /* 0x000eb60000300800 */
[----:B------:R-:W-:Y:S11]  /*72770*/  @!UPT UIADD3 URZ, URZ, URZ, URZ ;  /* 0x0000003f3f3ff290 */ /* 0x000ff6000fffe03f */
[----:B------:R-:W-:Y:S01]  /*72780*/  STL.64 [R1+0x570], R20 ;  /* 0x0005701401007387 */ /* 0x000fe20000100a00 */
[----:B------:R-:W-:Y:S02]  /*72790*/  STL.64 [R1+0x578], R22 ;  /* 0x0005781601007387 */ /* 0x000fe40000100a00 */
[----:B------:R-:W2:Y:S02]  /*727a0*/  LDL.LU R13, [R1+0x1b4] ;  /* 0x0001b400010d7983 */ /* 0x000ea40000300800 */
[----:B------:R-:W2:Y:S01]  /*727b0*/  LDL.LU R14, [R1+0x1b8] ;  /* 0x0001b800010e7983 */ /* 0x000ea20000300800 */
[----:B------:R-:W2:Y:S01]  /*727c0*/  LDL.LU R15, [R1+0x1bc] ;  /* 0x0001bc00010f7983 */ /* 0x000ea20000300800 */
[----:B----4-:R0:W-:Y:S03]  /*727d0*/  STL.64 [R1+0x55e0], R6 ;  /* 0x0055e00601007387 */ /* 0x0101e60000100a00 */
[----:B0-----:R-:W3:Y:S04]  /*727e0*/  LDL R6, [R1+0xb8] ;  /* 0x0000b80001067983 */ /* 0x001ee80000100800 */
[----:B------:R-:W3:Y:S01]  /*727f0*/  LDL R7, [R1+0xbc] ;  /* 0x0000bc0001077983 */ /* 0x000ee20000100800 */
[----:B------:R-:W4:Y:S02]  /*72800*/  LDL.LU R20, [R1+0x180] ;  /* 0x0001800001147983 */ /* 0x000f240000300800 */
[----:B------:R-:W4:Y:S02]  /*72810*/  LDL.LU R21, [R1+0x184] ;  /* 0x0001840001157983 */ /* 0x000f240000300800 */
[----:B------:R-:W2:Y:S01]  /*72820*/  LDL.LU R22, [R1+0x188] ;  /* 0x0001880001167983 */ /* 0x000ea20000300800 */
[----:B------:R-:W2:Y:S04]  /*72830*/  LDL.LU R23, [R1+0x18c] ;  /* 0x00018c0001177983 */ /* 0x000ea80000300800 */
[----:B--2---:R-:W-:Y:S01]  /*72840*/  STL.64 [R1+0x5628], R22 ;  /* 0x0056281601007387 */ /* 0x004fe20000100a00 */
[----:B----4-:R0:W-:Y:S03]  /*72850*/  STL.64 [R1+0x5620], R20 ;  /* 0x0056201401007387 */ /* 0x0101e60000100a00 */
        /* <DEDUP_REMOVED lines=10> */
[----:B---3--:R0:W-:Y:S01]  /*72900*/  STL.64 [R1+0x55f8], R6 ;  /* 0x0055f80601007387 */ /* 0x0081e20000100a00 */
[----:B------:R-:W3:Y:S02]  /*72910*/  LDL.LU R4, [R1+0x160] ;  /* 0x0001600001047983 */ /* 0x000ee40000300800 */
[----:B------:R-:W3:Y:S01]  /*72920*/  LDL.LU R5, [R1+0x164] ;  /* 0x0001640001057983 */ /* 0x000ee20000300800 */
[----:B0-----:R-:W4:Y:S01]  /*72930*/  LDL.LU R6, [R1+0x168] ;  /* 0x0001680001067983 */ /* 0x001f220000300800 */
[----:B------:R-:W4:Y:S01]  /*72940*/  LDL.LU R7, [R1+0x16c] ;  /* 0x00016c0001077983 */ /* 0x000f220000300800 */
[----:B------:R-:W-:Y:S02]  /*72950*/  HMMA.16816.F32.BF16 R16, R16, R8, R12 ;  /* 0x000000081010723c */ /* 0x000fe4000004180c */
[----:B----4-:R-:W-:Y:S01]  /*72960*/  STL.64 [R1+0x5608], R6 ;  /* 0x0056080601007387 */ /* 0x010fe20000100a00 */
[----:B---3--:R0:W-:Y:S03]  /*72970*/  STL.64 [R1+0x5600], R4 ;  /* 0x0056000401007387 */ /* 0x0081e60000100a00 */
[----:B0-----:R-:W3:Y:S01]  /*72980*/  LDL.LU R4, [R1+0x170] ;  /* 0x0001700001047983 */ /* 0x001ee20000300800 */
[----:B------:R-:W3:Y:S02]  /*72990*/  LDL.LU R5, [R1+0x174] ;  /* 0x0001740001057983 */ /* 0x000ee40000300800 */
[----:B------:R-:W3:Y:S02]  /*729a0*/  LDL.LU R6, [R1+0x178] ;  /* 0x0001780001067983 */ /* 0x000ee40000300800 */
[----:B------:R-:W3:Y:S01]  /*729b0*/  LDL.LU R7, [R1+0x17c] ;  /* 0x00017c0001077983 */ /* 0x000ee20000300800 */
[----:B------:R-:W2:Y:S01]  /*729c0*/  LDL.LU.64 R14, [R1+0x5650] ;  /* 0x00565000010e7983 */ /* 0x000ea20000300a00 */
[----:B------:R-:W2:Y:S10]  /*729d0*/  LDL.LU.64 R12, [R1+0x5648] ;  /* 0x00564800010c7983 */ /* 0x000eb40000300a00 */
[----:B------:R-:W-:Y:S02]  /*729e0*/  STL.64 [R1+0x550], R16 ;  /* 0x0005501001007387 */ /* 0x000fe40000100a00 */
[----:B------:R0:W-:Y:S02]  /*729f0*/  STL.64 [R1+0x558], R18 ;  /* 0x0005581201007387 */ /* 0x0001e40000100a00 */
[----:B------:R-:W-:-:S02]  /*72a00*/  IMAD.MOV.U32 R2, RZ, RZ, R26 ;  /* 0x000000ffff027224 */ /* 0x000fc400078e001a */
[----:B------:R-:W-:Y:S01]  /*72a10*/  IMAD.MOV.U32 R0, RZ, RZ, R27 ;  /* 0x000000ffff007224 */ /* 0x000fe200078e001b */
[----:B0-----:R-:W4:Y:S01]  /*72a20*/  LDL.64 R18, [R1+0xc8] ;  /* 0x0000c80001127983 */ /* 0x001f220000100a00 */
        /* <DEDUP_REMOVED lines=17> */
[----:B------:R-:W-:Y:S01]  /*72b40*/  STL.64 [R1+0x55d8], R10 ;  /* 0x0055d80a01007387 */ /* 0x000fe20000100a00 */
[----:B------:R0:W-:Y:S04]  /*72b50*/  STL [R1+0x55d0], R8 ;  /* 0x0055d00801007387 */ /* 0x0001e80000100800 */
        /* <DEDUP_REMOVED lines=15> */
[----:B------:R-:W-:Y:S01]  /*72c50*/  STL.64 [R1+0x55a0], R26 ;  /* 0x0055a01a01007387 */ /* 0x000fe20000100a00 */
[C---:B---3--:R-:W-:Y:S11]  /*72c60*/  HMMA.16816.F32.BF16 R4, R12.reuse, R22, R4 ;  /* 0x000000160c04723c */ /* 0x048ff60000041804 */
[----:B------:R-:W-:Y:S11]  /*72c70*/  @!UPT UIADD3 URZ, URZ, URZ, URZ ;  /* 0x0000003f3f3ff290 */ /* 0x000ff6000fffe03f */
[----:B------:R-:W-:Y:S01]  /*72c80*/  @!UPT UIADD3 URZ, URZ, URZ, URZ ;  /* 0x0000003f3f3ff290 */ /* 0x000fe2000fffe03f */
[----:B------:R-:W-:Y:S01]  /*72c90*/  STL.64 [R1+0x510], R4 ;  /* 0x0005100401007387 */ /* 0x000fe20000100a00 */
[----:B------:R0:W-:Y:S03]  /*72ca0*/  STL.64 [R1+0x518], R6 ;  /* 0x0005180601007387 */ /* 0x0001e60000100a00 */
[----:B0-----:R-:W4:Y:S01]  /*72cb0*/  LDL.LU.64 R6, [R1+0x5608] ;  /* 0x0056080001067983 */ /* 0x001f220000300a00 */
[----:B------:R-:W4:Y:S02]  /*72cc0*/  LDL.LU.64 R4, [R1+0x5600] ;  /* 0x0056000001047983 */ /* 0x000f240000300a00 */
[----:B------:R0:W-:Y:S02]  /*72cd0*/  STL.64 [R1+0x55a8], R22 ;  /* 0x0055a81601007387 */ /* 0x0001e40000100a00 */
[----:B------:R-:W3:Y:S01]  /*72ce0*/  LDL.LU R20, [R1+0x120] ;  /* 0x0001200001147983 */ /* 0x000ee20000300800 */
[----:B------:R-:W3:Y:S04]  /*72cf0*/  LDL.LU R21, [R1+0x124] ;  /* 0x0001240001157983 */ /* 0x000ee80000300800 */
[----:B0-----:R-:W3:Y:S01]  /*72d00*/  LDL.LU R22, [R1+0x128] ;  /* 0x0001280001167983 */ /* 0x001ee20000300800 */
[----:B------:R-:W3:Y:S01]  /*72d10*/  LDL.LU R23, [R1+0x12c] ;  /* 0x00012c0001177983 */ /* 0x000ee20000300800 */
[C---:B----4-:R-:W-:Y:S11]  /*72d20*/  HMMA.16816.F32.BF16 R4, R12.reuse, R18, R4 ;  /* 0x000000120c04723c */ /* 0x050ff60000041804 */
        /* <DEDUP_REMOVED lines=26> */
[----:B------:R-:W2:Y:S02]  /*72ed0*/  LDL.LU R8, [R1+0x55d0] ;  /* 0x0055d00001087983 */ /* 0x000ea40000300800 */
[----:B------:R-:W2:Y:S02]  /*72ee0*/  LDL.LU.64 R6, [R1+0x55c8] ;  /* 0x0055c80001067983 */ /* 0x000ea40000300a00 */
[----:B------:R-:W2:Y:S02]  /*72ef0*/  LDL.LU.64 R4, [R1+0x55c0] ;  /* 0x0055c00001047983 */ /* 0x000ea40000300a00 */
[----:B--2---:R-:W-:Y:S01]  /*72f00*/  HMMA.16816.F32.BF16 R12, R12, R10, R4 ;  /* 0x0000000a0c0c723c */ /* 0x004fe20000041804 */
[----:B------:R-:W3:Y:S01]  /*72f10*/  LDL.LU.64 R6, [R1+0x55b8] ;  /* 0x0055b80001067983 */ /* 0x000ee20000300a00 */
[----:B------:R-:W3:Y:S11]  /*72f20*/  LDL.LU.64 R4, [R1+0x55b0] ;  /* 0x0055b00001047983 */ /* 0x000ef60000300a00 */
[----:B------:R-:W-:Y:S10]  /*72f30*/  @!UPT UIADD3 URZ, URZ, URZ, URZ ;  /* 0x0000003f3f3ff290 */ /* 0x000ff4000fffe03f */
[----:B------:R-:W-:Y:S01]  /*72f40*/  STL.64 [R1+0x4a0], R12 ;  /* 0x0004a00c01007387 */ /* 0x000fe20000100a00 */
[----:B------:R0:W-:Y:S02]  /*72f50*/  STL.64 [R1+0x4a8], R14 ;  /* 0x0004a80e01007387 */ /* 0x0001e40000100a00 */
[----:B------:R1:W-:Y:S02]  /*72f60*/  STL.64 [R1+0x5568], R10 ;  /* 0x0055680a01007387 */ /* 0x0003e40000100a00 */
[----:B0-----:R-:W-:Y:S02]  /*72f70*/  IMAD.MOV.U32 R14, RZ, RZ, R8 ;  /* 0x000000ffff0e7224 */ /* 0x001fe400078e0008 */
[----:B------:R-:W2:Y:S01]  /*72f80*/  LDL.LU R8, [R1+0x110] ;  /* 0x0001100001087983 */ /* 0x000ea20000300800 */
[----:B------:R-:W2:Y:S02]  /*72f90*/  LDL.LU R9, [R1+0x114] ;  /* 0x0001140001097983 */ /* 0x000ea40000300800 */
[----:B-1----:R-:W2:Y:S02]  /*72fa0*/  LDL.LU R10, [R1+0x118] ;  /* 0x00011800010a7983 */ /* 0x002ea40000300800 */
[----:B------:R-:W-:Y:S01]  /*72fb0*/  IMAD.MOV.U32 R11, RZ, RZ, R29 ;  /* 0x000000ffff0b7224 */ /* 0x000fe200078e001d */
[----:B---3--:R-:W-:Y:S01]  /*72fc0*/  HMMA.16816.F32.BF16 R24, R4, R26, R20 ;  /* 0x0000001a0418723c */ /* 0x008fe20000041814 */
[----:B------:R-:W3:Y:S11]  /*72fd0*/  LDL.LU.64 R22, [R1+0x55a8] ;  /* 0x0055a80001167983 */ /* 0x000ef60000300a00 */
[----:B------:R-:W-:Y:S11]  /*72fe0*/  @!UPT UIADD3 URZ, URZ, URZ, URZ ;  /* 0x0000003f3f3ff290 */ /* 0x000ff6000fffe03f */
[----:B------:R-:W-:Y:S01]  /*72ff0*/  STL.64 [R1+0x490], R24 ;  /* 0x0004901801007387 */ /* 0x000fe20000100a00 */
[----:B------:R0:W-:Y:S02]  /*73000*/  STL [R1+0x498], R26 ;  /* 0x0004981a01007387 */ /* 0x0001e40000100800 */
[----:B------:R-:W-:Y:S02]  /*73010*/  IMAD.MOV.U32 R29, RZ, RZ, R27 ;  /* 0x000000ffff1d7224 */ /* 0x000fe400078e001b */
[----:B0-----:R-:W4:Y:S01]  /*73020*/  LDL.LU.64 R26, [R1+0x55a0] ;  /* 0x0055a000011a7983 */ /* 0x001f220000300a00 */
[----:B------:R-:W-:-:S07]  /*73030*/  IMAD.MOV.U32 R15, RZ, RZ, R3 ;  /* 0x000000ffff0f7224 */ /* 0x000fce00078e0003 */
[C---:B--2---:R-:W-:Y:S01]  /*73040*/  HMMA.16816.F32.BF16 R12, R4.reuse, R14, R8 ;  /* 0x0000000e040c723c */ /* 0x044fe20000041808 */
[----:B------:R-:W-:Y:S07]  /*73050*/  STL [R1+0x4dd8], R29 ;  /* 0x004dd81d01007387 */ /* 0x000fee0000100800 */
[----:B----4-:R-:W-:Y:S11]  /*73060*/  HMMA.16816.F32.BF16 R8, R4, R26, R16 ;  /* 0x0000001a0408723c */ /* 0x010ff60000041810 */
[----:B------:R-:W-:Y:S11]  /*73070*/  @!UPT UIADD3 URZ, URZ, URZ, URZ ;  /* 0x0000003f3f3ff290 */ /* 0x000ff6000fffe03f */
[----:B------:R-:W-:Y:S01]  /*73080*/  @!UPT UIADD3 URZ, URZ, URZ, URZ ;  /* 0x0000003f3f3ff290 */ /* 0x000fe2000fffe03f */
[----:B------:R-:W-:Y:S01]  /*73090*/  STL.64 [R1+0x470], R8 ;  /* 0x0004700801007387 */ /* 0x000fe20000100a00 */
[----:B------:R0:W-:Y:S02]  /*730a0*/  STL.64 [R1+0x480], R12 ;  /* 0x0004800c01007387 */ /* 0x0001e40000100a00 */
[----:B------:R1:W-:Y:S02]  /*730b0*/  STL.64 [R1+0x488], R14 ;  /* 0x0004880e01007387 */ /* 0x0003e40000100a00 */
[----:B------:R2:W-:Y:S01]  /*730c0*/  STL [R1+0x478], R10 ;  /* 0x0004780a01007387 */ /* 0x0005e20000100800 */
[----:B------:R-:W3:Y:S01]  /*730d0*/  LDL.LU R16, [R1+0x70] ;  /* 0x0000700001107983 */ /* 0x000ee20000300800 */
[----:B------:R-:W3:Y:S02]  /*730e0*/  LDL.LU R17, [R1+0x74] ;  /* 0x0000740001117983 */ /* 0x000ee40000300800 */
[----:B------:R-:W3:Y:S02]  /*730f0*/  LDL.LU R18, [R1+0x78] ;  /* 0x0000780001127983 */ /* 0x000ee40000300800 */
[----:B------:R-:W3:Y:S01]  /*73100*/  LDL.LU R19, [R1+0x7c] ;  /* 0x00007c0001137983 */ /* 0x000ee20000300800 */
[----:B0-----:R-:W4:Y:S01]  /*73110*/  LDL.LU R12, [R1+0x50] ;  /* 0x00005000010c7983 */ /* 0x001f220000300800 */
[----:B------:R-:W4:Y:S02]  /*73120*/  LDL.LU R13, [R1+0x54] ;  /* 0x00005400010d7983 */ /* 0x000f240000300800 */
[----:B-1----:R-:W3:Y:S02]  /*73130*/  LDL.LU R14, [R1+0x58] ;  /* 0x00005800010e7983 */ /* 0x002ee40000300800 */
[----:B------:R-:W3:Y:S02]  /*73140*/  LDL.LU R15, [R1+0x5c] ;  /* 0x00005c00010f7983 */ /* 0x000ee40000300800 */
[----:B------:R-:W-:-:S02]  /*73150*/  IMAD.MOV.U32 R29, RZ, RZ, R11 ;  /* 0x000000ffff1d7224 */ /* 0x000fc400078e000b */
[----:B--2---:R-:W-:Y:S02]  /*73160*/  IMAD.MOV.U32 R10, RZ, RZ, R2 ;  /* 0x000000ffff0a7224 */ /* 0x004fe400078e0002 */
[----:B------:R-:W-:Y:S01]  /*73170*/  IMAD.MOV.U32 R11, RZ, RZ, R0 ;  /* 0x000000ffff0b7224 */ /* 0x000fe200078e0000 */
[----:B---3--:R-:W-:Y:S01]  /*73180*/  STL.64 [R1+0x5590], R14 ;  /* 0x0055900e01007387 */ /* 0x008fe20000100a00 */
[----:B----4-:R0:W-:Y:S03]  /*73190*/  STL.64 [R1+0x5588], R12 ;  /* 0x0055880c01007387 */ /* 0x0101e60000100a00 */
[----:B0-----:R-:W2:Y:S01]  /*731a0*/  LDL.LU R12, [R1+0x60] ;  /* 0x00006000010c7983 */ /* 0x001ea20000300800 */
[----:B------:R-:W2:Y:S02]  /*731b0*/  LDL.LU R13, [R1+0x64] ;  /* 0x00006400010d7983 */ /* 0x000ea40000300800 */
[----:B------:R-:W2:Y:S02]  /*731c0*/  LDL.LU R14, [R1+0x68] ;  /* 0x00006800010e7983 */ /* 0x000ea40000300800 */
[----:B------:R-:W2:Y:S01]  /*731d0*/  LDL.LU R15, [R1+0x6c] ;  /* 0x00006c00010f7983 */ /* 0x000ea20000300800 */
[----:B------:R0:W-:Y:S04]  /*731e0*/  STL.64 [R1+0x5580], R10 ;  /* 0x0055800a01007387 */ /* 0x0001e80000100a00 */
[----:B0-----:R-:W3:Y:S01]  /*731f0*/  LDL.64 R10, [R1+0xb8] ;  /* 0x0000b800010a7983 */ /* 0x001ee20000100a00 */
[----:B------:R0:W-:Y:S03]  /*73200*/  STL.64 [R1+0x5528], R26 ;  /* 0x0055281a01007387 */ /* 0x0001e60000100a00 */
[----:B0-----:R-:W4:Y:S04]  /*73210*/  LDL.64 R26, [R1+0xf8] ;  /* 0x0000f800011a7983 */ /* 0x001f280000100a00 */
[----:B----4-:R0:W-:Y:S04]  /*73220*/  STL.64 [R1+0x5538], R26 ;  /* 0x0055381a01007387 */ /* 0x0101e80000100a00 */
[----:B0-----:R-:W4:Y:S01]  /*73230*/  LDL.64 R26, [R1+0x108] ;  /* 0x00010800011a7983 */ /* 0x001f220000100a00 */
[C---:B------:R-:W-:Y:S03]  /*73240*/  HMMA.16816.F32.BF16 R16, R4.reuse, R22, R16 ;  /* 0x000000160410723c */ /* 0x040fe60000041810 */
[----:B----4-:R0:W-:Y:S01]  /*73250*/  STL.64 [R1+0x5560], R26 ;  /* 0x0055601a01007387 */ /* 0x0101e20000100a00 */
        /* <DEDUP_REMOVED lines=8> */
[----:B------:R-:W2:Y:S02]  /*732e0*/  LDL.LU R26, [R1+0x48] ;  /* 0x00004800011a7983 */ /* 0x000ea40000300800 */
[----:B------:R-:W2:Y:S01]  /*732f0*/  LDL.LU R27, [R1+0x4c] ;  /* 0x00004c00011b7983 */ /* 0x000ea20000300800 */
[----:B------:R-:W-:Y:S02]  /*73300*/  STL [R1+0x4ddc], R29 ;  /* 0x004ddc1d01007387 */ /* 0x000fe40000100800 */
[----:B------:R-:W-:Y:S02]  /*73310*/  STL.64 [R1+0x460], R16 ;  /* 0x0004601001007387 */ /* 0x000fe40000100a00 */
[----:B------:R0:W-:Y:S02]  /*73320*/  STL.64 [R1+0x468], R18 ;  /* 0x0004681201007387 */ /* 0x0001e40000100a00 */
[----:B0-----:R-:W4:Y:S01]  /*73330*/  LDL.LU.64 R18, [R1+0x5598] ;  /* 0x0055980001127983 */ /* 0x001f220000300a00 */
[----:B------:R0:W-:Y:S02]  /*73340*/  STL.64 [R1+0x5530], R22 ;  /* 0x0055301601007387 */ /* 0x0001e40000100a00 */
[----:B------:R-:W2:Y:S02]  /*73350*/  LDL.LU R20, [R1+0x10] ;  /* 0x0000100001147983 */ /* 0x000ea40000300800 */
[----:B------:R-:W2:Y:S01]  /*73360*/  LDL.LU R21, [R1+0x14] ;  /* 0x0000140001157983 */ /* 0x000ea20000300800 */
        /* <DEDUP_REMOVED lines=13> */
[----:B------:R-:W3:Y:S02]  /*73440*/  LDL.LU.64 R12, [R1+0x5588] ;  /* 0x00558800010c7983 */ /* 0x000ee40000300a00 */
[C---:B---3--:R-:W-:Y:S11]  /*73450*/  HMMA.16816.F32.BF16 R12, R4.reuse, R10, R12 ;  /* 0x0000000a040c723c */ /* 0x048ff6000004180c */
[----:B------:R-:W-:Y:S11]  /*73460*/  @!UPT UIADD3 URZ, URZ, URZ, URZ ;  /* 0x0000003f3f3ff290 */ /* 0x000ff6000fffe03f */
[----:B------:R-:W-:Y:S01]  /*73470*/  @!UPT UIADD3 URZ, URZ, URZ, URZ ;  /* 0x0000003f3f3ff290 */ /* 0x000fe2000fffe03f */
[----:B------:R-:W-:Y:S01]  /*73480*/  STL.64 [R1+0x440], R12 ;  /* 0x0004400c01007387 */ /* 0x000fe20000100a00 */
[----:B------:R0:W-:Y:S02]  /*73490*/  STL.64 [R1+0x448], R14 ;  /* 0x0004480e01007387 */ /* 0x0001e40000100a00 */
[----:B0-----:R-:W-:Y:S02]  /*734a0*/  IMAD.MOV.U32 R15, RZ, RZ, R10 ;  /* 0x000000ffff0f7224 */ /* 0x001fe400078e000a */
[----:B------:R-:W-:Y:S02]  /*734b0*/  IMAD.MOV.U32 R14, RZ, RZ, R11 ;  /* 0x000000ffff0e7224 */ /* 0x000fe400078e000b */
[----:B------:R-:W3:Y:S03]  /*734c0*/  LDL.LU.64 R10, [R1+0x5580] ;  /* 0x00558000010a7983 */ /* 0x000ee60000300a00 */
        /* <DEDUP_REMOVED lines=15> */
[----:B------:R-:W2:Y:S11]  /*735c0*/  LDL.LU.64 R8, [R1+0x5550] ;  /* 0x0055500001087983 */ /* 0x000eb60000300a00 */
[----:B------:R-:W-:Y:S07]  /*735d0*/  @!UPT UIADD3 URZ, URZ, URZ, URZ ;  /* 0x0000003f3f3ff290 */ /* 0x000fee000fffe03f */
[----:B------:R0:W-:Y:S01]  /*735e0*/  STL.64 [R1+0x420], R4 ;  /* 0x0004200401007387 */ /* 0x0001e20000100a00 */
[----:B------:R1:W-:Y:S03]  /*735f0*/  STL.64 [R1+0x428], R6 ;  /* 0x0004280601007387 */ /* 0x0003e60000100a00 */
[----:B0-----:R-:W3:Y:S01]  /*73600*/  LDL.LU R4, [R1] ;  /* 0x0000000001047983 */ /* 0x001ee20000300800 */
        /* <DEDUP_REMOVED lines=19> */
[----:B------:R-:W3:Y:S02]  /*73740*/  LDL.LU.64 R26, [R1+0x5528] ;  /* 0x00552800011a7983 */ /* 0x000ee40000300a00 */
[----:B---3--:R-:W-:Y:S11]  /*73750*/  HMMA.16816.F32.BF16 R4, R8, R26, R4 ;  /* 0x0000001a0804723c */ /* 0x008ff60000041804 */
[----:B------:R-:W-:Y:S11]  /*73760*/  @!UPT UIADD3 URZ, URZ, URZ, URZ ;  /* 0x0000003f3f3ff290 */ /* 0x000ff6000fffe03f */
[----:B------:R-:W-:Y:S01]  /*73770*/  @!UPT UIADD3 URZ, URZ, URZ, URZ ;  /* 0x0000003f3f3ff290 */ /* 0x000fe2000fffe03f */
[----:B------:R0:W-:Y:S01]  /*73780*/  STL.64 [R1+0x3f0], R4 ;  /* 0x0003f00401007387 */ /* 0x0001e20000100a00 */
[----:B------:R2:W-:Y:S02]  /*73790*/  STL.64 [R1+0x3f8], R6 ;  /* 0x0003f80601007387 */ /* 0x0005e40000100a00 */
[----:B0-----:R-:W-:Y:S02]  /*737a0*/  IMAD.MOV.U32 R5, RZ, RZ, R26 ;  /* 0x000000ffff057224 */ /* 0x001fe400078e001a */
[----:B------:R-:W-:Y:S02]  /*737b0*/  IMAD.MOV.U32 R4, RZ, RZ, R27 ;  /* 0x000000ffff047224 */ /* 0x000fe400078e001b */
[----:B------:R-:W3:Y:S01]  /*737c0*/  LDL.LU.64 R26, [R1+0x5520] ;  /* 0x00552000011a7983 */ /* 0x000ee20000300a00 */
[----:B------:R-:W3:Y:S02]  /*737d0*/  LDL.LU.64 R24, [R1+0x5518] ;  /* 0x0055180001187983 */ /* 0x000ee40000300a00 */
[----:B--2---:R-:W-:-:S02]  /*737e0*/  IMAD.MOV.U32 R7, RZ, RZ, R22 ;  /* 0x000000ffff077224 */ /* 0x004fc400078e0016 */
[----:B------:R-:W-:Y:S01]  /*737f0*/  IMAD.MOV.U32 R6, RZ, RZ, R23 ;  /* 0x000000ffff067224 */ /* 0x000fe200078e0017 */
[C---:B----4-:R-:W-:Y:S08]  /*73800*/  HMMA.16816.F32.BF16 R12, R8.reuse, R18, R12 ;  /* 0x00000012080c723c */ /* 0x050ff0000004180c */
[----:B---3--:R-:W-:Y:S01]  /*73810*/  HMMA.16816.F32.BF16 R24, R8, R22, R24 ;  /* 0x000000160818723c */ /* 0x008fe20000041818 */
[----:B------:R-:W0:Y:S11]  /*73820*/  LDSM.16.MT88.4 R20, [R28+0x14180] ;  /* 0x014180001c14783b */ /* 0x000e360000004200 */
[----:B------:R-:W-:Y:S11]  /*73830*/  @!UPT UIADD3 URZ, URZ, URZ, URZ ;  /* 0x0000003f3f3ff290 */ /* 0x000ff6000fffe03f */
[----:B------:R-:W-:Y:S01]  /*73840*/  STL.64 [R1+0x3d0], R24 ;  /* 0x0003d01801007387 */ /* 0x000fe20000100a00 */
[----:B------:R-:W-:Y:S02]  /*73850*/  STL.64 [R1+0x3d8], R26 ;  /* 0x0003d81a01007387 */ /* 0x000fe40000100a00 */
[----:B------:R-:W-:Y:S02]  /*73860*/  STL.64 [R1+0x5508], R6 ;  /* 0x0055080601007387 */ /* 0x000fe40000100a00 */
[----:B------:R1:W-:Y:S02]  /*73870*/  STL.64 [R1+0x5500], R4 ;  /* 0x0055000401007387 */ /* 0x0003e40000100a00 */
[----:B-1----:R-:W2:Y:S01]  /*73880*/  LDL.LU R4, [R1+0x560] ;  /* 0x0005600001047983 */ /* 0x002ea20000300800 */
[----:B------:R-:W2:Y:S02]  /*73890*/  LDL.LU R5, [R1+0x564] ;  /* 0x0005640001057983 */ /* 0x000ea40000300800 */
[----:B------:R-:W2:Y:S02]  /*738a0*/  LDL.LU R6, [R1+0x568] ;  /* 0x0005680001067983 */ /* 0x000ea40000300800 */
[----:B------:R-:W2:Y:S01]  /*738b0*/  LDL.LU R7, [R1+0x56c] ;  /* 0x00056c0001077983 */ /* 0x000ea20000300800 */
[----:B------:R-:W3:Y:S01]  /*738c0*/  LDL.LU.64 R26, [R1+0x98] ;  /* 0x00009800011a7983 */ /* 0x000ee20000300a00 */
[----:B0-----:R-:W-:Y:S02]  /*738d0*/  STL.64 [R1+0x54f0], R22 ;  /* 0x0054f01601007387 */ /* 0x001fe40000100a00 */
[----:B------:R0:W-:Y:S02]  /*738e0*/  STL.64 [R1+0x54e8], R20 ;  /* 0x0054e81401007387 */ /* 0x0001e40000100a00 */
[----:B0-----:R-:W4:Y:S01]  /*738f0*/  LDL.LU R20, [R1+0x5a0] ;  /* 0x0005a00001147983 */ /* 0x001f220000300800 */
[----:B------:R-:W4:Y:S02]  /*73900*/  LDL.LU R21, [R1+0x5a4] ;  /* 0x0005a40001157983 */ /* 0x000f240000300800 */
[----:B------:R-:W4:Y:S02]  /*73910*/  LDL.LU R22, [R1+0x5a8] ;  /* 0x0005a80001167983 */ /* 0x000f240000300800 */
[----:B------:R-:W4:Y:S01]  /*73920*/  LDL.LU R23, [R1+0x5ac] ;  /* 0x0005ac0001177983 */ /* 0x000f220000300800 */
[----:B------:R0:W-:Y:S02]  /*73930*/  STL.64 [R1+0x3c0], R12 ;  /* 0x0003c00c01007387 */ /* 0x0001e40000100a00 */
[----:B0-----:R-:W-:-:S02]  /*73940*/  IMAD.MOV.U32 R13, RZ, RZ, R18 ;  /* 0x000000ffff0d7224 */ /* 0x001fc400078e0012 */
[----:B------:R-:W-:Y:S02]  /*73950*/  IMAD.MOV.U32 R12, RZ, RZ, R19 ;  /* 0x000000ffff0c7224 */ /* 0x000fe400078e0013 */
[----:B------:R-:W0:Y:S04]  /*73960*/  LDSM.16.MT88.4 R16, [R28+0x14200] ;  /* 0x014200001c10783b */ /* 0x000e280000004200 */
[----:B------:R1:W-:Y:S04]  /*73970*/  STL.64 [R1+0x3c8], R14 ;  /* 0x0003c80e01007387 */ /* 0x0003e80000100a00 */
[----:B-1----:R-:W2:Y:S04]  /*73980*/  LDL.LU.64 R14, [R1+0x5510] ;  /* 0x00551000010e7983 */ /* 0x002ea80000300a00 */
[----:B0-----:R-:W-:Y:S01]  /*73990*/  STL.64 [R1+0x5468], R18 ;  /* 0x0054681201007387 */ /* 0x001fe20000100a00 */
[----:B------:R0:W-:Y:S03]  /*739a0*/  STL.64 [R1+0x5460], R16 ;  /* 0x0054601001007387 */ /* 0x0001e60000100a00 */
[----:B0-----:R-:W2:Y:S01]  /*739b0*/  LDL.LU R16, [R1+0x660] ;  /* 0x0006600001107983 */ /* 0x001ea20000300800 */
[----:B------:R-:W2:Y:S02]  /*739c0*/  LDL.LU R17, [R1+0x664] ;  /* 0x0006640001117983 */ /* 0x000ea40000300800 */
[----:B------:R-:W2:Y:S02]  /*739d0*/  LDL.LU R18, [R1+0x668] ;  /* 0x0006680001127983 */ /* 0x000ea40000300800 */
[----:B------:R-:W2:Y:S02]  /*739e0*/  LDL.LU R19, [R1+0x66c] ;  /* 0x00066c0001137983 */ /* 0x000ea40000300800 */
[----:B--2---:R0:W-:Y:S02]  /*739f0*/  STL.64 [R1+0x5478], R18 ;  /* 0x0054781201007387 */ /* 0x0041e40000100a00 */
[----:B0-----:R-:W-:-:S02]  /*73a00*/  IMAD.MOV.U32 R18, RZ, RZ, R15 ;  /* 0x000000ffff127224 */ /* 0x001fc400078e000f */
[----:B------:R-:W-:-:S07]  /*73a10*/  IMAD.MOV.U32 R19, RZ, RZ, R14 ;  /* 0x000000ffff137224 */ /* 0x000fce00078e000e */
[----:B------:R-:W-:Y:S01]  /*73a20*/  HMMA.16816.F32.BF16 R4, R8, R18, R4 ;  /* 0x000000120804723c */ /* 0x000fe20000041804 */
[----:B------:R-:W-:Y:S11]  /*73a30*/  STL.64 [R1+0x5470], R16 ;  /* 0x0054701001007387 */ /* 0x000ff60000100a00 */
[----:B------:R-:W-:Y:S11]  /*73a40*/  @!UPT UIADD3 URZ, URZ, URZ, URZ ;  /* 0x0000003f3f3ff290 */ /* 0x000ff6000fffe03f */
[----:B------:R-:W-:Y:S01]  /*73a50*/  STL.64 [R1+0x3b0], R4 ;  /* 0x0003b00401007387 */ /* 0x000fe20000100a00 */
[----:B------:R0:W-:Y:S03]  /*73a60*/  STL.64 [R1+0x3b8], R6 ;  /* 0x0003b80601007387 */ /* 0x0001e60000100a00 */
[----:B0-----:R-:W2:Y:S01]  /*73a70*/  LDL.LU.64 R6, [R1+0x5508] ;  /* 0x0055080001067983 */ /* 0x001ea20000300a00 */
[----:B------:R-:W3:Y:S02]  /*73a80*/  LDL.LU.64 R4, [R1+0x5500] ;  /* 0x0055000001047983 */ /* 0x000ee40000300a00 */
[----:B------:R0:W-:Y:S02]  /*73a90*/  STL.64 [R1+0x5488], R18 ;  /* 0x0054881201007387 */ /* 0x0001e40000100a00 */
[----:B0-----:R-:W-:Y:S02]  /*73aa0*/  IMAD.MOV.U32 R18, RZ, RZ, R13 ;  /* 0x000000ffff127224 */ /* 0x001fe400078e000d */
[----:B------:R-:W-:-:S02]  /*73ab0*/  IMAD.MOV.U32 R19, RZ, RZ, R12 ;  /* 0x000000ffff137224 */ /* 0x000fc400078e000c */
[----:B------:R-:W0:Y:S04]  /*73ac0*/  LDSM.16.MT88.4 R12, [R28+0x14280] ;  /* 0x014280001c0c783b */ /* 0x000e280000004200 */
[----:B------:R-:W-:Y:S04]  /*73ad0*/  STL.64 [R1+0x54a0], R18 ;  /* 0x0054a01201007387 */ /* 0x000fe80000100a00 */
[----:B0-----:R0:W-:Y:S01]  /*73ae0*/  STL.64 [R1+0x53f0], R14 ;  /* 0x0053f00e01007387 */ /* 0x0011e20000100a00 */
[----:B------:R1:W-:Y:S03]  /*73af0*/  STL.64 [R1+0x53e8], R12 ;  /* 0x0053e80c01007387 */ /* 0x0003e60000100a00 */
[----:B0-----:R-:W4:Y:S04]  /*73b00*/  LDL R14, [R1+0xa8] ;  /* 0x0000a800010e7983 */ /* 0x001f280000100800 */
[----:B------:R-:W4:Y:S01]  /*73b10*/  LDL R15, [R1+0xac] ;  /* 0x0000ac00010f7983 */ /* 0x000f220000100800 */
[----:B--2---:R-:W-:-:S02]  /*73b20*/  IMAD.MOV.U32 R18, RZ, RZ, R7 ;  /* 0x000000ffff127224 */ /* 0x004fc400078e0007 */
[----:B------:R-:W-:Y:S01]  /*73b30*/  IMAD.MOV.U32 R19, RZ, RZ, R6 ;  /* 0x000000ffff137224 */ /* 0x000fe200078e0006 */
[----:B----4-:R-:W-:Y:S11]  /*73b40*/  HMMA.16816.F32.BF16 R20, R8, R14, R20 ;  /* 0x0000000e0814723c */ /* 0x010ff60000041814 */
[----:B------:R-:W-:Y:S11]  /*73b50*/  @!UPT UIADD3 URZ, URZ, URZ, URZ ;  /* 0x0000003f3f3ff290 */ /* 0x000ff6000fffe03f */
[----:B------:R-:W-:Y:S01]  /*73b60*/  @!UPT UIADD3 URZ, URZ, URZ, URZ ;  /* 0x0000003f3f3ff290 */ /* 0x000fe2000fffe03f */
[----:B------:R-:W-:Y:S01]  /*73b70*/  STL.64 [R1+0x3a0], R20 ;  /* 0x0003a01401007387 */ /* 0x000fe20000100a00 */
[----:B------:R-:W-:Y:S02]  /*73b80*/  STL.64 [R1+0x3a8], R22 ;  /* 0x0003a81601007387 */ /* 0x000fe40000100a00 */
[----:B------:R3:W-:Y:S02]  /*73b90*/  STL.64 [R1+0x54b8], R18 ;  /* 0x0054b81201007387 */ /* 0x0007e40000100a00 */
[----:B------:R0:W-:Y:S01]  /*73ba0*/  STL.64 [R1+0x5480], R14 ;  /* 0x0054800e01007387 */ /* 0x0001e20000100a00 */
[----:B-1----:R-:W2:Y:S01]  /*73bb0*/  LDL.LU R12, [R1+0x640] ;  /* 0x00064000010c7983 */ /* 0x002ea20000300800 */
[----:B------:R-:W2:Y:S02]  /*73bc0*/  LDL.LU R13, [R1+0x644] ;  /* 0x00064400010d7983 */ /* 0x000ea40000300800 */
[----:B---3--:R-:W-:Y:S01]  /*73bd0*/  IMAD.MOV.U32 R18, RZ, RZ, R5 ;  /* 0x000000ffff127224 */ /* 0x008fe200078e0005 */
[----:B0-----:R-:W3:Y:S01]  /*73be0*/  LDL.LU R14, [R1+0x648] ;  /* 0x00064800010e7983 */ /* 0x001ee20000300800 */
[----:B------:R-:W3:Y:S02]  /*73bf0*/  LDL.LU R15, [R1+0x64c] ;  /* 0x00064c00010f7983 */ /* 0x000ee40000300800 */
[----:B------:R-:W-:-:S02]  /*73c00*/  IMAD.MOV.U32 R19, RZ, RZ, R4 ;  /* 0x000000ffff137224 */ /* 0x000fc400078e0004 */
[----:B------:R-:W4:Y:S01]  /*73c10*/  LDL.LU R20, [R1+0x5b0] ;  /* 0x0005b00001147983 */ /* 0x000f220000300800 */
[----:B------:R-:W4:Y:S01]  /*73c20*/  LDL.LU R21, [R1+0x5b4] ;  /* 0x0005b40001157983 */ /* 0x000f220000300800 */
[----:B------:R-:W4:Y:S02]  /*73c30*/  LDL.LU R22, [R1+0x5b8] ;  /* 0x0005b80001167983 */ /* 0x000f240000300800 */
[----:B------:R-:W4:Y:S02]  /*73c40*/  LDL.LU R23, [R1+0x5bc] ;  /* 0x0005bc0001177983 */ /* 0x000f240000300800 */
[----:B------:R0:W-:Y:S01]  /*73c50*/  STL.64 [R1+0x54d0], R18 ;  /* 0x0054d01201007387 */ /* 0x0001e20000100a00 */
[----:B------:R-:W2:Y:S01]  /*73c60*/  LDL.LU R16, [R1+0x5e0] ;  /* 0x0005e00001107983 */ /* 0x000ea20000300800 */
[----:B------:R-:W2:Y:S03]  /*73c70*/  LDL.LU R17, [R1+0x5e4] ;  /* 0x0005e40001117983 */ /* 0x000ea60000300800 */
[----:B------:R-:W1:Y:S04]  /*73c80*/  LDSM.16.MT88.4 R4, [R28+0x14300] ;  /* 0x014300001c04783b */ /* 0x000e680000004200 */
        /* <DEDUP_REMOVED lines=8> */
[----:B---3--:R-:W-:Y:S01]  /*73d10*/  STL.64 [R1+0x5498], R14 ;  /* 0x0054980e01007387 */ /* 0x008fe20000100a00 */
        /* <DEDUP_REMOVED lines=16> */
[----:B------:R-:W2:Y:S02]  /*73e20*/  LDL.LU R14, [R1+0x608] ;  /* 0x00060800010e7983 */ /* 0x000ea40000300800 */
[----:B------:R-:W2:Y:S01]  /*73e30*/  LDL.LU R15, [R1+0x60c] ;  /* 0x00060c00010f7983 */ /* 0x000ea20000300800 */
[----:B-1----:R0:W-:Y:S01]  /*73e40*/  STL.64 [R1+0x5380], R6 ;  /* 0x0053800601007387 */ /* 0x0021e20000100a00 */
[----:B------:R-:W-:Y:S02]  /*73e50*/  STL.64 [R1+0x5378], R4 ;  /* 0x0053780401007387 */ /* 0x000fe40000100a00 */
[----:B0-----:R-:W-:-:S02]  /*73e60*/  IMAD.MOV.U32 R6, RZ, RZ, R0 ;  /* 0x000000ffff067224 */ /* 0x001fc400078e0000 */
[----:B------:R-:W3:Y:S01]  /*73e70*/  LDL.LU R0, [R1+0x54f8] ;  /* 0x0054f80001007983 */ /* 0x000ee20000300800 */
[----:B------:R-:W4:Y:S02]  /*73e80*/  LDL.LU.64 R22, [R1+0x54f0] ;  /* 0x0054f00001167983 */ /* 0x000f240000300a00 */
[----:B------:R-:W4:Y:S04]  /*73e90*/  LDL.LU.64 R20, [R1+0x54e8] ;  /* 0x0054e80001147983 */ /* 0x000f280000300a00 */
[----:B------:R-:W-:Y:S01]  /*73ea0*/  STL.64 [R1+0x300], R8 ;  /* 0x0003000801007387 */ /* 0x000fe20000100a00 */
[----:B------:R-:W-:Y:S02]  /*73eb0*/  STL.64 [R1+0x308], R10 ;  /* 0x0003080a01007387 */ /* 0x000fe40000100a00 */
[----:B------:R-:W0:Y:S04]  /*73ec0*/  LDSM.16.MT88.4 R8, [R28+0x14380] ;  /* 0x014380001c08783b */ /* 0x000e280000004200 */
[----:B------:R-:W-:Y:S01]  /*73ed0*/  IMAD.MOV.U32 R7, RZ, RZ, R29 ;  /* 0x000000ffff077224 */ /* 0x000fe200078e001d */
[----:B0-----:R-:W-:Y:S01]  /*73ee0*/  STL.64 [R1+0x5308], R10 ;  /* 0x0053080a01007387 */ /* 0x001fe20000100a00 */
[----:B------:R-:W-:Y:S05]  /*73ef0*/  STL.64 [R1+0x5300], R8 ;  /* 0x0053000801007387 */ /* 0x000fea0000100a00 */
[----:B----4-:R-:W-:Y:S11]  /*73f00*/  HMMA.16816.F32.BF16 R16, R20, R6, R16 ;  /* 0x000000061410723c */ /* 0x010ff60000041810 */
[----:B------:R-:W-:Y:S11]  /*73f10*/  @!UPT UIADD3 URZ, URZ, URZ, URZ ;  /* 0x0000003f3f3ff290 */ /* 0x000ff6000fffe03f */
[----:B------:R-:W-:Y:S01]  /*73f20*/  @!UPT UIADD3 URZ, URZ, URZ, URZ ;  /* 0x0000003f3f3ff290 */ /* 0x000fe2000fffe03f */
[----:B------:R-:W-:Y:S01]  /*73f30*/  STL.64 [R1+0x2f0], R16 ;  /* 0x0002f01001007387 */ /* 0x000fe20000100a00 */
[----:B------:R0:W-:Y:S03]  /*73f40*/  STL.64 [R1+0x2f8], R18 ;  /* 0x0002f81201007387 */ /* 0x0001e60000100a00 */
[----:B0-----:R-:W4:Y:S01]  /*73f50*/  LDL.LU.64 R18, [R1+0x54e0] ;  /* 0x0054e00001127983 */ /* 0x001f220000300a00 */
[----:B------:R-:W4:Y:S02]  /*73f60*/  LDL.LU.64 R16, [R1+0x54d8] ;  /* 0x0054d80001107983 */ /* 0x000f240000300a00 */
[----:B------:R-:W-:Y:S02]  /*73f70*/  IMAD.MOV.U32 R10, RZ, RZ, R3 ;  /* 0x000000ffff0a7224 */ /* 0x000fe400078e0003 */
[----:B------:R-:W-:-:S07]  /*73f80*/  IMAD.MOV.U32 R11, RZ, RZ, R2 ;  /* 0x000000ffff0b7224 */ /* 0x000fce00078e0002 */
        /* <DEDUP_REMOVED lines=47> */
[----:B0-----:R-:W2:Y:S01]  /*74280*/  LDL.64 R14, [R1+0xb8] ;  /* 0x0000b800010e7983 */ /* 0x001ea20000100a00 */
[----:B----4-:R-:W-:Y:S03]  /*74290*/  HMMA.16816.F32.BF16 R8, R20, R26, R8 ;  /* 0x0000001a1408723c */ /* 0x010fe60000041808 */
[----:B--2---:R0:W-:Y:S11]  /*742a0*/  STL.64 [R1+0x5418], R14 ;  /* 0x0054180e01007387 */ /* 0x0041f60000100a00 */
[----:B------:R-:W-:Y:S09]  /*742b0*/  @!UPT UIADD3 URZ, URZ, URZ, URZ ;  /* 0x0000003f3f3ff290 */ /* 0x000ff2000fffe03f */
[----:B------:R-:W-:Y:S02]  /*742c0*/  STL.64 [R1+0x250], R8 ;  /* 0x0002500801007387 */ /* 0x000fe40000100a00 */
[----:B------:R-:W-:Y:S01]  /*742d0*/  STL.64 [R1+0x258], R10 ;  /* 0x0002580a01007387 */ /* 0x000fe20000100a00 */
[----:B0-----:R-:W2:Y:S04]  /*742e0*/  LDL.64 R14, [R1+0xc8] ;  /* 0x0000c800010e7983 */ /* 0x001ea80000100a00 */
[----:B--2---:R0:W-:Y:S01]  /*742f0*/  STL.64 [R1+0x5430], R14 ;  /* 0x0054300e01007387 */ /* 0x0041e20000100a00 */
[----:B------:R-:W2:Y:S02]  /*74300*/  LDL.LU R12, [R1+0x6b0] ;  /* 0x0006b000010c7983 */ /* 0x000ea40000300800 */
[----:B------:R-:W2:Y:S01]  /*74310*/  LDL.LU R13, [R1+0x6b4] ;  /* 0x0006b400010d7983 */ /* 0x000ea20000300800 */
[----:B0-----:R-:W4:Y:S01]  /*74320*/  LDL.LU R14, [R1+0x6b8] ;  /* 0x0006b800010e7983 */ /* 0x001f220000300800 */
[----:B------:R-:W4:Y:S02]  /*74330*/  LDL.LU R15, [R1+0x6bc] ;  /* 0x0006bc00010f7983 */ /* 0x000f240000300800 */
[----:B------:R-:W2:Y:S02]  /*74340*/  LDL.LU R8, [R1+0x670] ;  /* 0x0006700001087983 */ /* 0x000ea40000300800 */
[----:B------:R-:W3:Y:S01]  /*74350*/  LDL.LU R9, [R1+0x674] ;  /* 0x0006740001097983 */ /* 0x000ee20000300800 */
[----:B------:R-:W3:Y:S01]  /*74360*/  LDL.LU R10, [R1+0x678] ;  /* 0x00067800010a7983 */ /* 0x000ee20000300800 */
[----:B------:R-:W3:Y:S03]  /*74370*/  LDL.LU R11, [R1+0x67c] ;  /* 0x00067c00010b7983 */ /* 0x000ee60000300800 */
        /* <DEDUP_REMOVED lines=13> */
[----:B------:R-:W4:Y:S02]  /*74450*/  LDL.LU R24, [R1+0x6f0] ;  /* 0x0006f00001187983 */ /* 0x000f240000300800 */
[----:B------:R-:W4:Y:S01]  /*74460*/  LDL.LU R25, [R1+0x6f4] ;  /* 0x0006f40001197983 */ /* 0x000f220000300800 */
[----:B0-----:R-:W2:Y:S01]  /*74470*/  LDL.LU R26, [R1+0x6f8] ;  /* 0x0006f800011a7983 */ /* 0x001ea20000300800 */
[----:B------:R-:W2:Y:S01]  /*74480*/  LDL.LU R27, [R1+0x6fc] ;  /* 0x0006fc00011b7983 */ /* 0x000ea20000300800 */
[C---:B---3--:R-:W-:Y:S02]  /*74490*/  HMMA.16816.F32.BF16 R8, R16.reuse, R6, R8 ;  /* 0x000000061008723c */ /* 0x048fe40000041808 */
[----:B--2---:R-:W-:Y:S01]  /*744a0*/  STL.64 [R1+0x5410], R26 ;  /* 0x0054101a01007387 */ /* 0x004fe20000100a00 */
[----:B----4-:R0:W-:Y:S03]  /*744b0*/  STL.64 [R1+0x5408], R24 ;  /* 0x0054081801007387 */ /* 0x0101e60000100a00 */
        /* <DEDUP_REMOVED lines=10> */
[----:B------:R-:W3:Y:S01]  /*74560*/  LDL.64 R22, [R1+0xd8] ;  /* 0x0000d80001167983 */ /* 0x000ee20000100a00 */
[----:B------:R-:W-:Y:S02]  /*74570*/  STL.64 [R1+0x240], R8 ;  /* 0x0002400801007387 */ /* 0x000fe40000100a00 */
[----:B------:R0:W-:Y:S02]  /*74580*/  STL.64 [R1+0x248], R10 ;  /* 0x0002480a01007387 */ /* 0x0001e40000100a00 */
[----:B0-----:R-:W4:Y:S02]  /*74590*/  LDL.LU.64 R10, [R1+0x5458] ;  /* 0x00545800010a7983 */ /* 0x001f240000300a00 */
[C---:B----4-:R-:W-:Y:S02]  /*745a0*/  HMMA.16816.F32.BF16 R8, R16.reuse, R10, R12 ;  /* 0x0000000a1008723c */ /* 0x050fe4000004180c */
[----:B------:R-:W4:Y:S01]  /*745b0*/  LDL.LU.64 R14, [R1+0x5450] ;  /* 0x00545000010e7983 */ /* 0x000f220000300a00 */
[----:B------:R-:W4:Y:S11]  /*745c0*/  LDL.LU.64 R12, [R1+0x5448] ;  /* 0x00544800010c7983 */ /* 0x000f360000300a00 */
[----:B------:R-:W-:Y:S09]  /*745d0*/  @!UPT UIADD3 URZ, URZ, URZ, URZ ;  /* 0x0000003f3f3ff290 */ /* 0x000ff2000fffe03f */
[----:B------:R0:W-:Y:S01]  /*745e0*/  STL.64 [R1+0x230], R8 ;  /* 0x0002300801007387 */ /* 0x0001e20000100a00 */
[----:B------:R1:W-:Y:S03]  /*745f0*/  STL.64 [R1+0x238], R10 ;  /* 0x0002380a01007387 */ /* 0x0003e60000100a00 */
[----:B0-----:R-:W2:Y:S01]  /*74600*/  LDL.LU R8, [R1+0x7f0] ;  /* 0x0007f00001087983 */ /* 0x001ea20000300800 */
[----:B------:R-:W2:Y:S02]  /*74610*/  LDL.LU R9, [R1+0x7f4] ;  /* 0x0007f40001097983 */ /* 0x000ea40000300800 */
[----:B-1----:R-:W2:Y:S02]  /*74620*/  LDL.LU R10, [R1+0x7f8] ;  /* 0x0007f800010a7983 */ /* 0x002ea40000300800 */
[----:B------:R-:W2:Y:S02]  /*74630*/  LDL.LU R11, [R1+0x7fc] ;  /* 0x0007fc00010b7983 */ /* 0x000ea40000300800 */
[----:B--2---:R0:W-:Y:S01]  /*74640*/  STL.64 [R1+0x5338], R10 ;  /* 0x0053380a01007387 */ /* 0x0041e20000100a00 */
[----:B------:R-:W-:Y:S03]  /*74650*/  STL.64 [R1+0x5330], R8 ;  /* 0x0053300801007387 */ /* 0x000fe60000100a00 */
[----:B0-----:R-:W4:Y:S02]  /*74660*/  LDL.64 R10, [R1+0xe8] ;  /* 0x0000e800010a7983 */ /* 0x001f240000100a00 */
[C---:B----4-:R-:W-:Y:S11]  /*74670*/  HMMA.16816.F32.BF16 R12, R16.reuse, R10, R12 ;  /* 0x0000000a100c723c */ /* 0x050ff6000004180c */
[----:B------:R-:W-:Y:S11]  /*74680*/  @!UPT UIADD3 URZ, URZ, URZ, URZ ;  /* 0x0000003f3f3ff290 */ /* 0x000ff6000fffe03f */
[----:B------:R-:W-:Y:S01]  /*74690*/  @!UPT UIADD3 URZ, URZ, URZ, URZ ;  /* 0x0000003f3f3ff290 */ /* 0x000fe2000fffe03f */
[----:B------:R-:W-:Y:S01]  /*746a0*/  STL.64 [R1+0x220], R12 ;  /* 0x0002200c01007387 */ /* 0x000fe20000100a00 */
[----:B------:R0:W-:Y:S03]  /*746b0*/  STL.64 [R1+0x228], R14 ;  /* 0x0002280e01007387 */ /* 0x0001e60000100a00 */
[----:B0-----:R-:W3:Y:S01]  /*746c0*/  LDL.LU.64 R14, [R1+0x5440] ;  /* 0x00544000010e7983 */ /* 0x001ee20000300a00 */
[----:B------:R-:W3:Y:S02]  /*746d0*/  LDL.LU.64 R12, [R1+0x5438] ;  /* 0x00543800010c7983 */ /* 0x000ee40000300a00 */
[----:B------:R0:W-:Y:S02]  /*746e0*/  STL.64 [R1+0x53d0], R10 ;  /* 0x0053d00a01007387 */ /* 0x0001e40000100a00 */
[----:B------:R-:W2:Y:S01]  /*746f0*/  LDL.LU R8, [R1+0x710] ;  /* 0x0007100001087983 */ /* 0x000ea20000300800 */
[----:B------:R-:W2:Y:S04]  /*74700*/  LDL.LU R9, [R1+0x714] ;  /* 0x0007140001097983 */ /* 0x000ea80000300800 */
[----:B0-----:R-:W2:Y:S01]  /*74710*/  LDL.LU R10, [R1+0x718] ;  /* 0x00071800010a7983 */ /* 0x001ea20000300800 */
[----:B------:R-:W2:Y:S01]  /*74720*/  LDL.LU R11, [R1+0x71c] ;  /* 0x00071c00010b7983 */ /* 0x000ea20000300800 */
[C---:B---3--:R-:W-:Y:S11]  /*74730*/  HMMA.16816.F32.BF16 R12, R16.reuse, R22, R12 ;  /* 0x00000016100c723c */ /* 0x048ff6000004180c */
[----:B------:R-:W-:Y:S11]  /*74740*/  @!UPT UIADD3 URZ, URZ, URZ, URZ ;  /* 0x0000003f3f3ff290 */ /* 0x000ff6000fffe03f */
        /* <DEDUP_REMOVED lines=28> */
[----:B------:R-:W4:Y:S11]  /*74910*/  LDL.LU.64 R26, [R1+0x53f8] ;  /* 0x0053f800011a7983 */ /* 0x000f360000300a00 */
[----:B------:R-:W-:Y:S11]  /*74920*/  @!UPT UIADD3 URZ, URZ, URZ, URZ ;  /* 0x0000003f3f3ff290 */ /* 0x000ff6000fffe03f */
[----:B------:R-:W-:Y:S01]  /*74930*/  STL.64 [R1+0x1e0], R12 ;  /* 0x0001e00c01007387 */ /* 0x000fe20000100a00 */
[----:B------:R0:W-:Y:S03]  /*74940*/  STL.64 [R1+0x1e8], R14 ;  /* 0x0001e80e01007387 */ /* 0x0001e60000100a00 */
[----:B0-----:R-:W2:Y:S01]  /*74950*/  LDL.LU.64 R14, [R1+0x53f0] ;  /* 0x0053f000010e7983 */ /* 0x001ea20000300a00 */
[----:B------:R-:W2:Y:S01]  /*74960*/  LDL.LU.64 R12, [R1+0x53e8] ;  /* 0x0053e800010c7983 */ /* 0x000ea20000300a00 */
[----:B----4-:R-:W-:Y:S07]  /*74970*/  HMMA.16816.F32.BF16 R20, R16, R26, R20 ;  /* 0x0000001a1014723c */ /* 0x010fee0000041814 */
[----:B------:R-:W-:-:S02]  /*74980*/  IMAD.MOV.U32 R18, RZ, RZ, R5 ;  /* 0x000000ffff127224 */ /* 0x000fc400078e0005 */
[----:B------:R-:W-:Y:S01]  /*74990*/  IMAD.MOV.U32 R19, RZ, RZ, R4 ;  /* 0x000000ffff137224 */ /* 0x000fe200078e0004 */
[----:B------:R-:W-:Y:S01]  /*749a0*/  STL.64 [R1+0x5388], R26 ;  /* 0x0053881a01007387 */ /* 0x000fe20000100a00 */
[----:B--2---:R-:W-:Y:S11]  /*749b0*/  HMMA.16816.F32.BF16 R4, R12, R6, R8 ;  /* 0x000000060c04723c */ /* 0x004ff60000041808 */
[----:B------:R-:W-:Y:S01]  /*749c0*/  @!UPT UIADD3 URZ, URZ, URZ, URZ ;  /* 0x0000003f3f3ff290 */ /* 0x000fe2000fffe03f */
[----:B------:R0:W-:Y:S01]  /*749d0*/  STL.64 [R1+0x1c0], R20 ;  /* 0x0001c01401007387 */ /* 0x0001e20000100a00 */
[----:B------:R1:W-:Y:S02]  /*749e0*/  STL.64 [R1+0x1c8], R22 ;  /* 0x0001c81601007387 */ /* 0x0003e40000100a00 */
[----:B------:R-:W-:Y:S02]  /*749f0*/  STL.64 [R1+0x53c0], R18 ;  /* 0x0053c01201007387 */ /* 0x000fe40000100a00 */
[----:B------:R-:W2:Y:S01]  /*74a00*/  LDL.64 R10, [R1+0xf8] ;  /* 0x0000f800010a7983 */ /* 0x000ea20000100a00 */
[----:B0-----:R-:W3:Y:S05]  /*74a10*/  LDL.LU R20, [R1+0x730] ;  /* 0x0007300001147983 */ /* 0x001eea0000300800 */
[----:B------:R-:W-:Y:S01]  /*74a20*/  STL.64 [R1+0x1b0], R4 ;  /* 0x0001b00401007387 */ /* 0x000fe20000100a00 */
[----:B------:R-:W-:Y:S02]  /*74a30*/  STL.64 [R1+0x1b8], R6 ;  /* 0x0001b80601007387 */ /* 0x000fe40000100a00 */
[----:B------:R-:W3:Y:S02]  /*74a40*/  LDL.LU R21, [R1+0x734] ;  /* 0x0007340001157983 */ /* 0x000ee40000300800 */
[----:B-1----:R-:W4:Y:S01]  /*74a50*/  LDL.LU R22, [R1+0x738] ;  /* 0x0007380001167983 */ /* 0x002f220000300800 */
[----:B------:R-:W4:Y:S04]  /*74a60*/  LDL.LU R23, [R1+0x73c] ;  /* 0x00073c0001177983 */ /* 0x000f280000300800 */
[----:B----4-:R-:W-:Y:S01]  /*74a70*/  STL.64 [R1+0x53e0], R22 ;  /* 0x0053e01601007387 */ /* 0x010fe20000100a00 */
[----:B---3--:R0:W-:Y:S03]  /*74a80*/  STL.64 [R1+0x53d8], R20 ;  /* 0x0053d81401007387 */ /* 0x0081e60000100a00 */
        /* <DEDUP_REMOVED lines=8> */
[----:B------:R-:W4:Y:S04]  /*74b10*/  LDL.64 R26, [R1+0xa8] ;  /* 0x0000a800011a7983 */ /* 0x000f280000100a00 */
[----:B----4-:R0:W-:Y:S01]  /*74b20*/  STL.64 [R1+0x53a0], R26 ;  /* 0x0053a01a01007387 */ /* 0x0101e20000100a00 */
[----:B------:R-:W4:Y:S02]  /*74b30*/  LDL.LU R4, [R1+0x780] ;  /* 0x0007800001047983 */ /* 0x000f240000300800 */
[----:B------:R-:W4:Y:S02]  /*74b40*/  LDL.LU R5, [R1+0x784] ;  /* 0x0007840001057983 */ /* 0x000f240000300800 */
[----:B------:R-:W2:Y:S01]  /*74b50*/  LDL.LU R6, [R1+0x788] ;  /* 0x0007880001067983 */ /* 0x000ea20000300800 */
[----:B------:R-:W2:Y:S01]  /*74b60*/  LDL.LU R7, [R1+0x78c] ;  /* 0x00078c0001077983 */ /* 0x000ea20000300800 */
[----:B0-----:R-:W-:-:S02]  /*74b70*/  IMAD.MOV.U32 R26, RZ, RZ, R3 ;  /* 0x000000ffff1a7224 */ /* 0x001fc400078e0003 */
[----:B------:R-:W-:-:S05]  /*74b80*/  IMAD.MOV.U32 R27, RZ, RZ, R2 ;  /* 0x000000ffff1b7224 */ /* 0x000fca00078e0002 */
[----:B------:R-:W-:Y:S04]  /*74b90*/  STL.64 [R1+0x53b8], R26 ;  /* 0x0053b81a01007387 */ /* 0x000fe80000100a00 */
[----:B--2---:R-:W-:Y:S01]  /*74ba0*/  STL.64 [R1+0x5398], R6 ;  /* 0x0053980601007387 */ /* 0x004fe20000100a00 */
[----:B----4-:R0:W-:Y:S03]  /*74bb0*/  STL.64 [R1+0x5390], R4 ;  /* 0x0053900401007387 */ /* 0x0101e60000100a00 */
[----:B0-----:R-:W2:Y:S01]  /*74bc0*/  LDL.LU R4, [R1+0x790] ;  /* 0x0007900001047983 */ /* 0x001ea20000300800 */
[----:B------:R-:W2:Y:S02]  /*74bd0*/  LDL.LU R5, [R1+0x794] ;  /* 0x0007940001057983 */ /* 0x000ea40000300800 */
[----:B------:R-:W4:Y:S02]  /*74be0*/  LDL.LU R6, [R1+0x798] ;  /* 0x0007980001067983 */ /* 0x000f240000300800 */
[----:B------:R-:W4:Y:S01]  /*74bf0*/  LDL.LU R7, [R1+0x79c] ;  /* 0x00079c0001077983 */ /* 0x000f220000300800 */
[----:B------:R-:W-:Y:S01]  /*74c00*/  HMMA.16816.F32.BF16 R20, R12, R10, R20 ;  /* 0x0000000a0c14723c */ /* 0x000fe20000041814 */
[----:B------:R-:W3:Y:S01]  /*74c10*/  LDL.LU R24, [R1+0x750] ;  /* 0x0007500001187983 */ /* 0x000ee20000300800 */
[----:B------:R-:W3:Y:S02]  /*74c20*/  LDL.LU R25, [R1+0x754] ;  /* 0x0007540001197983 */ /* 0x000ee40000300800 */
[----:B------:R-:W3:Y:S02]  /*74c30*/  LDL.LU R26, [R1+0x758] ;  /* 0x00075800011a7983 */ /* 0x000ee40000300800 */
[----:B------:R-:W3:Y:S02]  /*74c40*/  LDL.LU R27, [R1+0x75c] ;  /* 0x00075c00011b7983 */ /* 0x000ee40000300800 */
[----:B------:R-:W-:-:S02]  /*74c50*/  IMAD.MOV.U32 R3, RZ, RZ, R10 ;  /* 0x000000ffff037224 */ /* 0x000fc400078e000a */
[----:B------:R-:W-:Y:S01]  /*74c60*/  IMAD.MOV.U32 R2, RZ, RZ, R11 ;  /* 0x000000ffff027224 */ /* 0x000fe200078e000b */
[----:B----4-:R-:W-:Y:S01]  /*74c70*/  STL.64 [R1+0x53b0], R6 ;  /* 0x0053b00601007387 */ /* 0x010fe20000100a00 */
[----:B--2---:R0:W-:Y:S03]  /*74c80*/  STL.64 [R1+0x53a8], R4 ;  /* 0x0053a80401007387 */ /* 0x0041e60000100a00 */
[----:B0-----:R-:W2:Y:S01]  /*74c90*/  LDL.LU R4, [R1+0x760] ;  /* 0x0007600001047983 */ /* 0x001ea20000300800 */
[----:B------:R-:W2:Y:S02]  /*74ca0*/  LDL.LU R5, [R1+0x764] ;  /* 0x0007640001057983 */ /* 0x000ea40000300800 */
[----:B------:R-:W2:Y:S02]  /*74cb0*/  LDL.LU R6, [R1+0x768] ;  /* 0x0007680001067983 */ /* 0x000ea40000300800 */
[----:B------:R-:W2:Y:S03]  /*74cc0*/  LDL.LU R7, [R1+0x76c] ;  /* 0x00076c0001077983 */ /* 0x000ea60000300800 */
[----:B------:R-:W-:Y:S01]  /*74cd0*/  STL.64 [R1+0x1a0], R20 ;  /* 0x0001a01401007387 */ /* 0x000fe20000100a00 */
[----:B------:R0:W-:Y:S03]  /*74ce0*/  STL.64 [R1+0x1a8], R22 ;  /* 0x0001a81601007387 */ /* 0x0001e60000100a00 */
[----:B0-----:R-:W4:Y:S01]  /*74cf0*/  LDL.LU.64 R22, [R1+0x53e0] ;  /* 0x0053e00001167983 */ /* 0x001f220000300a00 */
[----:B------:R-:W4:Y:S02]  /*74d00*/  LDL.LU.64 R20, [R1+0x53d8] ;  /* 0x0053d80001147983 */ /* 0x000f240000300a00 */
[----:B------:R-:W4:Y:S02]  /*74d10*/  LDL.LU.64 R10, [R1+0x53d0] ;  /* 0x0053d000010a7983 */ /* 0x000f240000300a00 */
[----:B----4-:R-:W-:Y:S11]  /*74d20*/  HMMA.16816.F32.BF16 R20, R12, R10, R20 ;  /* 0x0000000a0c14723c */ /* 0x010ff60000041814 */
[----:B------:R-:W-:Y:S11]  /*74d30*/  @!UPT UIADD3 URZ, URZ, URZ, URZ ;  /* 0x0000003f3f3ff290 */ /* 0x000ff6000fffe03f */
[----:B------:R-:W-:Y:S01]  /*74d40*/  @!UPT UIADD3 URZ, URZ, URZ, URZ ;  /* 0x0000003f3f3ff290 */ /* 0x000fe2000fffe03f */
[----:B------:R-:W-:Y:S01]  /*74d50*/  STL.64 [R1+0x190], R20 ;  /* 0x0001901401007387 */ /* 0x000fe20000100a00 */
[----:B------:R0:W-:Y:S03]  /*74d60*/  STL.64 [R1+0x198], R22 ;  /* 0x0001981601007387 */ /* 0x0001e60000100a00 */
[----:B0-----:R-:W3:Y:S01]  /*74d70*/  LDL.LU.64 R22, [R1+0x53c8] ;  /* 0x0053c80001167983 */ /* 0x001ee20000300a00 */
[----:B------:R0:W-:Y:S02]  /*74d80*/  STL.64 [R1+0x5348], R10 ;  /* 0x0053480a01007387 */ /* 0x0001e40000100a00 */
[----:B0-----:R-:W-:Y:S02]  /*74d90*/  IMAD.MOV.U32 R10, RZ, RZ, R3 ;  /* 0x000000ffff0a7224 */ /* 0x001fe400078e0003 */
[----:B------:R-:W-:-:S05]  /*74da0*/  IMAD.MOV.U32 R11, RZ, RZ, R2 ;  /* 0x000000ffff0b7224 */ /* 0x000fca00078e0002 */
[----:B------:R0:W-:Y:S04]  /*74db0*/  STL.64 [R1+0x5360], R10 ;  /* 0x0053600a01007387 */ /* 0x0001e80000100a00 */
[----:B0-----:R-:W4:Y:S01]  /*74dc0*/  LDL.64 R10, [R1+0x108] ;  /* 0x00010800010a7983 */ /* 0x001f220000100a00 */
[C---:B---3--:R-:W-:Y:S11]  /*74dd0*/  HMMA.16816.F32.BF16 R16, R12.reuse, R22, R16 ;  /* 0x000000160c10723c */ /* 0x048ff60000041810 */
[----:B------:R-:W-:Y:S11]  /*74de0*/  @!UPT UIADD3 URZ, URZ, URZ, URZ ;  /* 0x0000003f3f3ff290 */ /* 0x000ff6000fffe03f */
[----:B------:R-:W-:Y:S01]  /*74df0*/  @!UPT UIADD3 URZ, URZ, URZ, URZ ;  /* 0x0000003f3f3ff290 */ /* 0x000fe2000fffe03f */
[----:B------:R-:W-:Y:S01]  /*74e00*/  STL.64 [R1+0x180], R16 ;  /* 0x0001801001007387 */ /* 0x000fe20000100a00 */
[----:B------:R0:W-:Y:S03]  /*74e10*/  STL.64 [R1+0x188], R18 ;  /* 0x0001881201007387 */ /* 0x0001e60000100a00 */
[----:B0-----:R-:W3:Y:S01]  /*74e20*/  LDL.LU.64 R18, [R1+0x53c0] ;  /* 0x0053c00001127983 */ /* 0x001ee20000300a00 */
        /* <DEDUP_REMOVED lines=41> */
[----:B------:R0:W-:Y:S02]  /*750c0*/  STL.64 [R1+0x5310], R26 ;  /* 0x0053101a01007387 */ /* 0x0001e40000100a00 */
[----:B------:R-:W3:Y:S02]  /*750d0*/  LDL.LU R24, [R1+0x7d0] ;  /* 0x0007d00001187983 */ /* 0x000ee40000300800 */
[----:B----4-:R-:W-:-:S02]  /*750e0*/  IMAD.MOV.U32 R3, RZ, RZ, R10 ;  /* 0x000000ffff037224 */ /* 0x010fc400078e000a */
[----:B------:R-:W-:Y:S11]  /*750f0*/  IMAD.MOV.U32 R2, RZ, RZ, R11 ;  /* 0x000000ffff027224 */ /* 0x000ff600078e000b */
[----:B------:R-:W-:Y:S02]  /*75100*/  @!UPT UIADD3 URZ, URZ, URZ, URZ ;  /* 0x0000003f3f3ff290 */ /* 0x000fe4000fffe03f */
[----:B------:R-:W-:Y:S01]  /*75110*/  STL.64 [R1+0x130], R12 ;  /* 0x0001300c01007387 */ /* 0x000fe20000100a00 */
[----:B------:R1:W-:Y:S02]  /*75120*/  STL.64 [R1+0x138], R14 ;  /* 0x0001380e01007387 */ /* 0x0003e40000100a00 */
[----:B------:R-:W3:Y:S02]  /*75130*/  LDL.LU R25, [R1+0x7d4] ;  /* 0x0007d40001197983 */ /* 0x000ee40000300800 */
[----:B0-----:R-:W3:Y:S01]  /*75140*/  LDL.LU R26, [R1+0x7d8] ;  /* 0x0007d800011a7983 */ /* 0x001ee20000300800 */
[----:B------:R-:W3:Y:S04]  /*75150*/  LDL.LU R27, [R1+0x7dc] ;  /* 0x0007dc00011b7983 */ /* 0x000ee80000300800 */
[----:B-1----:R-:W4:Y:S01]  /*75160*/  LDL.64 R14, [R1+0xb8] ;  /* 0x0000b800010e7983 */ /* 0x002f220000100a00 */
        /* <DEDUP_REMOVED lines=24> */
[----:B------:R-:W2:Y:S01]  /*752f0*/  LDL.LU.64 R8, [R1+0x5330] ;  /* 0x0053300001087983 */ /* 0x000ea20000300a00 */
[----:B---3--:R-:W-:Y:S02]  /*75300*/  HMMA.16816.F32.BF16 R24, R4, R22, R24 ;  /* 0x000000160418723c */ /* 0x008fe40000041818 */
[----:B------:R0:W-:Y:S05]  /*75310*/  STL.64 [R1+0x52b8], R22 ;  /* 0x0052b81601007387 */ /* 0x0001ea0000100a00 */
[----:B0-----:R-:W-:-:S02]  /*75320*/  IMAD.MOV.U32 R22, RZ, RZ, R13 ;  /* 0x000000ffff167224 */ /* 0x001fc400078e000d */
[----:B------:R-:W-:Y:S11]  /*75330*/  IMAD.MOV.U32 R23, RZ, RZ, R12 ;  /* 0x000000ffff177224 */ /* 0x000ff600078e000c */
[----:B------:R-:W-:Y:S03]  /*75340*/  @!UPT UIADD3 URZ, URZ, URZ, URZ ;  /* 0x0000003f3f3ff290 */ /* 0x000fe6000fffe03f */
[----:B------:R-:W-:Y:S01]  /*75350*/  STL.64 [R1+0x70], R24 ;  /* 0x0000701801007387 */ /* 0x000fe20000100a00 */
[----:B------:R-:W-:Y:S02]  /*75360*/  STL.64 [R1+0x78], R26 ;  /* 0x0000781a01007387 */ /* 0x000fe40000100a00 */
[----:B------:R2:W-:Y:S02]  /*75370*/  STL.64 [R1+0x52d0], R22 ;  /* 0x0052d01601007387 */ /* 0x0005e40000100a00 */
[C---:B--2---:R-:W-:Y:S01]  /*75380*/  HMMA.16816.F32.BF16 R20, R4.reuse, R18, R8 ;  /* 0x000000120414723c */ /* 0x044fe20000041808 */
[----:B------:R-:W2:Y:S11]  /*75390*/  LDL.LU R8, [R1+0x820] ;  /* 0x0008200001087983 */ /* 0x000eb60000300800 */
[----:B------:R-:W-:Y:S11]  /*753a0*/  @!UPT UIADD3 URZ, URZ, URZ, URZ ;  /* 0x0000003f3f3ff290 */ /* 0x000ff6000fffe03f */
[----:B------:R-:W-:Y:S01]  /*753b0*/  STL.64 [R1+0x140], R20 ;  /* 0x0001401401007387 */ /* 0x000fe20000100a00 */
[----:B------:R-:W-:Y:S02]  /*753c0*/  STL.64 [R1+0x148], R22 ;  /* 0x0001481601007387 */ /* 0x000fe40000100a00 */
[----:B------:R-:W2:Y:S02]  /*753d0*/  LDL.LU R9, [R1+0x824] ;  /* 0x0008240001097983 */ /* 0x000ea40000300800 */
[----:B------:R-:W3:Y:S01]  /*753e0*/  LDL.LU R10, [R1+0x828] ;  /* 0x00082800010a7983 */ /* 0x000ee20000300800 */
[----:B------:R-:W3:Y:S01]  /*753f0*/  LDL.LU R11, [R1+0x82c] ;  /* 0x00082c00010b7983 */ /* 0x000ee20000300800 */
[----:B------:R-:W-:Y:S02]  /*75400*/  IMAD.MOV.U32 R26, RZ, RZ, R17 ;  /* 0x000000ffff1a7224 */ /* 0x000fe400078e0011 */
[----:B------:R-:W-:Y:S01]  /*75410*/  IMAD.MOV.U32 R27, RZ, RZ, R16 ;  /* 0x000000ffff1b7224 */ /* 0x000fe200078e0010 */
[----:B---3--:R-:W-:Y:S01]  /*75420*/  STL.64 [R1+0x5320], R10 ;  /* 0x0053200a01007387 */ /* 0x008fe20000100a00 */
[----:B--2---:R-:W-:Y:S03]  /*75430*/  STL.64 [R1+0x5318], R8 ;  /* 0x0053180801007387 */ /* 0x004fe60000100a00 */
[----:B------:R0:W-:Y:S02]  /*75440*/  STL.64 [R1+0x5328], R26 ;  /* 0x0053281a01007387 */ /* 0x0001e40000100a00 */
[----:B------:R-:W4:Y:S01]  /*75450*/  LDL.LU R24, [R1+0x810] ;  /* 0x0008100001187983 */ /* 0x000f220000300800 */
[----:B------:R-:W4:Y:S04]  /*75460*/  LDL.LU R25, [R1+0x814] ;  /* 0x0008140001197983 */ /* 0x000f280000300800 */
[----:B0-----:R-:W4:Y:S01]  /*75470*/  LDL.LU R26, [R1+0x818] ;  /* 0x00081800011a7983 */ /* 0x001f220000300800 */
[----:B------:R-:W4:Y:S02]  /*75480*/  LDL.LU R27, [R1+0x81c] ;  /* 0x00081c00011b7983 */ /* 0x000f240000300800 */
[----:B------:R-:W2:Y:S02]  /*75490*/  LDL.LU R8, [R1+0x840] ;  /* 0x0008400001087983 */ /* 0x000ea40000300800 */
[----:B------:R-:W2:Y:S01]  /*754a0*/  LDL.LU R9, [R1+0x844] ;  /* 0x0008440001097983 */ /* 0x000ea20000300800 */
[----:B------:R-:W2:Y:S01]  /*754b0*/  LDL.LU R10, [R1+0x848] ;  /* 0x00084800010a7983 */ /* 0x000ea20000300800 */
[----:B------:R-:W2:Y:S02]  /*754c0*/  LDL.LU R11, [R1+0x84c] ;  /* 0x00084c00010b7983 */ /* 0x000ea40000300800 */
[----:B------:R-:W3:Y:S02]  /*754d0*/  LDL.64 R22, [R1+0xf8] ;  /* 0x0000f80001167983 */ /* 0x000ee40000100a00 */
[----:B---3--:R-:W-:Y:S01]  /*754e0*/  STL.64 [R1+0x52e8], R22 ;  /* 0x0052e81601007387 */ /* 0x008fe20000100a00 */
[----:B------:R0:W-:Y:S02]  /*754f0*/  STL.64 [R1+0x52b0], R18 ;  /* 0x0052b01201007387 */ /* 0x0001e40000100a00 */
[----:B------:R-:W3:Y:S02]  /*75500*/  LDL.LU R16, [R1+0x870] ;  /* 0x0008700001107983 */ /* 0x000ee40000300800 */
[----:B------:R-:W3:Y:S01]  /*75510*/  LDL.LU R17, [R1+0x874] ;  /* 0x0008740001117983 */ /* 0x000ee20000300800 */
[----:B0-----:R-:W2:Y:S01]  /*75520*/  LDL.LU R18, [R1+0x878] ;  /* 0x0008780001127983 */ /* 0x001ea20000300800 */
[----:B------:R-:W2:Y:S03]  /*75530*/  LDL.LU R19, [R1+0x87c] ;  /* 0x00087c0001137983 */ /* 0x000ea60000300800 */
        /* <DEDUP_REMOVED lines=41> */
[----:B------:R-:W-:Y:S02]  /*757d0*/  STL.64 [R1+0x278], R6 ;  /* 0x0002780601007387 */ /* 0x000fe40000100a00 */
[----:B------:R-:W3:Y:S02]  /*757e0*/  LDL.LU R25, [R1+0x8d4] ;  /* 0x0008d40001197983 */ /* 0x000ee40000300800 */
[----:B0-----:R-:W3:Y:S01]  /*757f0*/  LDL.LU R26, [R1+0x8d8] ;  /* 0x0008d800011a7983 */ /* 0x001ee20000300800 */
[----:B------:R-:W3:Y:S01]  /*75800*/  LDL.LU R27, [R1+0x8dc] ;  /* 0x0008dc00011b7983 */ /* 0x000ee20000300800 */
[----:B------:R-:W-:Y:S02]  /*75810*/  IMAD.MOV.U32 R22, RZ, RZ, R3 ;  /* 0x000000ffff167224 */ /* 0x000fe400078e0003 */
[----:B------:R-:W-:-:S07]  /*75820*/  IMAD.MOV.U32 R23, RZ, RZ, R2 ;  /* 0x000000ffff177224 */ /* 0x000fce00078e0002 */
[C---:B--2---:R-:W-:Y:S01]  /*75830*/  HMMA.16816.F32.BF16 R20, R8.reuse, R22, R16 ;  /* 0x000000160814723c */ /* 0x044fe20000041810 */
[----:B---3--:R-:W-:Y:S01]  /*75840*/  STL.64 [R1+0x52a0], R26 ;  /* 0x0052a01a01007387 */ /* 0x008fe20000100a00 */
[----:B------:R0:W-:Y:S03]  /*75850*/  STL.64 [R1+0x5298], R24 ;  /* 0x0052981801007387 */ /* 0x0001e60000100a00 */
[----:B0-----:R-:W2:Y:S01]  /*75860*/  LDL.LU R24, [R1+0x8b0] ;  /* 0x0008b00001187983 */ /* 0x001ea20000300800 */
[----:B------:R-:W2:Y:S02]  /*75870*/  LDL.LU R25, [R1+0x8b4] ;  /* 0x0008b40001197983 */ /* 0x000ea40000300800 */
[----:B------:R-:W2:Y:S02]  /*75880*/  LDL.LU R26, [R1+0x8b8] ;  /* 0x0008b800011a7983 */ /* 0x000ea40000300800 */
[----:B------:R-:W2:Y:S01]  /*75890*/  LDL.LU R27, [R1+0x8bc] ;  /* 0x0008bc00011b7983 */ /* 0x000ea20000300800 */
[----:B------:R-:W3:Y:S01]  /*758a0*/  LDL.64 R6, [R1+0xa8] ;  /* 0x0000a80001067983 */ /* 0x000ee20000100a00 */
[----:B------:R-:W2:Y:S02]  /*758b0*/  LDL.LU.64 R18, [R1+0x52f8] ;  /* 0x0052f80001127983 */ /* 0x000ea40000300a00 */
[----:B------:R-:W2:Y:S09]  /*758c0*/  LDL.LU.64 R16, [R1+0x52f0] ;  /* 0x0052f00001107983 */ /* 0x000eb20000300a00 */
[----:B------:R-:W-:Y:S01]  /*758d0*/  STL.64 [R1+0x390], R20 ;  /* 0x0003901401007387 */ /* 0x000fe20000100a00 */
[----:B------:R0:W-:Y:S04]  /*758e0*/  STL.64 [R1+0x398], R22 ;  /* 0x0003981601007387 */ /* 0x0001e80000100a00 */
[----:B0-----:R-:W2:Y:S02]  /*758f0*/  LDL.LU.64 R22, [R1+0x52e8] ;  /* 0x0052e80001167983 */ /* 0x001ea40000300a00 */
        /* <DEDUP_REMOVED lines=22> */
[----:B------:R-:W-:Y:S02]  /*75a60*/  IMAD.MOV.U32 R3, RZ, RZ, R22 ;  /* 0x000000ffff037224 */ /* 0x000fe400078e0016 */
[----:B------:R-:W-:Y:S02]  /*75a70*/  IMAD.MOV.U32 R2, RZ, RZ, R23 ;  /* 0x000000ffff027224 */ /* 0x000fe400078e0017 */
[----:B------:R-:W0:Y:S04]  /*75a80*/  LDSM.16.MT88.4 R20, [R0+0x14000] ;  /* 0x014000000014783b */ /* 0x000e280000004200 */
[----:B0-----:R-:W-:Y:S01]  /*75a90*/  STL.64 [R1+0x5288], R22 ;  /* 0x0052881601007387 */ /* 0x001fe20000100a00 */
[----:B------:R0:W-:Y:S03]  /*75aa0*/  STL.64 [R1+0x5280], R20 ;  /* 0x0052801401007387 */ /* 0x0001e60000100a00 */
[----:B0-----:R-:W2:Y:S01]  /*75ab0*/  LDL.LU R20, [R1+0x8c0] ;  /* 0x0008c00001147983 */ /* 0x001ea20000300800 */
[----:B------:R-:W2:Y:S02]  /*75ac0*/  LDL.LU R21, [R1+0x8c4] ;  /* 0x0008c40001157983 */ /* 0x000ea40000300800 */
[----:B------:R-:W2:Y:S02]  /*75ad0*/  LDL.LU R22, [R1+0x8c8] ;  /* 0x0008c80001167983 */ /* 0x000ea40000300800 */
[----:B------:R-:W2:Y:S01]  /*75ae0*/  LDL.LU R23, [R1+0x8cc] ;  /* 0x0008cc0001177983 */ /* 0x000ea20000300800 */
[C---:B----4-:R-:W-:Y:S01]  /*75af0*/  HMMA.16816.F32.BF16 R16, R8.reuse, R18, R12 ;  /* 0x000000120810723c */ /* 0x050fe2000004180c */
[----:B------:R-:W4:Y:S11]  /*75b00*/  LDL.LU.64 R14, [R1+0x52a8] ;  /* 0x0052a800010e7983 */ /* 0x000f360000300a00 */
[----:B------:R-:W-:Y:S11]  /*75b10*/  @!UPT UIADD3 URZ, URZ, URZ, URZ ;  /* 0x0000003f3f3ff290 */ /* 0x000ff6000fffe03f */
[----:B------:R-:W-:Y:S01]  /*75b20*/  STL.64 [R1+0x350], R16 ;  /* 0x0003501001007387 */ /* 0x000fe20000100a00 */
[----:B------:R-:W-:Y:S02]  /*75b30*/  STL.64 [R1+0x358], R18 ;  /* 0x0003581201007387 */ /* 0x000fe40000100a00 */
[----:B------:R-:W0:Y:S02]  /*75b40*/  LDSM.16.MT88.4 R16, [R0+0x14080] ;  /* 0x014080000010783b */ /* 0x000e240000004200 */
[----:B0-----:R-:W-:Y:S02]  /*75b50*/  STL.64 [R1+0x5220], R18 ;  /* 0x0052201201007387 */ /* 0x001fe40000100a00 */
[----:B------:R-:W-:Y:S01]  /*75b60*/  STL.64 [R1+0x5218], R16 ;  /* 0x0052181001007387 */ /* 0x000fe20000100a00 */
[----:B----4-:R-:W-:Y:S11]  /*75b70*/  HMMA.16816.F32.BF16 R24, R8, R14, R24 ;  /* 0x0000000e0818723c */ /* 0x010ff60000041818 */
[----:B------:R-:W-:Y:S11]  /*75b80*/  @!UPT UIADD3 URZ, URZ, URZ, URZ ;  /* 0x0000003f3f3ff290 */ /* 0x000ff6000fffe03f */
[----:B------:R-:W-:Y:S01]  /*75b90*/  @!UPT UIADD3 URZ, URZ, URZ, URZ ;  /* 0x0000003f3f3ff290 */ /* 0x000fe2000fffe03f */
[----:B------:R-:W-:Y:S01]  /*75ba0*/  STL.64 [R1+0x340], R24 ;  /* 0x0003401801007387 */ /* 0x000fe20000100a00 */
[----:B------:R0:W-:Y:S03]  /*75bb0*/  STL.64 [R1+0x348], R26 ;  /* 0x0003481a01007387 */ /* 0x0001e60000100a00 */
[----:B0-----:R-:W3:Y:S01]  /*75bc0*/  LDL.LU.64 R26, [R1+0x52a0] ;  /* 0x0052a000011a7983 */ /* 0x001ee20000300a00 */
[----:B------:R-:W3:Y:S02]  /*75bd0*/  LDL.LU.64 R24, [R1+0x5298] ;  /* 0x0052980001187983 */ /* 0x000ee40000300a00 */
[----:B------:R-:W-:Y:S02]  /*75be0*/  IMAD.MOV.U32 R28, RZ, RZ, R14 ;  /* 0x000000ffff1c7224 */ /* 0x000fe400078e000e */
[----:B------:R-:W-:Y:S02]  /*75bf0*/  IMAD.MOV.U32 R29, RZ, RZ, R15 ;  /* 0x000000ffff1d7224 */ /* 0x000fe400078e000f */
[----:B------:R-:W0:Y:S04]  /*75c00*/  LDSM.16.MT88.4 R12, [R0+0x14100] ;  /* 0x01410000000c783b */ /* 0x000e280000004200 */
[----:B0-----:R0:W-:Y:S01]  /*75c10*/  STL.64 [R1+0x51a0], R14 ;  /* 0x0051a00e01007387 */ /* 0x0011e20000100a00 */
[----:B------:R1:W-:Y:S02]  /*75c20*/  STL.64 [R1+0x5198], R12 ;  /* 0x0051980c01007387 */ /* 0x0003e40000100a00 */
[----:B0-----:R-:W-:-:S02]  /*75c30*/  IMAD.MOV.U32 R14, RZ, RZ, R3 ;  /* 0x000000ffff0e7224 */ /* 0x001fc400078e0003 */
[----:B------:R-:W-:-:S05]  /*75c40*/  IMAD.MOV.U32 R15, RZ, RZ, R2 ;  /* 0x000000ffff0f7224 */ /* 0x000fca00078e0002 */
[----:B------:R0:W-:Y:S01]  /*75c50*/  STL.64 [R1+0x5270], R14 ;  /* 0x0052700e01007387 */ /* 0x0001e20000100a00 */
[----:B-1----:R-:W4:Y:S02]  /*75c60*/  LDL.LU R12, [R1+0x910] ;  /* 0x00091000010c7983 */ /* 0x002f240000300800 */
[----:B------:R-:W4:Y:S01]  /*75c70*/  LDL.LU R13, [R1+0x914] ;  /* 0x00091400010d7983 */ /* 0x000f220000300800 */
[----:B0-----:R-:W4:Y:S01]  /*75c80*/  LDL.LU R14, [R1+0x918] ;  /* 0x00091800010e7983 */ /* 0x001f220000300800 */
[----:B------:R-:W4:Y:S01]  /*75c90*/  LDL.LU R15, [R1+0x91c] ;  /* 0x00091c00010f7983 */ /* 0x000f220000300800 */
[----:B---3--:R-:W-:Y:S11]  /*75ca0*/  HMMA.16816.F32.BF16 R24, R8, R6, R24 ;  /* 0x000000060818723c */ /* 0x008ff60000041818 */
[----:B------:R-:W-:Y:S11]  /*75cb0*/  @!UPT UIADD3 URZ, URZ, URZ, URZ ;  /* 0x0000003f3f3ff290 */ /* 0x000ff6000fffe03f */
[----:B------:R-:W-:Y:S01]  /*75cc0*/  @!UPT UIADD3 URZ, URZ, URZ, URZ ;  /* 0x0000003f3f3ff290 */ /* 0x000fe2000fffe03f */
[----:B------:R-:W-:Y:S01]  /*75cd0*/  STL.64 [R1+0x330], R24 ;  /* 0x0003301801007387 */ /* 0x000fe20000100a00 */
[----:B------:R0:W-:Y:S03]  /*75ce0*/  STL.64 [R1+0x338], R26 ;  /* 0x0003381a01007387 */ /* 0x0001e60000100a00 */
[----:B0-----:R-:W2:Y:S01]  /*75cf0*/  LDL.LU.64 R26, [R1+0x5290] ;  /* 0x00529000011a7983 */ /* 0x001ea20000300a00 */
[----:B------:R-:W-:Y:S02]  /*75d00*/  IMAD.MOV.U32 R18, RZ, RZ, R5 ;  /* 0x000000ffff127224 */ /* 0x000fe400078e0005 */
[----:B------:R-:W-:Y:S02]  /*75d10*/  IMAD.MOV.U32 R19, RZ, RZ, R4 ;  /* 0x000000ffff137224 */ /* 0x000fe400078e0004 */
[----:B------:R-:W-:Y:S02]  /*75d20*/  IMAD.MOV.U32 R25, RZ, RZ, R6 ;  /* 0x000000ffff197224 */ /* 0x000fe400078e0006 */
[----:B------:R-:W-:-:S02]  /*75d30*/  IMAD.MOV.U32 R24, RZ, RZ, R7 ;  /* 0x000000ffff187224 */ /* 0x000fc400078e0007 */
[----:B------:R-:W0:Y:S04]  /*75d40*/  LDSM.16.MT88.4 R4, [R0+0x14180] ;  /* 0x014180000004783b */ /* 0x000e280000004200 */
[----:B0-----:R0:W-:Y:S01]  /*75d50*/  STL.64 [R1+0x5128], R6 ;  /* 0x0051280601007387 */ /* 0x0011e20000100a00 */
[----:B------:R-:W-:Y:S03]  /*75d60*/  STL.64 [R1+0x5120], R4 ;  /* 0x0051200401007387 */ /* 0x000fe60000100a00 */
[----:B0-----:R-:W3:Y:S01]  /*75d70*/  LDL.64 R6, [R1+0x108] ;  /* 0x0001080001067983 */ /* 0x001ee20000100a00 */
[----:B--2---:R-:W-:Y:S03]  /*75d80*/  HMMA.16816.F32.BF16 R8, R8, R26, R20 ;  /* 0x0000001a0808723c */ /* 0x004fe60000041814 */
[----:B------:R-:W2:Y:S01]  /*75d90*/  LDL.LU.64 R22, [R1+0x5288] ;  /* 0x0052880001167983 */ /* 0x000ea20000300a00 */
[----:B------:R-:W2:Y:S02]  /*75da0*/  LDL.LU.64 R20, [R1+0x5280] ;  /* 0x0052800001147983 */ /* 0x000ea40000300a00 */
[----:B------:R-:W-:Y:S11]  /*75db0*/  STL.64 [R1+0x5228], R26 ;  /* 0x0052281a01007387 */ /* 0x000ff60000100a00 */
        /* <DEDUP_REMOVED lines=10> */
[----:B---3--:R-:W-:-:S02]  /*75e60*/  IMAD.MOV.U32 R3, RZ, RZ, R6 ;  /* 0x000000ffff037224 */ /* 0x008fc400078e0006 */
[----:B------:R-:W-:Y:S01]  /*75e70*/  IMAD.MOV.U32 R2, RZ, RZ, R7 ;  /* 0x000000ffff027224 */ /* 0x000fe200078e0007 */
[C---:B--2---:R-:W-:Y:S11]  /*75e80*/  HMMA.16816.F32.BF16 R8, R20.reuse, R6, R8 ;  /* 0x000000061408723c */ /* 0x044ff60000041808 */
[----:B------:R-:W-:Y:S11]  /*75e90*/  @!UPT UIADD3 URZ, URZ, URZ, URZ ;  /* 0x0000003f3f3ff290 */ /* 0x000ff6000fffe03f */
[----:B------:R-:W-:Y:S01]  /*75ea0*/  @!UPT UIADD3 URZ, URZ, URZ, URZ ;  /* 0x0000003f3f3ff290 */ /* 0x000fe2000fffe03f */
[----:B------:R-:W-:Y:S01]  /*75eb0*/  STL.64 [R1+0x320], R8 ;  /* 0x0003200801007387 */ /* 0x000fe20000100a00 */
[----:B------:R4:W-:Y:S02]  /*75ec0*/  STL.64 [R1+0x328], R10 ;  /* 0x0003280a01007387 */ /* 0x0009e40000100a00 */
[----:B------:R-:W2:Y:S01]  /*75ed0*/  LDL.LU R4, [R1+0xb40] ;  /* 0x000b400001047983 */ /* 0x000ea20000300800 */
[----:B----4-:R-:W-:Y:S11]  /*75ee0*/  HMMA.16816.F32.BF16 R8, R20, R18, R12 ;  /* 0x000000121408723c */ /* 0x010ff6000004180c */
[----:B------:R-:W-:Y:S11]  /*75ef0*/  @!UPT UIADD3 URZ, URZ, URZ, URZ ;  /* 0x0000003f3f3ff290 */ /* 0x000ff6000fffe03f */
[----:B------:R-:W-:Y:S01]  /*75f00*/  @!UPT UIADD3 URZ, URZ, URZ, URZ ;  /* 0x0000003f3f3ff290 */ /* 0x000fe2000fffe03f */
[----:B------:R0:W-:Y:S01]  /*75f10*/  STL.64 [R1+0x310], R8 ;  /* 0x0003100801007387 */ /* 0x0001e20000100a00 */
[----:B------:R1:W-:Y:S02]  /*75f20*/  STL.64 [R1+0x318], R10 ;  /* 0x0003180a01007387 */ /* 0x0003e40000100a00 */
[----:B------:R-:W2:Y:S02]  /*75f30*/  LDL.LU R5, [R1+0xb44] ;  /* 0x000b440001057983 */ /* 0x000ea40000300800 */
[----:B------:R-:W3:Y:S01]  /*75f40*/  LDL.LU R6, [R1+0xb48] ;  /* 0x000b480001067983 */ /* 0x000ee20000300800 */
[----:B------:R-:W3:Y:S04]  /*75f50*/  LDL.LU R7, [R1+0xb4c] ;  /* 0x000b4c0001077983 */ /* 0x000ee80000300800 */
[----:B---3--:R-:W-:Y:S01]  /*75f60*/  STL.64 [R1+0x51c8], R6 ;  /* 0x0051c80601007387 */ /* 0x008fe20000100a00 */
[----:B--2---:R2:W-:Y:S02]  /*75f70*/  STL.64 [R1+0x51c0], R4 ;  /* 0x0051c00401007387 */ /* 0x0045e40000100a00 */
[----:B0-----:R-:W3:Y:S02]  /*75f80*/  LDL.LU R8, [R1+0xaa0] ;  /* 0x000aa00001087983 */ /* 0x001ee40000300800 */
[----:B------:R-:W3:Y:S01]  /*75f90*/  LDL.LU R9, [R1+0xaa4] ;  /* 0x000aa40001097983 */ /* 0x000ee20000300800 */
[----:B-1----:R-:W4:Y:S01]  /*75fa0*/  LDL.LU R10, [R1+0xaa8] ;  /* 0x000aa800010a7983 */ /* 0x002f220000300800 */
[----:B------:R-:W4:Y:S03]  /*75fb0*/  LDL.LU R11, [R1+0xaac] ;  /* 0x000aac00010b7983 */ /* 0x000f260000300800 */
[----:B--2---:R-:W2:Y:S01]  /*75fc0*/  LDL.LU R4, [R1+0xa90] ;  /* 0x000a900001047983 */ /* 0x004ea20000300800 */
[----:B------:R-:W2:Y:S02]  /*75fd0*/  LDL.LU R5, [R1+0xa94] ;  /* 0x000a940001057983 */ /* 0x000ea40000300800 */
[----:B------:R-:W2:Y:S02]  /*75fe0*/  LDL.LU R6, [R1+0xa98] ;  /* 0x000a980001067983 */ /* 0x000ea40000300800 */
[----:B------:R-:W2:Y:S02]  /*75ff0*/  LDL.LU R7, [R1+0xa9c] ;  /* 0x000a9c0001077983 */ /* 0x000ea40000300800 */
[----:B--2---:R0:W-:Y:S01]  /*76000*/  STL.64 [R1+0x51d8], R6 ;  /* 0x0051d80601007387 */ /* 0x0041e20000100a00 */
[----:B------:R-:W-:Y:S03]  /*76010*/  STL.64 [R1+0x51d0], R4 ;  /* 0x0051d00401007387 */ /* 0x000fe60000100a00 */
[----:B0-----:R-:W2:Y:S04]  /*76020*/  LDL R6, [R1+0xe8] ;  /* 0x0000e80001067983 */ /* 0x001ea80000100800 */
[----:B------:R-:W2:Y:S01]  /*76030*/  LDL R7, [R1+0xec] ;  /* 0x0000ec0001077983 */ /* 0x000ea20000100800 */
[----:B------:R-:W2:Y:S02]  /*76040*/  LDL.LU R16, [R1+0x960] ;  /* 0x0009600001107983 */ /* 0x000ea40000300800 */
[----:B------:R-:W2:Y:S02]  /*76050*/  LDL.LU R17, [R1+0x964] ;  /* 0x0009640001117983 */ /* 0x000ea40000300800 */
[----:B------:R-:W2:Y:S01]  /*76060*/  LDL.LU R18, [R1+0x968] ;  /* 0x0009680001127983 */ /* 0x000ea20000300800 */
[----:B------:R-:W2:Y:S01]  /*76070*/  LDL.LU R19, [R1+0x96c] ;  /* 0x00096c0001137983 */ /* 0x000ea20000300800 */
[----:B------:R-:W3:Y:S02]  /*76080*/  LDL.LU R12, [R1+0x8f0] ;  /* 0x0008f000010c7983 */ /* 0x000ee40000300800 */
[----:B------:R-:W3:Y:S02]  /*76090*/  LDL.LU R13, [R1+0x8f4] ;  /* 0x0008f400010d7983 */ /* 0x000ee40000300800 */
[----:B------:R-:W-:-:S02]  /*760a0*/  IMAD.MOV.U32 R26, RZ, RZ, R25 ;  /* 0x000000ffff1a7224 */ /* 0x000fc400078e0019 */
[----:B------:R-:W-:Y:S01]  /*760b0*/  IMAD.MOV.U32 R27, RZ, RZ, R24 ;  /* 0x000000ffff1b7224 */ /* 0x000fe200078e0018 */
[----:B------:R-:W3:Y:S01]  /*760c0*/  LDL.LU R14, [R1+0x8f8] ;  /* 0x0008f800010e7983 */ /* 0x000ee20000300800 */
[----:B------:R-:W3:Y:S03]  /*760d0*/  LDL.LU R15, [R1+0x8fc] ;  /* 0x0008fc00010f7983 */ /* 0x000ee60000300800 */
[----:B--2---:R-:W-:Y:S01]  /*760e0*/  STL.64 [R1+0x5238], R18 ;  /* 0x0052381201007387 */ /* 0x004fe20000100a00 */
[----:B------:R0:W-:Y:S02]  /*760f0*/  STL.64 [R1+0x5230], R16 ;  /* 0x0052301001007387 */ /* 0x0001e40000100a00 */
[----:B------:R-:W-:Y:S01]  /*76100*/  STL.64 [R1+0x5240], R26 ;  /* 0x0052401a01007387 */ /* 0x000fe20000100a00 */
[----:B0-----:R-:W2:Y:S01]  /*76110*/  LDL.LU R16, [R1+0x980] ;  /* 0x0009800001107983 */ /* 0x001ea20000300800 */
[----:B------:R-:W2:Y:S02]  /*76120*/  LDL.LU R17, [R1+0x984] ;  /* 0x0009840001117983 */ /* 0x000ea40000300800 */
[----:B------:R-:W2:Y:S02]  /*76130*/  LDL.LU R18, [R1+0x988] ;  /* 0x0009880001127983 */ /* 0x000ea40000300800 */
[----:B------:R-:W2:Y:S02]  /*76140*/  LDL.LU R19, [R1+0x98c] ;  /* 0x00098c0001137983 */ /* 0x000ea40000300800 */
[----:B--2---:R0:W-:Y:S01]  /*76150*/  STL.64 [R1+0x5250], R18 ;  /* 0x0052501201007387 */ /* 0x0041e20000100a00 */
[----:B------:R1:W-:Y:S03]  /*76160*/  STL.64 [R1+0x5248], R16 ;  /* 0x0052481001007387 */ /* 0x0003e60000100a00 */
[----:B0-----:R-:W2:Y:S01]  /*76170*/  LDL.64 R18, [R1+0xc8] ;  /* 0x0000c80001127983 */ /* 0x001ea20000100a00 */
[----:B---3--:R-:W-:Y:S03]  /*76180*/  HMMA.16816.F32.BF16 R12, R20, R6, R12 ;  /* 0x00000006140c723c */ /* 0x008fe6000004180c */
[----:B--2---:R0:W-:Y:S01]  /*76190*/  STL.64 [R1+0x5268], R18 ;  /* 0x0052681201007387 */ /* 0x0041e20000100a00 */
[----:B-1----:R-:W2:Y:S02]  /*761a0*/  LDL.LU R16, [R1+0x8e0] ;  /* 0x0008e00001107983 */ /* 0x002ea40000300800 */
[----:B------:R-:W2:Y:S01]  /*761b0*/  LDL.LU R17, [R1+0x8e4] ;  /* 0x0008e40001117983 */ /* 0x000ea20000300800 */
[----:B0-----:R-:W2:Y:S01]  /*761c0*/  LDL.LU R18, [R1+0x8e8] ;  /* 0x0008e80001127983 */ /* 0x001ea20000300800 */
[----:B------:R-:W2:Y:S02]  /*761d0*/  LDL.LU R19, [R1+0x8ec] ;  /* 0x0008ec0001137983 */ /* 0x000ea40000300800 */
[----:B------:R-:W3:Y:S02]  /*761e0*/  LDL.LU R24, [R1+0x930] ;  /* 0x0009300001187983 */ /* 0x000ee40000300800 */
[----:B------:R-:W3:Y:S01]  /*761f0*/  LDL.LU R25, [R1+0x934] ;  /* 0x0009340001197983 */ /* 0x000ee20000300800 */
[----:B------:R-:W2:Y:S01]  /*76200*/  LDL.LU R26, [R1+0x938] ;  /* 0x00093800011a7983 */ /* 0x000ea20000300800 */
[----:B------:R-:W2:Y:S03]  /*76210*/  LDL.LU R27, [R1+0x93c] ;  /* 0x00093c00011b7983 */ /* 0x000ea60000300800 */
[----:B--2---:R-:W-:Y:S01]  /*76220*/  STL.64 [R1+0x5260], R26 ;  /* 0x0052601a01007387 */ /* 0x004fe20000100a00 */
[----:B---3--:R0:W-:Y:S03]  /*76230*/  STL.64 [R1+0x5258], R24 ;  /* 0x0052581801007387 */ /* 0x0081e60000100a00 */
[----:B0-----:R-:W2:Y:S01]  /*76240*/  LDL.LU R24, [R1+0x4e0] ;  /* 0x0004e00001187983 */ /* 0x001ea20000300800 */
[----:B------:R-:W2:Y:S02]  /*76250*/  LDL.LU R25, [R1+0x4e4] ;  /* 0x0004e40001197983 */ /* 0x000ea40000300800 */
[----:B------:R-:W2:Y:S02]  /*76260*/  LDL.LU R26, [R1+0x4e8] ;  /* 0x0004e800011a7983 */ /* 0x000ea40000300800 */
[----:B------:R-:W2:Y:S01]  /*76270*/  LDL.LU R27, [R1+0x4ec] ;  /* 0x0004ec00011b7983 */ /* 0x000ea20000300800 */
[----:B----4-:R0:W-:Y:S01]  /*76280*/  STL.64 [R1+0x5138], R10 ;  /* 0x0051380a01007387 */ /* 0x0101e20000100a00 */
[----:B------:R-:W-:Y:S02]  /*76290*/  STL.64 [R1+0x5130], R8 ;  /* 0x0051300801007387 */ /* 0x000fe40000100a00 */
[----:B0-----:R-:W-:-:S02]  /*762a0*/  IMAD.MOV.U32 R10, RZ, RZ, R28 ;  /* 0x000000ffff0a7224 */ /* 0x001fc400078e001c */
[----:B------:R-:W3:Y:S01]  /*762b0*/  LDL.LU R28, [R1+0x5278] ;  /* 0x00527800011c7983 */ /* 0x000ee20000300800 */
[----:B------:R-:W-:Y:S02]  /*762c0*/  STL.64 [R1+0x3e0], R12 ;  /* 0x0003e00c01007387 */ /* 0x000fe40000100a00 */
[----:B------:R0:W-:Y:S02]  /*762d0*/  STL.64 [R1+0x3e8], R14 ;  /* 0x0003e80e01007387 */ /* 0x0001e40000100a00 */
[----:B0-----:R-:W4:Y:S01]  /*762e0*/  LDL.LU.64 R14, [R1+0x5270] ;  /* 0x00527000010e7983 */ /* 0x001f220000300a00 */
[----:B------:R0:W-:Y:S03]  /*762f0*/  STL.64 [R1+0x51e8], R6 ;  /* 0x0051e80601007387 */ /* 0x0001e60000100a00 */
[----:B0-----:R-:W2:Y:S01]  /*76300*/  LDL.64 R6, [R1+0xf8] ;  /* 0x0000f80001067983 */ /* 0x001ea20000100a00 */
[C---:B----4-:R-:W-:Y:S03]  /*76310*/  HMMA.16816.F32.BF16 R16, R20.reuse, R14, R16 ;  /* 0x0000000e1410723c */ /* 0x050fe60000041810 */
[----:B--2---:R-:W-:Y:S11]  /*76320*/  STL.64 [R1+0x5200], R6 ;  /* 0x0052000601007387 */ /* 0x004ff60000100a00 */
[----:B------:R-:W-:Y:S09]  /*76330*/  @!UPT UIADD3 URZ, URZ, URZ, URZ ;  /* 0x0000003f3f3ff290 */ /* 0x000ff2000fffe03f */
[----:B------:R-:W-:Y:S01]  /*76340*/  STL.64 [R1+0x4b0], R16 ;  /* 0x0004b01001007387 */ /* 0x000fe20000100a00 */
[----:B------:R0:W-:Y:S03]  /*76350*/  STL.64 [R1+0x4b8], R18 ;  /* 0x0004b81201007387 */ /* 0x0001e60000100a00 */
        /* <DEDUP_REMOVED lines=24> */
[----:B------:R-:W-:Y:S02]  /*764e0*/  IMAD.MOV.U32 R11, RZ, RZ, R29 ;  /* 0x000000ffff0b7224 */ /* 0x000fe400078e001d */
[----:B------:R-:W-:Y:S02]  /*764f0*/  IMAD.MOV.U32 R6, RZ, RZ, R3 ;  /* 0x000000ffff067224 */ /* 0x000fe400078e0003 */
[----:B------:R-:W-:-:S02]  /*76500*/  IMAD.MOV.U32 R7, RZ, RZ, R2 ;  /* 0x000000ffff077224 */ /* 0x000fc400078e0002 */
[----:B------:R-:W-:Y:S02]  /*76510*/  IMAD.MOV.U32 R3, RZ, RZ, R18 ;  /* 0x000000ffff037224 */ /* 0x000fe400078e0012 */
[----:B------:R-:W-:Y:S02]  /*76520*/  IMAD.MOV.U32 R2, RZ, RZ, R19 ;  /* 0x000000ffff027224 */ /* 0x000fe400078e0013 */
[----:B------:R-:W2:Y:S01]  /*76530*/  LDL.LU.64 R18, [R1+0x5250] ;  /* 0x0052500001127983 */ /* 0x000ea20000300a00 */
[----:B------:R-:W2:Y:S01]  /*76540*/  LDL.LU.64 R16, [R1+0x5248] ;  /* 0x0052480001107983 */ /* 0x000ea20000300a00 */
[C---:B----4-:R-:W-:Y:S11]  /*76550*/  HMMA.16816.F32.BF16 R24, R20.reuse, R10, R24 ;  /* 0x0000000a1418723c */ /* 0x050ff60000041818 */
[----:B------:R-:W-:Y:S11]  /*76560*/  @!UPT UIADD3 URZ, URZ, URZ, URZ ;  /* 0x0000003f3f3ff290 */ /* 0x000ff6000fffe03f */
[----:B------:R-:W-:Y:S01]  /*76570*/  @!UPT UIADD3 URZ, URZ, URZ, URZ ;  /* 0x0000003f3f3ff290 */ /* 0x000fe2000fffe03f */
        /* <DEDUP_REMOVED lines=10> */
[----:B--2---:R-:W-:Y:S02]  /*76620*/  HMMA.16816.F32.BF16 R20, R20, R26, R16 ;  /* 0x0000001a1414723c */ /* 0x004fe40000041810 */
[----:B------:R-:W2:Y:S01]  /*76630*/  LDL.LU.64 R18, [R1+0x5220] ;  /* 0x0052200001127983 */ /* 0x000ea20000300a00 */
[----:B------:R-:W2:Y:S11]  /*76640*/  LDL.LU.64 R16, [R1+0x5218] ;  /* 0x0052180001107983 */ /* 0x000eb60000300a00 */
[----:B------:R-:W-:Y:S09]  /*76650*/  @!UPT UIADD3 URZ, URZ, URZ, URZ ;  /* 0x0000003f3f3ff290 */ /* 0x000ff2000fffe03f */
[----:B------:R-:W-:Y:S01]  /*76660*/  STL.64 [R1+0x600], R20 ;  /* 0x0006001401007387 */ /* 0x000fe20000100a00 */
[----:B------:R-:W-:Y:S02]  /*76670*/  STL.64 [R1+0x608], R22 ;  /* 0x0006081601007387 */ /* 0x000fe40000100a00 */
[----:B------:R0:W-:Y:S02]  /*76680*/  STL.64 [R1+0x51a8], R26 ;  /* 0x0051a81a01007387 */ /* 0x0001e40000100a00 */
[----:B------:R-:W4:Y:S01]  /*76690*/  LDL.LU R24, [R1+0xa00] ;  /* 0x000a000001187983 */ /* 0x000f220000300800 */
[----:B------:R-:W4:Y:S04]  /*766a0*/  LDL.LU R25, [R1+0xa04] ;  /* 0x000a040001197983 */ /* 0x000f280000300800 */
        /* <DEDUP_REMOVED lines=21> */
[----:B------:R-:W4:Y:S11]  /*76800*/  LDL.LU.64 R14, [R1+0x51e0] ;  /* 0x0051e000010e7983 */ /* 0x000f360000300a00 */
[----:B------:R-:W-:Y:S11]  /*76810*/  @!UPT UIADD3 URZ, URZ, URZ, URZ ;  /* 0x0000003f3f3ff290 */ /* 0x000ff6000fffe03f */
[----:B------:R-:W-:Y:S01]  /*76820*/  STL.64 [R1+0x680], R4 ;  /* 0x0006800401007387 */ /* 0x000fe20000100a00 */
[----:B------:R0:W-:Y:S03]  /*76830*/  STL.64 [R1+0x688], R6 ;  /* 0x0006880601007387 */ /* 0x0001e60000100a00 */
[----:B0-----:R-:W2:Y:S01]  /*76840*/  LDL.LU.64 R6, [R1+0x51d8] ;  /* 0x0051d80001067983 */ /* 0x001ea20000300a00 */
[----:B------:R-:W2:Y:S01]  /*76850*/  LDL.LU.64 R4, [R1+0x51d0] ;  /* 0x0051d00001047983 */ /* 0x000ea20000300a00 */
[C---:B----4-:R-:W-:Y:S02]  /*76860*/  HMMA.16816.F32.BF16 R12, R16.reuse, R14, R24 ;  /* 0x0000000e100c723c */ /* 0x050fe40000041818 */
[----:B------:R-:W4:Y:S11]  /*76870*/  LDL.64 R26, [R1+0xa8] ;  /* 0x0000a800011a7983 */ /* 0x000f360000100a00 */
[----:B------:R-:W-:Y:S10]  /*76880*/  @!UPT UIADD3 URZ, URZ, URZ, URZ ;  /* 0x0000003f3f3ff290 */ /* 0x000ff4000fffe03f */
[----:B------:R0:W-:Y:S01]  /*76890*/  STL.64 [R1+0x6a0], R12 ;  /* 0x0006a00c01007387 */ /* 0x0001e20000100a00 */
[----:B------:R1:W-:Y:S03]  /*768a0*/  STL.64 [R1+0x6a8], R14 ;  /* 0x0006a80e01007387 */ /* 0x0003e60000100a00 */
[----:B0-----:R-:W3:Y:S01]  /*768b0*/  LDL.LU R12, [R1+0xb30] ;  /* 0x000b3000010c7983 */ /* 0x001ee20000300800 */
[----:B------:R-:W3:Y:S02]  /*768c0*/  LDL.LU R13, [R1+0xb34] ;  /* 0x000b3400010d7983 */ /* 0x000ee40000300800 */
[----:B-1----:R-:W3:Y:S02]  /*768d0*/  LDL.LU R14, [R1+0xb38] ;  /* 0x000b3800010e7983 */ /* 0x002ee40000300800 */
[----:B------:R-:W3:Y:S01]  /*768e0*/  LDL.LU R15, [R1+0xb3c] ;  /* 0x000b3c00010f7983 */ /* 0x000ee20000300800 */
[C---:B--2---:R-:W-:Y:S01]  /*768f0*/  HMMA.16816.F32.BF16 R20, R16.reuse, R22, R4 ;  /* 0x000000161014723c */ /* 0x044fe20000041804 */
[----:B---3--:R-:W-:Y:S01]  /*76900*/  STL.64 [R1+0x51b8], R14 ;  /* 0x0051b80e01007387 */ /* 0x008fe20000100a00 */
[----:B------:R0:W-:Y:S03]  /*76910*/  STL.64 [R1+0x51b0], R12 ;  /* 0x0051b00c01007387 */ /* 0x0001e60000100a00 */
[----:B0-----:R-:W4:Y:S01]  /*76920*/  LDL.LU R12, [R1+0xb60] ;  /* 0x000b6000010c7983 */ /* 0x001f220000300800 */
[----:B------:R-:W4:Y:S02]  /*76930*/  LDL.LU R13, [R1+0xb64] ;  /* 0x000b6400010d7983 */ /* 0x000f240000300800 */
[----:B------:R-:W4:Y:S02]  /*76940*/  LDL.LU R14, [R1+0xb68] ;  /* 0x000b6800010e7983 */ /* 0x000f240000300800 */
[----:B------:R-:W4:Y:S01]  /*76950*/  LDL.LU R15, [R1+0xb6c] ;  /* 0x000b6c00010f7983 */ /* 0x000f220000300800 */
[----:B------:R-:W2:Y:S01]  /*76960*/  LDL.LU.64 R6, [R1+0x51c8] ;  /* 0x0051c80001067983 */ /* 0x000ea20000300a00 */
[----:B------:R-:W2:Y:S11]  /*76970*/  LDL.LU.64 R4, [R1+0x51c0] ;  /* 0x0051c00001047983 */ /* 0x000eb60000300a00 */
[----:B------:R-:W-:Y:S02]  /*76980*/  STL.64 [R1+0x6d0], R20 ;  /* 0x0006d01401007387 */ /* 0x000fe40000100a00 */
[----:B------:R2:W-:Y:S02]  /*76990*/  STL.64 [R1+0x6d8], R22 ;  /* 0x0006d81601007387 */ /* 0x0005e40000100a00 */
[----:B--2---:R-:W-:Y:S01]  /*769a0*/  HMMA.16816.F32.BF16 R20, R16, R10, R4 ;  /* 0x0000000a1014723c */ /* 0x004fe20000041804 */
[----:B------:R-:W2:Y:S11]  /*769b0*/  LDL.LU R4, [R1+0xb00] ;  /* 0x000b000001047983 */ /* 0x000eb60000300800 */
[----:B------:R-:W-:Y:S11]  /*769c0*/  @!UPT UIADD3 URZ, URZ, URZ, URZ ;  /* 0x0000003f3f3ff290 */ /* 0x000ff6000fffe03f */
[----:B------:R0:W-:Y:S01]  /*769d0*/  STL.64 [R1+0x6f0], R20 ;  /* 0x0006f01401007387 */ /* 0x0001e20000100a00 */
[----:B------:R1:W-:Y:S02]  /*769e0*/  STL.64 [R1+0x6f8], R22 ;  /* 0x0006f81601007387 */ /* 0x0003e40000100a00 */
[----:B------:R-:W2:Y:S02]  /*769f0*/  LDL.LU R5, [R1+0xb04] ;  /* 0x000b040001057983 */ /* 0x000ea40000300800 */
[----:B------:R-:W3:Y:S01]  /*76a00*/  LDL.LU R6, [R1+0xb08] ;  /* 0x000b080001067983 */ /* 0x000ee20000300800 */
[----:B------:R-:W3:Y:S04]  /*76a10*/  LDL.LU R7, [R1+0xb0c] ;  /* 0x000b0c0001077983 */ /* 0x000ee80000300800 */
[----:B---3--:R3:W-:Y:S01]  /*76a20*/  STL.64 [R1+0x5180], R6 ;  /* 0x0051800601007387 */ /* 0x0087e20000100a00 */
[----:B--2---:R-:W-:Y:S02]  /*76a30*/  STL.64 [R1+0x5178], R4 ;  /* 0x0051780401007387 */ /* 0x004fe40000100a00 */
[----:B0-----:R-:W2:Y:S02]  /*76a40*/  LDL.LU R20, [R1+0xb20] ;  /* 0x000b200001147983 */ /* 0x001ea40000300800 */
[----:B------:R-:W2:Y:S01]  /*76a50*/  LDL.LU R21, [R1+0xb24] ;  /* 0x000b240001157983 */ /* 0x000ea20000300800 */
[----:B-1----:R-:W2:Y:S01]  /*76a60*/  LDL.LU R22, [R1+0xb28] ;  /* 0x000b280001167983 */ /* 0x002ea20000300800 */
[----:B------:R-:W2:Y:S02]  /*76a70*/  LDL.LU R23, [R1+0xb2c] ;  /* 0x000b2c0001177983 */ /* 0x000ea40000300800 */
[----:B---3--:R-:W-:-:S02]  /*76a80*/  IMAD.MOV.U32 R6, RZ, RZ, R3 ;  /* 0x000000ffff067224 */ /* 0x008fc400078e0003 */
[----:B------:R-:W-:-:S05]  /*76a90*/  IMAD.MOV.U32 R7, RZ, RZ, R2 ;  /* 0x000000ffff077224 */ /* 0x000fca00078e0002 */
[----:B------:R0:W-:Y:S04]  /*76aa0*/  STL.64 [R1+0x5190], R6 ;  /* 0x0051900601007387 */ /* 0x0001e80000100a00 */
[----:B0-----:R-:W2:Y:S01]  /*76ab0*/  LDL.64 R6, [R1+0x108] ;  /* 0x0001080001067983 */ /* 0x001ea20000100a00 */
[----:B------:R0:W-:Y:S03]  /*76ac0*/  STL.64 [R1+0x5148], R10 ;  /* 0x0051480a01007387 */ /* 0x0001e60000100a00 */
[----:B0-----:R-:W3:Y:S04]  /*76ad0*/  LDL.64 R10, [R1+0xc8] ;  /* 0x0000c800010a7983 */ /* 0x001ee80000100a00 */
[----:B---3--:R0:W-:Y:S04]  /*76ae0*/  STL.64 [R1+0x5160], R10 ;  /* 0x0051600a01007387 */ /* 0x0081e80000100a00 */
[----:B0-----:R-:W3:Y:S01]  /*76af0*/  LDL.64 R10, [R1+0xd8] ;  /* 0x0000d800010a7983 */ /* 0x001ee20000100a00 */
[----:B----4-:R-:W-:Y:S03]  /*76b00*/  HMMA.16816.F32.BF16 R12, R16, R26, R12 ;  /* 0x0000001a100c723c */ /* 0x010fe6000004180c */
[----:B---3--:R0:W-:Y:S04]  /*76b10*/  STL.64 [R1+0x5170], R10 ;  /* 0x0051700a01007387 */ /* 0x0081e80000100a00 */
[----:B0-----:R-:W3:Y:S01]  /*76b20*/  LDL.64 R10, [R1+0xe8] ;  /* 0x0000e800010a7983 */ /* 0x001ee20000100a00 */
[----:B------:R-:W-:-:S02]  /*76b30*/  IMAD.MOV.U32 R3, RZ, RZ, R26 ;  /* 0x000000ffff037224 */ /* 0x000fc400078e001a */
[----:B------:R-:W-:Y:S01]  /*76b40*/  IMAD.MOV.U32 R2, RZ, RZ, R27 ;  /* 0x000000ffff027224 */ /* 0x000fe200078e001b */
[----:B---3--:R0:W-:Y:S01]  /*76b50*/  STL.64 [R1+0x5188], R10 ;  /* 0x0051880a01007387 */ /* 0x0081e20000100a00 */
[----:B------:R-:W3:Y:S02]  /*76b60*/  LDL.LU R8, [R1+0xb10] ;  /* 0x000b100001087983 */ /* 0x000ee40000300800 */
[----:B------:R-:W3:Y:S01]  /*76b70*/  LDL.LU R9, [R1+0xb14] ;  /* 0x000b140001097983 */ /* 0x000ee20000300800 */
[----:B0-----:R-:W3:Y:S01]  /*76b80*/  LDL.LU R10, [R1+0xb18] ;  /* 0x000b1800010a7983 */ /* 0x001ee20000300800 */
[----:B------:R-:W3:Y:S07]  /*76b90*/  LDL.LU R11, [R1+0xb1c] ;  /* 0x000b1c00010b7983 */ /* 0x000eee0000300800 */
[----:B------:R-:W-:Y:S02]  /*76ba0*/  STL.64 [R1+0x720], R12 ;  /* 0x0007200c01007387 */ /* 0x000fe40000100a00 */
[----:B------:R0:W-:Y:S02]  /*76bb0*/  STL.64 [R1+0x728], R14 ;  /* 0x0007280e01007387 */ /* 0x0001e40000100a00 */
[----:B0-----:R-:W4:Y:S01]  /*76bc0*/  LDL.LU.64 R14, [R1+0x51b8] ;  /* 0x0051b800010e7983 */ /* 0x001f220000300a00 */
[----:B------:R-:W4:Y:S02]  /*76bd0*/  LDL.LU.64 R12, [R1+0x51b0] ;  /* 0x0051b000010c7983 */ /* 0x000f240000300a00 */
[----:B------:R-:W4:Y:S02]  /*76be0*/  LDL.LU.64 R26, [R1+0x51a8] ;  /* 0x0051a800011a7983 */ /* 0x000f240000300a00 */
[----:B----4-:R-:W-:Y:S01]  /*76bf0*/  HMMA.16816.F32.BF16 R16, R16, R26, R12 ;  /* 0x0000001a1010723c */ /* 0x010fe2000004180c */
[----:B------:R-:W2:Y:S01]  /*76c00*/  LDL.LU.64 R14, [R1+0x51a0] ;  /* 0x0051a000010e7983 */ /* 0x000ea20000300a00 */
[----:B------:R-:W2:Y:S02]  /*76c10*/  LDL.LU.64 R12, [R1+0x5198] ;  /* 0x00519800010c7983 */ /* 0x000ea40000300a00 */
[----:B------:R0:W-:Y:S02]  /*76c20*/  STL.64 [R1+0x5168], R26 ;  /* 0x0051681a01007387 */ /* 0x0001e40000100a00 */
[----:B------:R-:W4:Y:S11]  /*76c30*/  LDL.LU R24, [R1+0xaf0] ;  /* 0x000af00001187983 */ /* 0x000f360000300800 */
[----:B------:R-:W-:Y:S06]  /*76c40*/  @!UPT UIADD3 URZ, URZ, URZ, URZ ;  /* 0x0000003f3f3ff290 */ /* 0x000fec000fffe03f */
[----:B------:R-:W-:Y:S01]  /*76c50*/  STL.64 [R1+0x710], R16 ;  /* 0x0007101001007387 */ /* 0x000fe20000100a00 */
[----:B------:R1:W-:Y:S02]  /*76c60*/  STL.64 [R1+0x718], R18 ;  /* 0x0007181201007387 */ /* 0x0003e40000100a00 */
[----:B------:R-:W4:Y:S02]  /*76c70*/  LDL.LU R25, [R1+0xaf4] ;  /* 0x000af40001197983 */ /* 0x000f240000300800 */
[----:B0-----:R-:W4:Y:S01]  /*76c80*/  LDL.LU R26, [R1+0xaf8] ;  /* 0x000af800011a7983 */ /* 0x001f220000300800 */
[----:B------:R-:W4:Y:S01]  /*76c90*/  LDL.LU R27, [R1+0xafc] ;  /* 0x000afc00011b7983 */ /* 0x000f220000300800 */
[----:B-1----:R-:W-:Y:S02]  /*76ca0*/  IMAD.MOV.U32 R18, RZ, RZ, R3 ;  /* 0x000000ffff127224 */ /* 0x002fe400078e0003 */
[----:B------:R-:W-:-:S05]  /*76cb0*/  IMAD.MOV.U32 R19, RZ, RZ, R2 ;  /* 0x000000ffff137224 */ /* 0x000fca00078e0002 */
[----:B------:R0:W-:Y:S01]  /*76cc0*/  STL.64 [R1+0x5140], R18 ;  /* 0x0051401201007387 */ /* 0x0001e20000100a00 */
[----:B------:R-:W3:Y:S02]  /*76cd0*/  LDL.LU R16, [R1+0xad0] ;  /* 0x000ad00001107983 */ /* 0x000ee40000300800 */
[----:B------:R-:W3:Y:S01]  /*76ce0*/  LDL.LU R17, [R1+0xad4] ;  /* 0x000ad40001117983 */ /* 0x000ee20000300800 */
[----:B0-----:R-:W3:Y:S01]  /*76cf0*/  LDL.LU R18, [R1+0xad8] ;  /* 0x000ad80001127983 */ /* 0x001ee20000300800 */
[----:B------:R-:W3:Y:S01]  /*76d00*/  LDL.LU R19, [R1+0xadc] ;  /* 0x000adc0001137983 */ /* 0x000ee20000300800 */
[C---:B--2---:R-:W-:Y:S02]  /*76d10*/  HMMA.16816.F32.BF16 R20, R12.reuse, R6, R20 ;  /* 0x000000060c14723c */ /* 0x044fe40000041814 */
[----:B---3--:R-:W-:Y:S01]  /*76d20*/  STL.64 [R1+0x5158], R18 ;  /* 0x0051581201007387 */ /* 0x008fe20000100a00 */
[----:B------:R0:W-:Y:S03]  /*76d30*/  STL.64 [R1+0x5150], R16 ;  /* 0x0051501001007387 */ /* 0x0001e60000100a00 */
[----:B0-----:R-:W2:Y:S01]  /*76d40*/  LDL.LU R16, [R1+0xae0] ;  /* 0x000ae00001107983 */ /* 0x001ea20000300800 */
[----:B------:R-:W2:Y:S02]  /*76d50*/  LDL.LU R17, [R1+0xae4] ;  /* 0x000ae40001117983 */ /* 0x000ea40000300800 */
[----:B------:R-:W2:Y:S02]  /*76d60*/  LDL.LU R18, [R1+0xae8] ;  /* 0x000ae80001127983 */ /* 0x000ea40000300800 */
[----:B------:R-:W2:Y:S11]  /*76d70*/  LDL.LU R19, [R1+0xaec] ;  /* 0x000aec0001137983 */ /* 0x000eb60000300800 */
[----:B------:R-:W-:Y:S01]  /*76d80*/  @!UPT UIADD3 URZ, URZ, URZ, URZ ;  /* 0x0000003f3f3ff290 */ /* 0x000fe2000fffe03f */
[----:B------:R0:W-:Y:S01]  /*76d90*/  STL.64 [R1+0x740], R20 ;  /* 0x0007401401007387 */ /* 0x0001e20000100a00 */
[----:B------:R-:W-:Y:S02]  /*76da0*/  STL.64 [R1+0x748], R22 ;  /* 0x0007481601007387 */ /* 0x000fe40000100a00 */
[----:B0-----:R-:W-:Y:S02]  /*76db0*/  IMAD.MOV.U32 R21, RZ, RZ, R6 ;  /* 0x000000ffff157224 */ /* 0x001fe400078e0006 */
[----:B------:R-:W-:Y:S02]  /*76dc0*/  IMAD.MOV.U32 R20, RZ, RZ, R7 ;  /* 0x000000ffff147224 */ /* 0x000fe400078e0007 */
[----:B------:R-:W3:Y:S02]  /*76dd0*/  LDL.LU.64 R6, [R1+0x5190] ;  /* 0x0051900001067983 */ /* 0x000ee40000300a00 */
[C---:B---3--:R-:W-:Y:S02]  /*76de0*/  HMMA.16816.F32.BF16 R4, R12.reuse, R6, R8 ;  /* 0x000000060c04723c */ /* 0x048fe40000041808 */
[----:B------:R-:W3:Y:S11]  /*76df0*/  LDL.LU.64 R10, [R1+0x5188] ;  /* 0x00518800010a7983 */ /* 0x000ef60000300a00 */
[----:B------:R-:W-:Y:S10]  /*76e00*/  @!UPT UIADD3 URZ, URZ, URZ, URZ ;  /* 0x0000003f3f3ff290 */ /* 0x000ff4000fffe03f */
        /* <DEDUP_REMOVED lines=31> */
[----:B------:R-:W2:Y:S11]  /*77000*/  LDL.LU.64 R18, [R1+0x5140] ;  /* 0x0051400001127983 */ /* 0x000eb60000300a00 */
[----:B------:R-:W-:Y:S11]  /*77010*/  @!UPT UIADD3 URZ, URZ, URZ, URZ ;  /* 0x0000003f3f3ff290 */ /* 0x000ff6000fffe03f */
[----:B------:R-:W-:Y:S01]  /*77020*/  STL.64 [R1+0x7f0], R8 ;  /* 0x0007f00801007387 */ /* 0x000fe20000100a00 */
[----:B------:R0:W-:Y:S03]  /*77030*/  STL.64 [R1+0x7f8], R10 ;  /* 0x0007f80a01007387 */ /* 0x0001e60000100a00 */
[----:B0-----:R-:W2:Y:S01]  /*77040*/  LDL.LU.64 R10, [R1+0x5138] ;  /* 0x00513800010a7983 */ /* 0x001ea20000300a00 */
[----:B------:R-:W2:Y:S02]  /*77050*/  LDL.LU.64 R8, [R1+0x5130] ;  /* 0x0051300001087983 */ /* 0x000ea40000300a00 */
        /* <DEDUP_REMOVED lines=10> */
[----:B--2---:R-:W-:Y:S02]  /*77100*/  STL.64 [R1+0x50f0], R8 ;  /* 0x0050f00801007387 */ /* 0x004fe40000100a00 */
[----:B------:R0:W-:Y:S02]  /*77110*/  STL.64 [R1+0x50c8], R18 ;  /* 0x0050c81201007387 */ /* 0x0001e40000100a00 */
[----:B0-----:R-:W-:-:S02]  /*77120*/  IMAD.MOV.U32 R18, RZ, RZ, R5 ;  /* 0x000000ffff127224 */ /* 0x001fc400078e0005 */
[----:B------:R-:W-:-:S05]  /*77130*/  IMAD.MOV.U32 R19, RZ, RZ, R4 ;  /* 0x000000ffff137224 */ /* 0x000fca00078e0004 */
[----:B------:R0:W-:Y:S01]  /*77140*/  STL.64 [R1+0x5100], R18 ;  /* 0x0051001201007387 */ /* 0x0001e20000100a00 */
[----:B------:R-:W2:Y:S02]  /*77150*/  LDL.LU R16, [R1+0xa60] ;  /* 0x000a600001107983 */ /* 0x000ea40000300800 */
[----:B------:R-:W2:Y:S01]  /*77160*/  LDL.LU R17, [R1+0xa64] ;  /* 0x000a640001117983 */ /* 0x000ea20000300800 */
[----:B0-----:R-:W4:Y:S01]  /*77170*/  LDL.LU R18, [R1+0xa68] ;  /* 0x000a680001127983 */ /* 0x001f220000300800 */
[----:B------:R-:W4:Y:S02]  /*77180*/  LDL.LU R19, [R1+0xa6c] ;  /* 0x000a6c0001137983 */ /* 0x000f240000300800 */
[----:B------:R-:W3:Y:S02]  /*77190*/  LDL.LU R4, [R1+0xa80] ;  /* 0x000a800001047983 */ /* 0x000ee40000300800 */
[----:B------:R-:W3:Y:S01]  /*771a0*/  LDL.LU R5, [R1+0xa84] ;  /* 0x000a840001057983 */ /* 0x000ee20000300800 */
[----:B------:R-:W3:Y:S01]  /*771b0*/  LDL.LU R6, [R1+0xa88] ;  /* 0x000a880001067983 */ /* 0x000ee20000300800 */
[----:B------:R-:W3:Y:S03]  /*771c0*/  LDL.LU R7, [R1+0xa8c] ;  /* 0x000a8c0001077983 */ /* 0x000ee60000300800 */
[----:B----4-:R-:W-:Y:S01]  /*771d0*/  STL.64 [R1+0x5110], R18 ;  /* 0x0051101201007387 */ /* 0x010fe20000100a00 */
[----:B--2---:R-:W-:Y:S02]  /*771e0*/  STL.64 [R1+0x5108], R16 ;  /* 0x0051081001007387 */ /* 0x004fe40000100a00 */
[----:B------:R-:W2:Y:S02]  /*771f0*/  LDL.64 R10, [R1+0xf8] ;  /* 0x0000f800010a7983 */ /* 0x000ea40000100a00 */
[----:B--2---:R0:W-:Y:S01]  /*77200*/  STL.64 [R1+0x5118], R10 ;  /* 0x0051180a01007387 */ /* 0x0041e20000100a00 */
[----:B------:R-:W2:Y:S02]  /*77210*/  LDL.LU R8, [R1+0xa70] ;  /* 0x000a700001087983 */ /* 0x000ea40000300800 */
[----:B------:R-:W2:Y:S01]  /*77220*/  LDL.LU R9, [R1+0xa74] ;  /* 0x000a740001097983 */ /* 0x000ea20000300800 */
[----:B0-----:R-:W2:Y:S01]  /*77230*/  LDL.LU R10, [R1+0xa78] ;  /* 0x000a7800010a7983 */ /* 0x001ea20000300800 */
[----:B------:R-:W2:Y:S02]  /*77240*/  LDL.LU R11, [R1+0xa7c] ;  /* 0x000a7c00010b7983 */ /* 0x000ea40000300800 */
[----:B------:R-:W4:Y:S02]  /*77250*/  LDL R23, [R1+0x900] ;  /* 0x0009000001177983 */ /* 0x000f240000100800 */
[----:B------:R-:W-:-:S02]  /*77260*/  IMAD.MOV.U32 R19, RZ, RZ, R20 ;  /* 0x000000ffff137224 */ /* 0x000fc400078e0014 */
[----:B------:R-:W-:Y:S01]  /*77270*/  IMAD.MOV.U32 R18, RZ, RZ, R21 ;  /* 0x000000ffff127224 */ /* 0x000fe200078e0015 */
[----:B----4-:R0:W-:Y:S01]  /*77280*/  STL [R1+0x5028], R23 ;  /* 0x0050281701007387 */ /* 0x0101e20000100800 */
[----:B------:R-:W4:Y:S02]  /*77290*/  LDL.LU R20, [R1+0xac0] ;  /* 0x000ac00001147983 */ /* 0x000f240000300800 */
[----:B------:R-:W4:Y:S02]  /*772a0*/  LDL.LU R21, [R1+0xac4] ;  /* 0x000ac40001157983 */ /* 0x000f240000300800 */
[----:B------:R-:W2:Y:S01]  /*772b0*/  LDL.LU R22, [R1+0xac8] ;  /* 0x000ac80001167983 */ /* 0x000ea20000300800 */
[----:B0-----:R-:W2:Y:S04]  /*772c0*/  LDL.LU R23, [R1+0xacc] ;  /* 0x000acc0001177983 */ /* 0x001ea80000300800 */
        /* <DEDUP_REMOVED lines=11> */
[----:B------:R-:W4:Y:S01]  /*77380*/  LDL.LU R23, [R1+0x95c] ;  /* 0x00095c0001177983 */ /* 0x000f220000300800 */
[----:B---3--:R-:W-:Y:S01]  /*77390*/  HMMA.16816.F32.BF16 R12, R12, R26, R4 ;  /* 0x0000001a0c0c723c */ /* 0x008fe20000041804 */
[----:B----4-:R0:W-:Y:S01]  /*773a0*/  STL.64 [R1+0x5058], R22 ;  /* 0x0050581601007387 */ /* 0x0101e20000100a00 */
[----:B--2---:R-:W-:Y:S02]  /*773b0*/  STL.64 [R1+0x5050], R20 ;  /* 0x0050501401007387 */ /* 0x004fe40000100a00 */
[----:B------:R-:W2:Y:S02]  /*773c0*/  LDL.LU.64 R6, [R1+0x5128] ;  /* 0x0051280001067983 */ /* 0x000ea40000300a00 */
[----:B------:R-:W2:Y:S01]  /*773d0*/  LDL.LU.64 R4, [R1+0x5120] ;  /* 0x0051200001047983 */ /* 0x000ea20000300a00 */
[----:B------:R1:W-:Y:S01]  /*773e0*/  STL.64 [R1+0x50c0], R26 ;  /* 0x0050c01a01007387 */ /* 0x0003e20000100a00 */
[----:B0-----:R-:W-:-:S03]  /*773f0*/  IMAD.MOV.U32 R23, RZ, RZ, R24 ;  /* 0x000000ffff177224 */ /* 0x001fc600078e0018 */
[----:B------:R-:W3:Y:S11]  /*77400*/  LDL.LU R24, [R1+0xa50] ;  /* 0x000a500001187983 */ /* 0x000ef60000300800 */
[----:B------:R-:W-:Y:S01]  /*77410*/  @!UPT UIADD3 URZ, URZ, URZ, URZ ;  /* 0x0000003f3f3ff290 */ /* 0x000fe2000fffe03f */
[----:B------:R-:W-:Y:S02]  /*77420*/  STL.64 [R1+0x810], R12 ;  /* 0x0008100c01007387 */ /* 0x000fe40000100a00 */
[----:B------:R-:W-:Y:S02]  /*77430*/  IMAD.MOV.U32 R22, RZ, RZ, R25 ;  /* 0x000000ffff167224 */ /* 0x000fe400078e0019 */
[----:B------:R-:W-:Y:S01]  /*77440*/  STL.64 [R1+0x818], R14 ;  /* 0x0008180e01007387 */ /* 0x000fe20000100a00 */
[----:B------:R-:W3:Y:S01]  /*77450*/  LDL.LU R25, [R1+0xa54] ;  /* 0x000a540001197983 */ /* 0x000ee20000300800 */
[----:B-1----:R-:W3:Y:S02]  /*77460*/  LDL.LU R26, [R1+0xa58] ;  /* 0x000a5800011a7983 */ /* 0x002ee40000300800 */
        /* <DEDUP_REMOVED lines=8> */
[----:B------:R-:W-:Y:S02]  /*774f0*/  IMAD.MOV.U32 R14, RZ, RZ, R3 ;  /* 0x000000ffff0e7224 */ /* 0x000fe400078e0003 */
[----:B------:R-:W-:Y:S01]  /*77500*/  IMAD.MOV.U32 R15, RZ, RZ, R2 ;  /* 0x000000ffff0f7224 */ /* 0x000fe200078e0002 */
        /* <DEDUP_REMOVED lines=17> */
[----:B------:R-:W-:Y:S04]  /*77620*/  STL.64 [R1+0x8d0], R8 ;  /* 0x0008d00801007387 */ /* 0x000fe80000100a00 */
[----:B------:R-:W-:Y:S04]  /*77630*/  STL.64 [R1+0x8d8], R10 ;  /* 0x0008d80a01007387 */ /* 0x000fe80000100a00 */
[----:B--2---:R-:W-:Y:S01]  /*77640*/  STL.64 [R1+0x5080], R22 ;  /* 0x0050801601007387 */ /* 0x004fe20000100a00 */
[----:B------:R-:W2:Y:S02]  /*77650*/  LDL.LU R24, [R1+0xa10] ;  /* 0x000a100001187983 */ /* 0x000ea40000300800 */
[----:B------:R-:W2:Y:S02]  /*77660*/  LDL.LU R25, [R1+0xa14] ;  /* 0x000a140001197983 */ /* 0x000ea40000300800 */
[----:B------:R-:W3:Y:S01]  /*77670*/  LDL.LU R26, [R1+0xa18] ;  /* 0x000a1800011a7983 */ /* 0x000ee20000300800 */
[----:B------:R-:W3:Y:S04]  /*77680*/  LDL.LU R27, [R1+0xa1c] ;  /* 0x000a1c00011b7983 */ /* 0x000ee80000300800 */
        /* <DEDUP_REMOVED lines=12> */
[----:B------:R-:W-:-:S02]  /*77750*/  IMAD.MOV.U32 R22, RZ, RZ, R3 ;  /* 0x000000ffff167224 */ /* 0x000fc400078e0003 */
[----:B------:R-:W-:Y:S01]  /*77760*/  IMAD.MOV.U32 R23, RZ, RZ, R2 ;  /* 0x000000ffff177224 */ /* 0x000fe200078e0002 */
[----:B------:R-:W3:Y:S01]  /*77770*/  LDL.64 R18, [R1+0xb8] ;  /* 0x0000b80001127983 */ /* 0x000ee20000100a00 */
[----:B------:R-:W4:Y:S02]  /*77780*/  LDL.LU R8, [R1+0x9f0] ;  /* 0x0009f00001087983 */ /* 0x000f240000300800 */
[----:B------:R-:W4:Y:S02]  /*77790*/  LDL.LU R9, [R1+0x9f4] ;  /* 0x0009f40001097983 */ /* 0x000f240000300800 */
[----:B------:R-:W4:Y:S01]  /*777a0*/  LDL.LU R10, [R1+0x9f8] ;  /* 0x0009f800010a7983 */ /* 0x000f220000300800 */
[----:B------:R-:W4:Y:S01]  /*777b0*/  LDL.LU R11, [R1+0x9fc] ;  /* 0x0009fc00010b7983 */ /* 0x000f220000300800 */
[----:B------:R0:W-:Y:S03]  /*777c0*/  STL.64 [R1+0x5098], R22 ;  /* 0x0050981601007387 */ /* 0x0001e60000100a00 */
[----:B0-----:R-:W3:Y:S01]  /*777d0*/  LDL.64 R22, [R1+0x108] ;  /* 0x0001080001167983 */ /* 0x001ee20000100a00 */
        /* <DEDUP_REMOVED lines=49> */
[----:B------:R0:W-:Y:S02]  /*77af0*/  STL.64 [R1+0xa08], R6 ;  /* 0x000a080601007387 */ /* 0x0001e40000100a00 */
[----:B0-----:R-:W-:Y:S02]  /*77b00*/  IMAD.MOV.U32 R6, RZ, RZ, R3 ;  /* 0x000000ffff067224 */ /* 0x001fe400078e0003 */
[----:B------:R-:W-:Y:S02]  /*77b10*/  IMAD.MOV.U32 R7, RZ, RZ, R2 ;  /* 0x000000ffff077224 */ /* 0x000fe400078e0002 */
        /* <DEDUP_REMOVED lines=10> */
[----:B------:R-:W-:Y:S01]  /*77bc0*/  STL [R1+0x5024], R3 ;  /* 0x0050240301007387 */ /* 0x000fe20000100800 */
[----:B------:R-:W-:Y:S01]  /*77bd0*/  STL [R1+0x5020], R2 ;  /* 0x0050200201007387 */ /* 0x000fe20000100800 */
[C---:B--2---:R-:W-:Y:S03]  /*77be0*/  HMMA.16816.F32.BF16 R20, R8.reuse, R22, R12 ;  /* 0x000000160814723c */ /* 0x044fe6000004180c */
[----:B------:R-:W2:Y:S01]  /*77bf0*/  LDL.LU.64 R14, [R1+0x5090] ;  /* 0x00509000010e7983 */ /* 0x000ea20000300a00 */
[----:B------:R-:W2:Y:S11]  /*77c00*/  LDL.LU.64 R12, [R1+0x5088] ;  /* 0x00508800010c7983 */ /* 0x000eb60000300a00 */
[----:B------:R-:W-:Y:S08]  /*77c10*/  @!UPT UIADD3 URZ, URZ, URZ, URZ ;  /* 0x0000003f3f3ff290 */ /* 0x000ff0000fffe03f */
        /* <DEDUP_REMOVED lines=19> */
[C---:B--2---:R-:W-:Y:S01]  /*77d50*/  HMMA.16816.F32.BF16 R12, R8.reuse, R14, R20 ;  /* 0x0000000e080c723c */ /* 0x044fe20000041814 */
[----:B------:R-:W2:Y:S01]  /*77d60*/  LDL.LU.64 R22, [R1+0x5048] ;  /* 0x0050480001167983 */ /* 0x000ea20000300a00 */
        /* <DEDUP_REMOVED lines=16> */
[----:B------:R-:W3:Y:S01]  /*77e70*/  LDL.LU R7, [R1+0xabc] ;  /* 0x000abc0001077983 */ /* 0x000ee20000300800 */
[C---:B--2---:R-:W-:Y:S01]  /*77e80*/  HMMA.16816.F32.BF16 R16, R8.reuse, R18, R20 ;  /* 0x000000120810723c */ /* 0x044fe20000041814 */
[----:B------:R-:W2:Y:S01]  /*77e90*/  LDL.LU R23, [R1+0x5028] ;  /* 0x0050280001177983 */ /* 0x000ea20000300800 */
[----:B------:R-:W-:Y:S11]  /*77ea0*/  IMAD.MOV.U32 R6, RZ, RZ, R28 ;  /* 0x000000ffff067224 */ /* 0x000ff600078e001c */
[----:B------:R-:W-:Y:S10]  /*77eb0*/  @!UPT UIADD3 URZ, URZ, URZ, URZ ;  /* 0x0000003f3f3ff290 */ /* 0x000ff4000fffe03f */
[----:B------:R-:W-:Y:S01]  /*77ec0*/  STL.64 [R1+0xac0], R16 ;  /* 0x000ac01001007387 */ /* 0x000fe20000100a00 */
[----:B------:R-:W-:Y:S02]  /*77ed0*/  STL.64 [R1+0xac8], R18 ;  /* 0x000ac81201007387 */ /* 0x000fe40000100a00 */
[----:B------:R0:W1:Y:S04]  /*77ee0*/  LDSM.16.MT88.4 R16, [R0+0x14380] ;  /* 0x014380000010783b */ /* 0x0000680000004200 */
[----:B------:R-:W4:Y:S01]  /*77ef0*/  S2R R28, SR_TID.X ;  /* 0x00000000001c7919 */ /* 0x000f220000002100 */
[----:B0-----:R-:W0:Y:S01]  /*77f00*/  S2R R0, SR_TID.X ;  /* 0x0000000000007919 */ /* 0x001e220000002100 */
[----:B---3--:R-:W-:Y:S03]  /*77f10*/  HMMA.16816.F32.BF16 R8, R8, R26, R4 ;  /* 0x0000001a0808723c */ /* 0x008fe60000041804 */
[----:B-1----:R-:W-:Y:S01]  /*77f20*/  STL.64 [R1+0x4ef8], R18 ;  /* 0x004ef81201007387 */ /* 0x002fe20000100a00 */
[----:B------:R-:W-:Y:S11]  /*77f30*/  STL.64 [R1+0x4ef0], R16 ;  /* 0x004ef01001007387 */ /* 0x000ff60000100a00 */
[----:B------:R-:W-:Y:S08]  /*77f40*/  @!UPT UIADD3 URZ, URZ, URZ, URZ ;  /* 0x0000003f3f3ff290 */ /* 0x000ff0000fffe03f */
[----:B------:R-:W-:Y:S01]  /*77f50*/  STL.64 [R1+0xab0], R8 ;  /* 0x000ab00801007387 */ /* 0x000fe20000100a00 */
[----:B------:R-:W-:Y:S01]  /*77f60*/  STL.64 [R1+0xab8], R10 ;  /* 0x000ab80a01007387 */ /* 0x000fe20000100a00 */
[----:B----4-:R-:W-:Y:S01]  /*77f70*/  LOP3.LUT R28, R28, 0x7, RZ, 0xc0, !PT ;  /* 0x000000071c1c7812 */ /* 0x010fe200078ec0ff */
[----:B0-----:R-:W-:-:S04]  /*77f80*/  IMAD.SHL.U32 R29, R0, 0x2, RZ ;  /* 0x00000002001d7824 */ /* 0x001fc800078e00ff */
[----:B------:R-:W-:Y:S02]  /*77f90*/  IMAD R28, R28, 0x110, RZ ;  /* 0x000001101c1c7824 */ /* 0x000fe400078e02ff */
[----:B------:R-:W-:-:S03]  /*77fa0*/  IMAD.MOV.U32 R0, RZ, RZ, R27 ;  /* 0x000000ffff007224 */ /* 0x000fc600078e001b */
[----:B------:R-:W-:Y:S01]  /*77fb0*/  LOP3.LUT R27, R28, 0x30, R29, 0x78, !PT ;  /* 0x000000301c1b7812 */ /* 0x000fe200078e781d */
[----:B------:R-:W-:-:S03]  /*77fc0*/  IMAD.MOV.U32 R4, RZ, RZ, R26 ;  /* 0x000000ffff047224 */ /* 0x000fc600078e001a */
[----:B------:R-:W-:-:S05]  /*77fd0*/  LOP3.LUT R27, R27, 0x40, RZ, 0x3c, !PT ;  /* 0x000000401b1b7812 */ /* 0x000fca00078e3cff */
[----:B------:R-:W-:Y:S04]  /*77fe0*/  LDSM.16.M88.4 R16, [R27+0x20080] ;  /* 0x020080001b10783b */ /* 0x000fe80000000200 */
[----:B--2---:R-:W0:Y:S02]  /*77ff0*/  LDSM.16.MT88.4 R8, [R23+0x18000] ;  /* 0x018000001708783b */ /* 0x004e240000004200 */
[----:B------:R-:W-:Y:S02]  /*78000*/  LDSM.16.MT88.4 R20, [R23+0x18080] ;  /* 0x018080001714783b */ /* 0x000fe40000004200 */
[----:B0-----:R0:W-:Y:S02]  /*78010*/  STL.64 [R1+0x4e28], R10 ;  /* 0x004e280a01007387 */ /* 0x0011e40000100a00 */
[----:B0-----:R-:W-:-:S02]  /*78020*/  IMAD.MOV.U32 R10, RZ, RZ, R4 ;  /* 0x000000ffff0a7224 */ /* 0x001fc400078e0004 */
[----:B------:R-:W0:Y:S04]  /*78030*/  LDSM.16.M88.4 R4, [R27+0x20880] ;  /* 0x020880001b04783b */ /* 0x000e280000000200 */
[----:B------:R-:W-:Y:S01]  /*78040*/  STL.64 [R1+0x4e20], R8 ;  /* 0x004e200801007387 */ /* 0x000fe20000100a00 */
[----:B------:R-:W-:Y:S02]  /*78050*/  STL.64 [R1+0x60], R16 ;  /* 0x0000601001007387 */ /* 0x000fe40000100a00 */
[----:B------:R0:W-:Y:S02]  /*78060*/  STL.64 [R1+0x68], R18 ;  /* 0x0000681201007387 */ /* 0x0001e40000100a00 */
[----:B0-----:R-:W-:Y:S02]  /*78070*/  IMAD.MOV.U32 R19, RZ, RZ, R4 ;  /* 0x000000ffff137224 */ /* 0x001fe400078e0004 */
[----:B------:R-:W-:Y:S01]  /*78080*/  IMAD.MOV.U32 R18, RZ, RZ, R5 ;  /* 0x000000ffff127224 */ /* 0x000fe200078e0005 */
[----:B------:R-:W-:Y:S01]  /*78090*/  STL.64 [R1+0x50], R4 ;  /* 0x0000500401007387 */ /* 0x000fe20000100a00 */
[----:B------:R-:W-:Y:S02]  /*780a0*/  STL.64 [R1+0x58], R6 ;  /* 0x0000580601007387 */ /* 0x000fe40000100a00 */
[----:B------:R-:W0:Y:S01]  /*780b0*/  LDSM.16.M88.4 R4, [R27+0x21880] ;  /* 0x021880001b04783b */ /* 0x000e220000000200 */
[----:B------:R-:W-:Y:S03]  /*780c0*/  STL.64 [R1+0x4fa0], R18 ;  /* 0x004fa01201007387 */ /* 0x000fe60000100a00 */
[----:B------:R-:W1:Y:S04]  /*780d0*/  LDSM.16.M88.4 R16, [R27+0x21080] ;  /* 0x021080001b10783b */ /* 0x000e680000000200 */
[----:B------:R-:W-:-:S02]  /*780e0*/  IMAD.MOV.U32 R11, RZ, RZ, R0 ;  /* 0x000000ffff0b7224 */ /* 0x000fc400078e0000 */
[----:B0-----:R-:W-:Y:S01]  /*780f0*/  IMAD.MOV.U32 R9, RZ, RZ, R4 ;  /* 0x000000ffff097224 */ /* 0x001fe200078e0004 */
[----:B-1----:R-:W-:Y:S01]  /*78100*/  STL.64 [R1+0x40], R16 ;  /* 0x0000401001007387 */ /* 0x002fe20000100a00 */
[----:B------:R-:W-:Y:S02]  /*78110*/  STL.64 [R1+0x48], R18 ;  /* 0x0000481201007387 */ /* 0x000fe40000100a00 */
[----:B------:R-:W-:Y:S02]  /*78120*/  STL.64 [R1+0x30], R4 ;  /* 0x0000300401007387 */ /* 0x000fe40000100a00 */
[----:B------:R-:W-:Y:S02]  /*78130*/  STL.64 [R1+0x38], R6 ;  /* 0x0000380601007387 */ /* 0x000fe40000100a00 */
[----:B------:R-:W-:Y:S02]  /*78140*/  IMAD.MOV.U32 R8, RZ, RZ, R5 ;  /* 0x000000ffff087224 */ /* 0x000fe400078e0005 */
[----:B------:R-:W0:Y:S04]  /*78150*/  LDSM.16.M88.4 R4, [R27+0x22080] ;  /* 0x022080001b04783b */ /* 0x000e280000000200 */
[----:B------:R-:W-:Y:S01]  /*78160*/  STL.64 [R1+0x4f88], R10 ;  /* 0x004f880a01007387 */ /* 0x000fe20000100a00 */
[----:B------:R-:W-:Y:S02]  /*78170*/  STL.64 [R1+0x4f80], R8 ;  /* 0x004f800801007387 */ /* 0x000fe40000100a00 */
[----:B------:R-:W-:Y:S01]  /*78180*/  LDSM.16.M88.4 R8, [R27+0x22880] ;  /* 0x022880001b08783b */ /* 0x000fe20000000200 */
[----:B0-----:R-:W-:Y:S03]  /*78190*/  STL.64 [R1+0x20], R4 ;  /* 0x0000200401007387 */ /* 0x001fe60000100a00 */
[----:B------:R-:W-:-:S02]  /*781a0*/  IMAD.MOV.U32 R28, RZ, RZ, R6 ;  /* 0x000000ffff1c7224 */ /* 0x000fc400078e0006 */
[----:B------:R-:W-:Y:S02]  /*781b0*/  STL.64 [R1+0x28], R6 ;  /* 0x0000280601007387 */ /* 0x000fe40000100a00 */
[----:B------:R-:W-:Y:S02]  /*781c0*/  IMAD.MOV.U32 R0, RZ, RZ, R7 ;  /* 0x000000ffff007224 */ /* 0x000fe400078e0007 */
[----:B------:R-:W0:Y:S02]  /*781d0*/  LDSM.16.M88.4 R4, [R27+0x23080] ;  /* 0x023080001b04783b */ /* 0x000e240000000200 */
[----:B------:R-:W1:Y:S02]  /*781e0*/  LDSM.16.M88.4 R24, [R27+0x23880] ;  /* 0x023880001b18783b */ /* 0x000e640000000200 */
[----:B------:R-:W-:Y:S02]  /*781f0*/  STL [R1+0x46a4], R0 ;  /* 0x0046a40001007387 */ /* 0x000fe40000100800 */
[----:B------:R-:W-:Y:S02]  /*78200*/  STL [R1+0x46a0], R28 ;  /* 0x0046a01c01007387 */ /* 0x000fe40000100800 */
[----:B0-----:R-:W-:Y:S01]  /*78210*/  IMAD.MOV.U32 R29, RZ, RZ, R5 ;  /* 0x000000ffff1d7224 */ /* 0x001fe200078e0005 */
[----:B------:R-:W-:Y:S01]  /*78220*/  STL.64 [R1], R4 ;  /* 0x0000000401007387 */ /* 0x000fe20000100a00 */
[----:B------:R-:W-:Y:S02]  /*78230*/  STL.64 [R1+0x10], R8 ;  /* 0x0000100801007387 */ /* 0x000fe40000100a00 */
[----:B------:R-:W-:Y:S02]  /*78240*/  STL.64 [R1+0x18], R10 ;  /* 0x0000180a01007387 */ /* 0x000fe40000100a00 */
[----:B------:R-:W-:Y:S01]  /*78250*/  STL.64 [R1+0x8], R6 ;  /* 0x0000080601007387 */ /* 0x000fe20000100a00 */
[----:B------:R-:W-:Y:S01]  /*78260*/  STL [R1+0x4f28], R29 ;  /* 0x004f281d01007387 */ /* 0x000fe20000100800 */
[----:B-1----:R-:W-:Y:S02]  /*78270*/  STL [R1+0x4594], R26 ;  /* 0x0045941a01007387 */ /* 0x002fe40000100800 */
[----:B------:R0:W-:Y:S02]  /*78280*/  STL [R1+0x4590], R27 ;  /* 0x0045901b01007387 */ /* 0x0001e40000100800 */
[----:B------:R-:W-:Y:S01]  /*78290*/  STL.64 [R1+0x4db0], R24 ;  /* 0x004db01801007387 */ /* 0x000fe20000100a00 */
[----:B0-----:R-:W2:Y:S04]  /*782a0*/  LDL.LU.64 R26, [R1+0xd8] ;  /* 0x0000d800011a7983 */ /* 0x001ea80000300a00 */
[----:B--2---:R-:W-:Y:S01]  /*782b0*/  STL.64 [R1+0x4fd8], R26 ;  /* 0x004fd81a01007387 */ /* 0x004fe20000100a00 */
[----:B------:R-:W-:Y:S02]  /*782c0*/  STL.64 [R1+0x4da8], R22 ;  /* 0x004da81601007387 */ /* 0x000fe40000100a00 */
[----:B------:R0:W-:Y:S02]  /*782d0*/  STL.64 [R1+0x4da0], R20 ;  /* 0x004da01401007387 */ /* 0x0001e40000100a00 */
[----:B0-----:R-:W2:Y:S01]  /*782e0*/  LDL.LU R20, [R1+0x830] ;  /* 0x0008300001147983 */ /* 0x001ea20000300800 */
[----:B------:R-:W2:Y:S02]  /*782f0*/  LDL.LU R21, [R1+0x834] ;  /* 0x0008340001157983 */ /* 0x000ea40000300800 */
[----:B------:R-:W3:Y:S02]  /*78300*/  LDL.LU R22, [R1+0x838] ;  /* 0x0008380001167983 */ /* 0x000ee40000300800 */
[----:B------:R-:W3:Y:S01]  /*78310*/  LDL.LU R23, [R1+0x83c] ;  /* 0x00083c0001177983 */ /* 0x000ee20000300800 */
[----:B------:R-:W4:Y:S01]  /*78320*/  LDL.LU R4, [R1+0xb80] ;  /* 0x000b800001047983 */ /* 0x000f220000300800 */
[----:B------:R-:W4:Y:S02]  /*78330*/  LDL.LU R5, [R1+0xb84] ;  /* 0x000b840001057983 */ /* 0x000f240000300800 */
[----:B------:R-:W2:Y:S02]  /*78340*/  LDL.LU R6, [R1+0xb88] ;  /* 0x000b880001067983 */ /* 0x000ea40000300800 */
[----:B------:R-:W2:Y:S01]  /*78350*/  LDL.LU R7, [R1+0xb8c] ;  /* 0x000b8c0001077983 */ /* 0x000ea20000300800 */
[----:B------:R-:W2:Y:S01]  /*78360*/  LDL.LU.64 R18, [R1+0xb8] ;  /* 0x0000b80001127983 */ /* 0x000ea20000300a00 */
[----:B------:R-:W-:-:S02]  /*78370*/  IMAD.MOV.U32 R26, RZ, RZ, R3 ;  /* 0x000000ffff1a7224 */ /* 0x000fc400078e0003 */
[----:B------:R-:W-:Y:S01]  /*78380*/  IMAD.MOV.U32 R27, RZ, RZ, R2 ;  /* 0x000000ffff1b7224 */ /* 0x000fe200078e0002 */
[----:B--2---:R-:W-:Y:S01]  /*78390*/  STL.64 [R1+0x4fb8], R18 ;  /* 0x004fb81201007387 */ /* 0x004fe20000100a00 */
[----:B------:R-:W-:Y:S02]  /*783a0*/  STL.64 [R1+0x4f98], R6 ;  /* 0x004f980601007387 */ /* 0x000fe40000100a00 */
[----:B----4-:R0:W-:Y:S02]  /*783b0*/  STL.64 [R1+0x4f90], R4 ;  /* 0x004f900401007387 */ /* 0x0101e40000100a00 */
[----:B0-----:R-:W2:Y:S01]  /*783c0*/  LDL.LU R4, [R1+0xb90] ;  /* 0x000b900001047983 */ /* 0x001ea20000300800 */
[----:B------:R-:W2:Y:S02]  /*783d0*/  LDL.LU R5, [R1+0xb94] ;  /* 0x000b940001057983 */ /* 0x000ea40000300800 */
[----:B------:R-:W4:Y:S02]  /*783e0*/  LDL.LU R6, [R1+0xb98] ;  /* 0x000b980001067983 */ /* 0x000f240000300800 */
[----:B------:R-:W4:Y:S01]  /*783f0*/  LDL.LU R7, [R1+0xb9c] ;  /* 0x000b9c0001077983 */ /* 0x000f220000300800 */
[----:B------:R-:W2:Y:S04]  /*78400*/  LDL R18, [R1+0xc8] ;  /* 0x0000c80001127983 */ /* 0x000ea80000100800 */
[----:B------:R-:W2:Y:S01]  /*78410*/  LDL R19, [R1+0xcc] ;  /* 0x0000cc0001137983 */ /* 0x000ea20000100800 */
[----:B------:R-:W2:Y:S02]  /*78420*/  LDL.LU R3, [R1+0x5024] ;  /* 0x0050240001037983 */ /* 0x000ea40000300800 */
[----:B------:R-:W2:Y:S02]  /*78430*/  LDL.LU R2, [R1+0x5020] ;  /* 0x0050200001027983 */ /* 0x000ea40000300800 */
[----:B------:R0:W-:Y:S01]  /*78440*/  STL.64 [R1+0x4ff0], R26 ;  /* 0x004ff01a01007387 */ /* 0x0001e20000100a00 */
[----:B------:R-:W2:Y:S01]  /*78450*/  LDL.LU R24, [R1+0xbe0] ;  /* 0x000be00001187983 */ /* 0x000ea20000300800 */
[----:B------:R-:W2:Y:S03]  /*78460*/  LDL.LU R25, [R1+0xbe4] ;  /* 0x000be40001197983 */ /* 0x000ea60000300800 */
[----:B0-----:R-:W2:Y:S01]  /*78470*/  LDL.LU R26, [R1+0xbe8] ;  /* 0x000be800011a7983 */ /* 0x001ea20000300800 */
[----:B------:R-:W2:Y:S03]  /*78480*/  LDL.LU R27, [R1+0xbec] ;  /* 0x000bec00011b7983 */ /* 0x000ea60000300800 */
[----:B--2---:R0:W-:Y:S01]  /*78490*/  STL.64 [R1+0x5000], R26 ;  /* 0x0050001a01007387 */ /* 0x0041e20000100a00 */
[----:B------:R-:W-:Y:S02]  /*784a0*/  STL.64 [R1+0x4ff8], R24 ;  /* 0x004ff81801007387 */ /* 0x000fe40000100a00 */
[----:B0-----:R-:W-:-:S02]  /*784b0*/  IMAD.MOV.U32 R26, RZ, RZ, R2 ;  /* 0x000000ffff1a7224 */ /* 0x001fc400078e0002 */
[----:B------:R-:W-:Y:S01]  /*784c0*/  IMAD.MOV.U32 R27, RZ, RZ, R3 ;  /* 0x000000ffff1b7224 */ /* 0x000fe200078e0003 */
[----:B------:R-:W2:Y:S01]  /*784d0*/  LDL.LU R2, [R1+0x501c] ;  /* 0x00501c0001027983 */ /* 0x000ea20000300800 */
[----:B------:R-:W2:Y:S02]  /*784e0*/  LDL.LU R3, [R1+0x5018] ;  /* 0x0050180001037983 */ /* 0x000ea40000300800 */
        /* <DEDUP_REMOVED lines=17> */
[----:B----4-:R-:W-:Y:S01]  /*78600*/  STL.64 [R1+0x4fb0], R6 ;  /* 0x004fb00601007387 */ /* 0x010fe20000100a00 */
[----:B------:R0:W-:Y:S03]  /*78610*/  STL.64 [R1+0x4fa8], R4 ;  /* 0x004fa80401007387 */ /* 0x0001e60000100a00 */
        /* <DEDUP_REMOVED lines=15> */
[----:B------:R-:W2:Y:S02]  /*78710*/  LDL.LU R22, [R1+0x858] ;  /* 0x0008580001167983 */ /* 0x000ea40000300800 */
[----:B------:R-:W2:Y:S01]  /*78720*/  LDL.LU R23, [R1+0x85c] ;  /* 0x00085c0001177983 */ /* 0x000ea20000300800 */
[C---:B------:R-:W-:Y:S01]  /*78730*/  HMMA.16816.F32.BF16 R24, R12.reuse, R26, R16 ;  /* 0x0000001a0c18723c */ /* 0x040fe20000041810 */
[----:B--2---:R0:W-:Y:S01]  /*78740*/  STL.64 [R1+0x4f48], R22 ;  /* 0x004f481601007387 */ /* 0x0041e20000100a00 */
[----:B---3--:R-:W-:Y:S03]  /*78750*/  STL.64 [R1+0x4f40], R20 ;  /* 0x004f401401007387 */ /* 0x008fe60000100a00 */
[----:B0-----:R-:W2:Y:S01]  /*78760*/  LDL.LU.64 R22, [R1+0xf8] ;  /* 0x0000f80001167983 */ /* 0x001ea20000300a00 */
[----:B------:R-:W3:Y:S02]  /*78770*/  LDL.LU.64 R18, [R1+0x5010] ;  /* 0x0050100001127983 */ /* 0x000ee40000300a00 */
[----:B------:R-:W3:Y:S11]  /*78780*/  LDL.LU.64 R16, [R1+0x5008] ;  /* 0x0050080001107983 */ /* 0x000ef60000300a00 */
[----:B------:R-:W-:Y:S04]  /*78790*/  @!UPT UIADD3 URZ, URZ, URZ, URZ ;  /* 0x0000003f3f3ff290 */ /* 0x000fe8000fffe03f */
[----:B------:R-:W-:Y:S01]  /*787a0*/  STL.64 [R1+0xae0], R24 ;  /* 0x000ae01801007387 */ /* 0x000fe20000100a00 */
[----:B------:R0:W-:Y:S04]  /*787b0*/  STL.64 [R1+0xae8], R26 ;  /* 0x000ae81a01007387 */ /* 0x0001e80000100a00 */
[----:B0-----:R-:W2:Y:S01]  /*787c0*/  LDL.LU.64 R26, [R1+0x5000] ;  /* 0x00500000011a7983 */ /* 0x001ea20000300a00 */
[----:B------:R-:W2:Y:S02]  /*787d0*/  LDL.LU.64 R24, [R1+0x4ff8] ;  /* 0x004ff80001187983 */ /* 0x000ea40000300a00 */
[C---:B--2---:R-:W-:Y:S11]  /*787e0*/  HMMA.16816.F32.BF16 R24, R12.reuse, R22, R24 ;  /* 0x000000160c18723c */ /* 0x044ff60000041818 */
        /* <DEDUP_REMOVED lines=17> */
[----:B---3--:R-:W-:Y:S11]  /*78900*/  HMMA.16816.F32.BF16 R16, R12, R26, R16 ;  /* 0x0000001a0c10723c */ /* 0x008ff60000041810 */
[----:B------:R-:W-:Y:S11]  /*78910*/  @!UPT UIADD3 URZ, URZ, URZ, URZ ;  /* 0x0000003f3f3ff290 */ /* 0x000ff6000fffe03f */
[----:B------:R-:W-:Y:S01]  /*78920*/  @!UPT UIADD3 URZ, URZ, URZ, URZ ;  /* 0x0000003f3f3ff290 */ /* 0x000fe2000fffe03f */
[----:B------:R-:W-:Y:S01]  /*78930*/  STL.64 [R1+0xc10], R16 ;  /* 0x000c101001007387 */ /* 0x000fe20000100a00 */
[----:B------:R0:W-:Y:S03]  /*78940*/  STL.64 [R1+0xc18], R18 ;  /* 0x000c181201007387 */ /* 0x0001e60000100a00 */
[----:B0-----:R-:W3:Y:S01]  /*78950*/  LDL.LU.64 R18, [R1+0x4fd0] ;  /* 0x004fd00001127983 */ /* 0x001ee20000300a00 */
[----:B------:R0:W-:Y:S02]  /*78960*/  STL.64 [R1+0x4f50], R26 ;  /* 0x004f501a01007387 */ /* 0x0001e40000100a00 */
[----:B------:R-:W2:Y:S02]  /*78970*/  LDL.LU R24, [R1+0xb50] ;  /* 0x000b500001187983 */ /* 0x000ea40000300800 */
[----:B------:R-:W2:Y:S02]  /*78980*/  LDL.LU R25, [R1+0xb54] ;  /* 0x000b540001197983 */ /* 0x000ea40000300800 */
[----:B0-----:R-:W-:-:S02]  /*78990*/  IMAD.MOV.U32 R26, RZ, RZ, R3 ;  /* 0x000000ffff1a7224 */ /* 0x001fc400078e0003 */
[----:B------:R-:W-:-:S05]  /*789a0*/  IMAD.MOV.U32 R27, RZ, RZ, R2 ;  /* 0x000000ffff1b7224 */ /* 0x000fca00078e0002 */
[----:B------:R0:W-:Y:S01]  /*789b0*/  STL.64 [R1+0x4f68], R26 ;  /* 0x004f681a01007387 */ /* 0x0001e20000100a00 */
[C---:B---3--:R-:W-:Y:S03]  /*789c0*/  HMMA.16816.F32.BF16 R16, R12.reuse, R18, R4 ;  /* 0x000000120c10723c */ /* 0x048fe60000041804 */
[----:B--2---:R-:W-:Y:S01]  /*789d0*/  STL.64 [R1+0x4f60], R24 ;  /* 0x004f601801007387 */ /* 0x004fe20000100a00 */
[----:B0-----:R-:W2:Y:S02]  /*789e0*/  LDL.LU.64 R26, [R1+0x108] ;  /* 0x00010800011a7983 */ /* 0x001ea40000300a00 */
[----:B------:R-:W3:Y:S02]  /*789f0*/  LDL.LU.64 R6, [R1+0x4fc8] ;  /* 0x004fc80001067983 */ /* 0x000ee40000300a00 */
[----:B------:R-:W3:Y:S11]  /*78a00*/  LDL.LU.64 R4, [R1+0x4fc0] ;  /* 0x004fc00001047983 */ /* 0x000ef60000300a00 */
[----:B------:R-:W-:Y:S04]  /*78a10*/  @!UPT UIADD3 URZ, URZ, URZ, URZ ;  /* 0x0000003f3f3ff290 */ /* 0x000fe8000fffe03f */
        /* <DEDUP_REMOVED lines=12> */
[----:B------:R-:W2:Y:S01]  /*78ae0*/  LDL.LU.64 R18, [R1+0x4fa0] ;  /* 0x004fa00001127983 */ /* 0x000ea20000300a00 */
[----:B----4-:R-:W-:Y:S01]  /*78af0*/  IMAD.MOV.U32 R29, RZ, RZ, R11 ;  /* 0x000000ffff1d7224 */ /* 0x010fe200078e000b */
[C---:B---3--:R-:W-:Y:S11]  /*78b00*/  HMMA.16816.F32.BF16 R4, R12.reuse, R10, R4 ;  /* 0x0000000a0c04723c */ /* 0x048ff60000041804 */
[----:B------:R-:W-:Y:S11]  /*78b10*/  @!UPT UIADD3 URZ, URZ, URZ, URZ ;  /* 0x0000003f3f3ff290 */ /* 0x000ff6000fffe03f */
[----:B------:R-:W-:Y:S01]  /*78b20*/  @!UPT UIADD3 URZ, URZ, URZ, URZ ;  /* 0x0000003f3f3ff290 */ /* 0x000fe2000fffe03f */
[----:B------:R-:W-:Y:S01]  /*78b30*/  STL.64 [R1+0xbe0], R4 ;  /* 0x000be00401007387 */ /* 0x000fe20000100a00 */
[----:B------:R0:W-:Y:S03]  /*78b40*/  STL.64 [R1+0xbe8], R6 ;  /* 0x000be80601007387 */ /* 0x0001e60000100a00 */
[----:B0-----:R-:W3:Y:S01]  /*78b50*/  LDL.LU.64 R6, [R1+0x4f98] ;  /* 0x004f980001067983 */ /* 0x001ee20000300a00 */
[----:B------:R-:W3:Y:S02]  /*78b60*/  LDL.LU.64 R4, [R1+0x4f90] ;  /* 0x004f900001047983 */ /* 0x000ee40000300a00 */
[----:B------:R-:W3:Y:S02]  /*78b70*/  LDL.LU.64 R10, [R1+0x4f88] ;  /* 0x004f8800010a7983 */ /* 0x000ee40000300a00 */
[----:B------:R-:W4:Y:S01]  /*78b80*/  LDL.LU.64 R8, [R1+0x4f80] ;  /* 0x004f800001087983 */ /* 0x000f220000300a00 */
[----:B---3--:R-:W-:Y:S01]  /*78b90*/  HMMA.16816.F32.BF16 R12, R12, R10, R4 ;  /* 0x0000000a0c0c723c */ /* 0x008fe20000041804 */
[----:B------:R-:W3:Y:S01]  /*78ba0*/  LDL.LU.64 R6, [R1+0x4f78] ;  /* 0x004f780001067983 */ /* 0x000ee20000300a00 */
[----:B------:R-:W3:Y:S02]  /*78bb0*/  LDL.LU.64 R4, [R1+0x4f70] ;  /* 0x004f700001047983 */ /* 0x000ee40000300a00 */
[----:B--2---:R-:W-:Y:S11]  /*78bc0*/  IMAD.MOV.U32 R0, RZ, RZ, R27 ;  /* 0x000000ffff007224 */ /* 0x004ff600078e001b */
[----:B------:R-:W-:Y:S08]  /*78bd0*/  @!UPT UIADD3 URZ, URZ, URZ, URZ ;  /* 0x0000003f3f3ff290 */ /* 0x000ff0000fffe03f */
[----:B------:R-:W-:Y:S01]  /*78be0*/  STL.64 [R1+0xbd0], R12 ;  /* 0x000bd00c01007387 */ /* 0x000fe20000100a00 */
[----:B------:R0:W-:Y:S03]  /*78bf0*/  STL.64 [R1+0xbd8], R14 ;  /* 0x000bd80e01007387 */ /* 0x0001e60000100a00 */
[----:B0-----:R-:W2:Y:S01]  /*78c00*/  LDL.LU.64 R14, [R1+0xe8] ;  /* 0x0000e800010e7983 */ /* 0x001ea20000300a00 */
[----:B------:R-:W-:Y:S02]  /*78c10*/  STL.64 [R1+0x4f08], R10 ;  /* 0x004f080a01007387 */ /* 0x000fe40000100a00 */
[----:B----4-:R0:W-:Y:S02]  /*78c20*/  STL.64 [R1+0x4f00], R8 ;  /* 0x004f000801007387 */ /* 0x0101e40000100a00 */
[----:B0-----:R-:W-:Y:S01]  /*78c30*/  IMAD.MOV.U32 R8, RZ, RZ, R26 ;  /* 0x000000ffff087224 */ /* 0x001fe200078e001a */
[C---:B---3--:R-:W-:Y:S01]  /*78c40*/  HMMA.16816.F32.BF16 R20, R4.reuse, R26, R20 ;  /* 0x0000001a0414723c */ /* 0x048fe20000041814 */
[----:B------:R-:W3:Y:S01]  /*78c50*/  LDL.LU.64 R26, [R1+0x4f68] ;  /* 0x004f6800011a7983 */ /* 0x000ee20000300a00 */
[----:B------:R-:W3:Y:S11]  /*78c60*/  LDL.LU.64 R24, [R1+0x4f60] ;  /* 0x004f600001187983 */ /* 0x000ef60000300a00 */
[----:B------:R-:W-:Y:S10]  /*78c70*/  @!UPT UIADD3 URZ, URZ, URZ, URZ ;  /* 0x0000003f3f3ff290 */ /* 0x000ff4000fffe03f */
[----:B------:R-:W-:Y:S01]  /*78c80*/  STL.64 [R1+0xbc0], R20 ;  /* 0x000bc01401007387 */ /* 0x000fe20000100a00 */
[----:B------:R-:W-:Y:S02]  /*78c90*/  IMAD.MOV.U32 R3, RZ, RZ, R22 ;  /* 0x000000ffff037224 */ /* 0x000fe400078e0016 */
[----:B------:R-:W-:Y:S02]  /*78ca0*/  IMAD.MOV.U32 R2, RZ, RZ, R23 ;  /* 0x000000ffff027224 */ /* 0x000fe400078e0017 */
[----:B------:R-:W3:Y:S03]  /*78cb0*/  LDL.LU.64 R22, [R1+0x4f58] ;  /* 0x004f580001167983 */ /* 0x000ee60000300a00 */
[----:B------:R-:W-:Y:S02]  /*78cc0*/  STL [R1+0x4804], R2 ;  /* 0x0048040201007387 */ /* 0x000fe40000100800 */
[----:B------:R0:W-:Y:S01]  /*78cd0*/  STL [R1+0x4800], R3 ;  /* 0x0048000301007387 */ /* 0x0001e20000100800 */
[----:B---3--:R-:W-:Y:S01]  /*78ce0*/  HMMA.16816.F32.BF16 R24, R4, R22, R24 ;  /* 0x000000160418723c */ /* 0x008fe20000041818 */
[----:B0-----:R-:W-:-:S02]  /*78cf0*/  IMAD.MOV.U32 R3, RZ, RZ, R22 ;  /* 0x000000ffff037224 */ /* 0x001fc400078e0016 */
[----:B------:R-:W-:Y:S11]  /*78d00*/  IMAD.MOV.U32 R2, RZ, RZ, R23 ;  /* 0x000000ffff027224 */ /* 0x000ff600078e0017 */
[----:B------:R-:W-:Y:S09]  /*78d10*/  @!UPT UIADD3 URZ, URZ, URZ, URZ ;  /* 0x0000003f3f3ff290 */ /* 0x000ff2000fffe03f */
[----:B------:R-:W-:Y:S01]  /*78d20*/  STL.64 [R1+0xbb0], R24 ;  /* 0x000bb01801007387 */ /* 0x000fe20000100a00 */
[----:B------:R0:W-:Y:S03]  /*78d30*/  STL.64 [R1+0xbb8], R26 ;  /* 0x000bb81a01007387 */ /* 0x0001e60000100a00 */
[----:B0-----:R-:W3:Y:S01]  /*78d40*/  LDL.LU.64 R26, [R1+0x4f50] ;  /* 0x004f5000011a7983 */ /* 0x001ee20000300a00 */
[----:B------:R-:W2:Y:S02]  /*78d50*/  LDL.LU.64 R22, [R1+0x4f48] ;  /* 0x004f480001167983 */ /* 0x000ea40000300a00 */
[----:B------:R-:W2:Y:S02]  /*78d60*/  LDL.LU.64 R20, [R1+0x4f40] ;  /* 0x004f400001147983 */ /* 0x000ea40000300a00 */
[----:B--2---:R-:W-:Y:S11]  /*78d70*/  HMMA.16816.F32.BF16 R20, R4, R14, R20 ;  /* 0x0000000e0414723c */ /* 0x004ff60000041814 */
[----:B------:R-:W-:Y:S11]  /*78d80*/  @!UPT UIADD3 URZ, URZ, URZ, URZ ;  /* 0x0000003f3f3ff290 */ /* 0x000ff6000fffe03f */
[----:B------:R-:W-:Y:S01]  /*78d90*/  @!UPT UIADD3 URZ, URZ, URZ, URZ ;  /* 0x0000003f3f3ff290 */ /* 0x000fe2000fffe03f */
[----:B------:R-:W-:Y:S01]  /*78da0*/  STL.64 [R1+0xba0], R20 ;  /* 0x000ba01401007387 */ /* 0x000fe20000100a00 */
[----:B------:R0:W-:Y:S03]  /*78db0*/  STL.64 [R1+0xba8], R22 ;  /* 0x000ba81601007387 */ /* 0x0001e60000100a00 */
[----:B0-----:R-:W2:Y:S01]  /*78dc0*/  LDL.LU.64 R22, [R1+0x4f38] ;  /* 0x004f380001167983 */ /* 0x001ea20000300a00 */
[----:B------:R-:W2:Y:S02]  /*78dd0*/  LDL.LU.64 R20, [R1+0x4f30] ;  /* 0x004f300001147983 */ /* 0x000ea40000300a00 */
[----:B------:R-:W-:Y:S02]  /*78de0*/  IMAD.MOV.U32 R10, RZ, RZ, R14 ;  /* 0x000000ffff0a7224 */ /* 0x000fe400078e000e */
[----:B------:R-:W-:Y:S02]  /*78df0*/  IMAD.MOV.U32 R9, RZ, RZ, R15 ;  /* 0x000000ffff097224 */ /* 0x000fe400078e000f */
[----:B---3--:R-:W-:-:S02]  /*78e00*/  IMAD.MOV.U32 R11, RZ, RZ, R27 ;  /* 0x000000ffff0b7224 */ /* 0x008fc400078e001b */
[----:B------:R-:W-:Y:S01]  /*78e10*/  IMAD.MOV.U32 R16, RZ, RZ, R26 ;  /* 0x000000ffff107224 */ /* 0x000fe200078e001a */
[----:B--2---:R-:W-:Y:S11]  /*78e20*/  HMMA.16816.F32.BF16 R12, R4, R26, R20 ;  /* 0x0000001a040c723c */ /* 0x004ff60000041814 */
[----:B------:R-:W-:Y:S11]  /*78e30*/  @!UPT UIADD3 URZ, URZ, URZ, URZ ;  /* 0x0000003f3f3ff290 */ /* 0x000ff6000fffe03f */
[----:B------:R-:W-:Y:S01]  /*78e40*/  @!UPT UIADD3 URZ, URZ, URZ, URZ ;  /* 0x0000003f3f3ff290 */ /* 0x000fe2000fffe03f */
[----:B------:R0:W-:Y:S01]  /*78e50*/  STL.64 [R1+0xb90], R12 ;  /* 0x000b900c01007387 */ /* 0x0001e20000100a00 */
[----:B------:R-:W-:Y:S02]  /*78e60*/  STL.64 [R1+0xb98], R14 ;  /* 0x000b980e01007387 */ /* 0x000fe40000100a00 */
[----:B------:R-:W-:Y:S02]  /*78e70*/  STL.64 [R1+0x4f20], R10 ;  /* 0x004f200a01007387 */ /* 0x000fe40000100a00 */
[----:B------:R-:W-:Y:S01]  /*78e80*/  STL.64 [R1+0x4f18], R8 ;  /* 0x004f180801007387 */ /* 0x000fe20000100a00 */
[----:B------:R-:W-:Y:S04]  /*78e90*/  STL [R1+0x4f10], R16 ;  /* 0x004f101001007387 */ /* 0x000fe80000100800 */
[----:B0-----:R-:W2:Y:S04]  /*78ea0*/  LDL.64 R12, [R1+0x40] ;  /* 0x00004000010c7983 */ /* 0x001ea80000100a00 */
[----:B--2---:R0:W-:Y:S01]  /*78eb0*/  STL.64 [R1+0x4df0], R12 ;  /* 0x004df00c01007387 */ /* 0x0041e20000100a00 */
[----:B------:R-:W2:Y:S02]  /*78ec0*/  LDL.LU R20, [R1+0x510] ;  /* 0x0005100001147983 */ /* 0x000ea40000300800 */
[----:B------:R-:W2:Y:S02]  /*78ed0*/  LDL.LU R21, [R1+0x514] ;  /* 0x0005140001157983 */ /* 0x000ea40000300800 */
[----:B------:R-:W3:Y:S01]  /*78ee0*/  LDL.LU R22, [R1+0x518] ;  /* 0x0005180001167983 */ /* 0x000ee20000300800 */
[----:B------:R-:W3:Y:S01]  /*78ef0*/  LDL.LU R23, [R1+0x51c] ;  /* 0x00051c0001177983 */ /* 0x000ee20000300800 */
[----:B0-----:R-:W-:-:S02]  /*78f00*/  IMAD.MOV.U32 R12, RZ, RZ, R19 ;  /* 0x000000ffff0c7224 */ /* 0x001fc400078e0013 */
[----:B------:R-:W-:-:S05]  /*78f10*/  IMAD.MOV.U32 R13, RZ, RZ, R18 ;  /* 0x000000ffff0d7224 */ /* 0x000fca00078e0012 */
[----:B------:R0:W-:Y:S04]  /*78f20*/  STL.64 [R1+0x4e08], R12 ;  /* 0x004e080c01007387 */ /* 0x0001e80000100a00 */
[----:B0-----:R-:W4:Y:S04]  /*78f30*/  LDL.64 R12, [R1+0x60] ;  /* 0x00006000010c7983 */ /* 0x001f280000100a00 */
[----:B----4-:R-:W-:Y:S01]  /*78f40*/  STL.64 [R1+0x4e30], R12 ;  /* 0x004e300c01007387 */ /* 0x010fe20000100a00 */
[----:B---3--:R-:W-:Y:S02]  /*78f50*/  STL.64 [R1+0x4de8], R22 ;  /* 0x004de81601007387 */ /* 0x008fe40000100a00 */
[----:B--2---:R0:W-:Y:S02]  /*78f60*/  STL.64 [R1+0x4de0], R20 ;  /* 0x004de01401007387 */ /* 0x0041e40000100a00 */
        /* <DEDUP_REMOVED lines=8> */
[----:B------:R-:W2:Y:S01]  /*78ff0*/  LDL.LU R8, [R1+0x800] ;  /* 0x0008000001087983 */ /* 0x000ea20000300800 */
[----:B------:R-:W2:Y:S02]  /*79000*/  LDL.LU R9, [R1+0x804] ;  /* 0x0008040001097983 */ /* 0x000ea40000300800 */
[----:B------:R-:W2:Y:S02]  /*79010*/  LDL.LU R10, [R1+0x808] ;  /* 0x00080800010a7983 */ /* 0x000ea40000300800 */
[----:B------:R-:W2:Y:S01]  /*79020*/  LDL.LU R11, [R1+0x80c] ;  /* 0x00080c00010b7983 */ /* 0x000ea20000300800 */
[----:B------:R-:W2:Y:S01]  /*79030*/  LDL.LU.64 R18, [R1+0xc8] ;  /* 0x0000c80001127983 */ /* 0x000ea20000300a00 */
[----:B------:R-:W2:Y:S02]  /*79040*/  LDL.LU R12, [R1+0x550] ;  /* 0x00055000010c7983 */ /* 0x000ea40000300800 */
[----:B------:R-:W2:Y:S02]  /*79050*/  LDL.LU R13, [R1+0x554] ;  /* 0x00055400010d7983 */ /* 0x000ea40000300800 */
[----:B------:R-:W2:Y:S01]  /*79060*/  LDL.LU R14, [R1+0x558] ;  /* 0x00055800010e7983 */ /* 0x000ea20000300800 */
[----:B------:R-:W2:Y:S04]  /*79070*/  LDL.LU R15, [R1+0x55c] ;  /* 0x00055c00010f7983 */ /* 0x000ea80000300800 */
[----:B--2---:R0:W-:Y:S01]  /*79080*/  STL.64 [R1+0x4e40], R14 ;  /* 0x004e400e01007387 */ /* 0x0041e20000100a00 */
[----:B------:R-:W-:Y:S03]  /*79090*/  STL.64 [R1+0x4e38], R12 ;  /* 0x004e380c01007387 */ /* 0x000fe60000100a00 */
[----:B0-----:R-:W2:Y:S01]  /*790a0*/  LDL.LU R14, [R1+0xa8] ;  /* 0x0000a800010e7983 */ /* 0x001ea20000300800 */
[----:B------:R-:W-:-:S02]  /*790b0*/  IMAD.MOV.U32 R15, RZ, RZ, R29 ;  /* 0x000000ffff0f7224 */ /* 0x000fc400078e001d */
[----:B------:R-:W2:Y:S02]  /*790c0*/  LDL.LU R29, [R1+0x4f28] ;  /* 0x004f2800011d7983 */ /* 0x000ea40000300800 */
[----:B---3--:R-:W-:Y:S01]  /*790d0*/  STL.64 [R1+0x4e00], R22 ;  /* 0x004e001601007387 */ /* 0x008fe20000100a00 */
[----:B------:R0:W-:Y:S04]  /*790e0*/  STL.64 [R1+0x4df8], R20 ;  /* 0x004df81401007387 */ /* 0x0001e80000100a00 */
        /* <DEDUP_REMOVED lines=10> */
[----:B------:R-:W-:Y:S01]  /*79190*/  HMMA.16816.F32.BF16 R8, R4, R18, R8 ;  /* 0x000000120408723c */ /* 0x000fe20000041808 */
        /* <DEDUP_REMOVED lines=9> */
[----:B--2---:R-:W-:Y:S07]  /*79230*/  STL.64 [R1+0x4e58], R20 ;  /* 0x004e581401007387 */ /* 0x004fee0000100a00 */
[----:B------:R-:W-:Y:S02]  /*79240*/  STL.64 [R1+0xb80], R8 ;  /* 0x000b800801007387 */ /* 0x000fe40000100a00 */
[----:B------:R0:W-:Y:S02]  /*79250*/  STL.64 [R1+0xb88], R10 ;  /* 0x000b880a01007387 */ /* 0x0001e40000100a00 */
[----:B0-----:R-:W2:Y:S01]  /*79260*/  LDL.LU.64 R10, [R1+0x4f20] ;  /* 0x004f2000010a7983 */ /* 0x001ea20000300a00 */
[----:B------:R-:W3:Y:S02]  /*79270*/  LDL.LU.64 R8, [R1+0x4f18] ;  /* 0x004f180001087983 */ /* 0x000ee40000300a00 */
[----:B------:R-:W3:Y:S02]  /*79280*/  LDL.LU R16, [R1+0x4f10] ;  /* 0x004f100001107983 */ /* 0x000ee40000300800 */
[----:B------:R-:W-:-:S02]  /*79290*/  IMAD.MOV.U32 R22, RZ, RZ, R28 ;  /* 0x000000ffff167224 */ /* 0x000fc400078e001c */
[----:B------:R-:W-:-:S07]  /*792a0*/  IMAD.MOV.U32 R23, RZ, RZ, R17 ;  /* 0x000000ffff177224 */ /* 0x000fce00078e0011 */
[----:B----4-:R-:W-:Y:S01]  /*792b0*/  HMMA.16816.F32.BF16 R24, R4, R22, R24 ;  /* 0x000000160418723c */ /* 0x010fe20000041818 */
[----:B------:R0:W-:Y:S06]  /*792c0*/  STL.64 [R1+0x4e78], R22 ;  /* 0x004e781601007387 */ /* 0x0001ec0000100a00 */
[----:B0-----:R-:W-:Y:S02]  /*792d0*/  IMAD.MOV.U32 R22, RZ, RZ, R13 ;  /* 0x000000ffff167224 */ /* 0x001fe400078e000d */
[----:B------:R-:W-:Y:S11]  /*792e0*/  IMAD.MOV.U32 R23, RZ, RZ, R12 ;  /* 0x000000ffff177224 */ /* 0x000ff600078e000c */
[----:B------:R-:W-:Y:S03]  /*792f0*/  @!UPT UIADD3 URZ, URZ, URZ, URZ ;  /* 0x0000003f3f3ff290 */ /* 0x000fe6000fffe03f */
[----:B------:R-:W-:Y:S01]  /*79300*/  STL.64 [R1+0xb70], R24 ;  /* 0x000b701801007387 */ /* 0x000fe20000100a00 */
[----:B------:R-:W-:Y:S02]  /*79310*/  STL.64 [R1+0xb78], R26 ;  /* 0x000b781a01007387 */ /* 0x000fe40000100a00 */
[----:B------:R2:W-:Y:S02]  /*79320*/  STL.64 [R1+0x4e90], R22 ;  /* 0x004e901601007387 */ /* 0x0005e40000100a00 */
[----:B--2---:R-:W-:Y:S02]  /*79330*/  IMAD.MOV.U32 R23, RZ, RZ, R11 ;  /* 0x000000ffff177224 */ /* 0x004fe400078e000b */
[----:B---3--:R-:W-:-:S05]  /*79340*/  IMAD.MOV.U32 R22, RZ, RZ, R16 ;  /* 0x000000ffff167224 */ /* 0x008fca00078e0010 */
[----:B------:R0:W-:Y:S02]  /*79350*/  STL.64 [R1+0x4ea8], R22 ;  /* 0x004ea81601007387 */ /* 0x0001e40000100a00 */
[----:B0-----:R-:W-:Y:S02]  /*79360*/  IMAD.MOV.U32 R22, RZ, RZ, R10 ;  /* 0x000000ffff167224 */ /* 0x001fe400078e000a */
[----:B------:R-:W-:-:S05]  /*79370*/  IMAD.MOV.U32 R23, RZ, RZ, R9 ;  /* 0x000000ffff177224 */ /* 0x000fca00078e0009 */
[----:B------:R0:W-:Y:S02]  /*79380*/  STL.64 [R1+0x4ec0], R22 ;  /* 0x004ec01601007387 */ /* 0x0001e40000100a00 */
[----:B0-----:R-:W-:Y:S02]  /*79390*/  IMAD.MOV.U32 R22, RZ, RZ, R3 ;  /* 0x000000ffff167224 */ /* 0x001fe400078e0003 */
[----:B------:R-:W-:-:S05]  /*793a0*/  IMAD.MOV.U32 R23, RZ, RZ, R2 ;  /* 0x000000ffff177224 */ /* 0x000fca00078e0002 */
[----:B------:R-:W-:Y:S01]  /*793b0*/  STL.64 [R1+0x4ed8], R22 ;  /* 0x004ed81601007387 */ /* 0x000fe20000100a00 */
        /* <DEDUP_REMOVED lines=9> */
[----:B------:R-:W3:Y:S01]  /*79450*/  LDL.LU R27, [R1+0x58c] ;  /* 0x00058c00011b7983 */ /* 0x000ee20000300800 */
[----:B------:R-:W4:Y:S01]  /*79460*/  LDL.LU R16, [R1+0x700] ;  /* 0x0007000001107983 */ /* 0x000f220000300800 */
[----:B------:R-:W4:Y:S02]  /*79470*/  LDL.LU R17, [R1+0x704] ;  /* 0x0007040001117983 */ /* 0x000f240000300800 */
[----:B------:R-:W4:Y:S02]  /*79480*/  LDL.LU R18, [R1+0x708] ;  /* 0x0007080001127983 */ /* 0x000f240000300800 */
[----:B------:R-:W-:Y:S01]  /*79490*/  IMAD.MOV.U32 R22, RZ, RZ, R8 ;  /* 0x000000ffff167224 */ /* 0x000fe200078e0008 */
[----:B------:R-:W4:Y:S01]  /*794a0*/  LDL.LU R19, [R1+0x70c] ;  /* 0x00070c0001137983 */ /* 0x000f220000300800 */
        /* <DEDUP_REMOVED lines=38> */
[----:B------:R-:W4:Y:S02]  /*79710*/  LDL.LU.64 R8, [R1+0x4f00] ;  /* 0x004f000001087983 */ /* 0x000f240000300a00 */
[----:B------:R-:W-:Y:S01]  /*79720*/  IMAD.MOV.U32 R23, RZ, RZ, R0 ;  /* 0x000000ffff177224 */ /* 0x000fe200078e0000 */
[----:B---3--:R-:W-:Y:S01]  /*79730*/  HMMA.16816.F32.BF16 R4, R4, R10, R16 ;  /* 0x0000000a0404723c */ /* 0x008fe20000041810 */
[----:B------:R-:W2:Y:S01]  /*79740*/  LDL.LU.64 R18, [R1+0x4ef8] ;  /* 0x004ef80001127983 */ /* 0x000ea20000300a00 */
[----:B------:R-:W2:Y:S11]  /*79750*/  LDL.LU.64 R16, [R1+0x4ef0] ;  /* 0x004ef00001107983 */ /* 0x000eb60000300a00 */
[----:B------:R-:W-:Y:S10]  /*79760*/  @!UPT UIADD3 URZ, URZ, URZ, URZ ;  /* 0x0000003f3f3ff290 */ /* 0x000ff4000fffe03f */
[----:B------:R-:W-:Y:S01]  /*79770*/  STL.64 [R1+0xb50], R4 ;  /* 0x000b500401007387 */ /* 0x000fe20000100a00 */
[----:B------:R-:W-:Y:S01]  /*79780*/  STL.64 [R1+0xb58], R6 ;  /* 0x000b580601007387 */ /* 0x000fe20000100a00 */
        /* <DEDUP_REMOVED lines=32> */
[----:B------:R2:W-:Y:S01]  /*79990*/  STL.64 [R1+0xb00], R20 ;  /* 0x000b001401007387 */ /* 0x0005e20000100a00 */
[----:B------:R-:W-:Y:S02]  /*799a0*/  IMAD.MOV.U32 R28, RZ, RZ, R22 ;  /* 0x000000ffff1c7224 */ /* 0x000fe400078e0016 */
[----:B------:R-:W-:Y:S02]  /*799b0*/  IMAD.MOV.U32 R0, RZ, RZ, R23 ;  /* 0x000000ffff007224 */ /* 0x000fe400078e0017 */
[----:B------:R-:W2:Y:S03]  /*799c0*/  LDL.LU.64 R22, [R1+0x4e78] ;  /* 0x004e780001167983 */ /* 0x000ea60000300a00 */
[----:B------:R-:W-:Y:S02]  /*799d0*/  STL [R1+0x480c], R0 ;  /* 0x00480c0001007387 */ /* 0x000fe40000100800 */
[----:B------:R-:W-:Y:S01]  /*799e0*/  STL [R1+0x4808], R28 ;  /* 0x0048081c01007387 */ /* 0x000fe20000100800 */
[C---:B--2---:R-:W-:Y:S01]  /*799f0*/  HMMA.16816.F32.BF16 R20, R16.reuse, R22, R24 ;  /* 0x000000161014723c */ /* 0x044fe20000041818 */
[----:B------:R-:W2:Y:S01]  /*79a00*/  LDL.LU.64 R26, [R1+0x4e70] ;  /* 0x004e7000011a7983 */ /* 0x000ea20000300a00 */
[----:B------:R-:W2:Y:S11]  /*79a10*/  LDL.LU.64 R24, [R1+0x4e68] ;  /* 0x004e680001187983 */ /* 0x000eb60000300a00 */
[----:B------:R-:W-:Y:S10]  /*79a20*/  @!UPT UIADD3 URZ, URZ, URZ, URZ ;  /* 0x0000003f3f3ff290 */ /* 0x000ff4000fffe03f */
[----:B------:R-:W-:Y:S01]  /*79a30*/  STL.64 [R1+0xaf0], R20 ;  /* 0x000af01401007387 */ /* 0x000fe20000100a00 */
[----:B------:R0:W-:Y:S03]  /*79a40*/  STL.64 [R1+0xaf8], R22 ;  /* 0x000af81601007387 */ /* 0x0001e60000100a00 */
[----:B0-----:R-:W3:Y:S01]  /*79a50*/  LDL.LU.64 R22, [R1+0x4e60] ;  /* 0x004e600001167983 */ /* 0x001ee20000300a00 */
[----:B------:R-:W3:Y:S02]  /*79a60*/  LDL.LU.64 R20, [R1+0x4e58] ;  /* 0x004e580001147983 */ /* 0x000ee40000300a00 */
[C---:B---3--:R-:W-:Y:S01]  /*79a70*/  HMMA.16816.F32.BF16 R12, R16.reuse, R14, R20 ;  /* 0x0000000e100c723c */ /* 0x048fe20000041814 */
[----:B------:R-:W3:Y:S01]  /*79a80*/  LDL.LU.64 R22, [R1+0x4e50] ;  /* 0x004e500001167983 */ /* 0x000ee20000300a00 */
[----:B------:R-:W3:Y:S11]  /*79a90*/  LDL.LU.64 R20, [R1+0x4e48] ;  /* 0x004e480001147983 */ /* 0x000ef60000300a00 */
[----:B------:R-:W-:Y:S10]  /*79aa0*/  @!UPT UIADD3 URZ, URZ, URZ, URZ ;  /* 0x0000003f3f3ff290 */ /* 0x000ff4000fffe03f */
[----:B------:R-:W-:Y:S01]  /*79ab0*/  STL.64 [R1+0xad0], R12 ;  /* 0x000ad00c01007387 */ /* 0x000fe20000100a00 */
[----:B------:R0:W-:Y:S03]  /*79ac0*/  STL.64 [R1+0xad8], R14 ;  /* 0x000ad80e01007387 */ /* 0x0001e60000100a00 */
[----:B0-----:R-:W2:Y:S01]  /*79ad0*/  LDL.LU.64 R14, [R1+0x4e40] ;  /* 0x004e4000010e7983 */ /* 0x001ea20000300a00 */
[----:B------:R-:W2:Y:S02]  /*79ae0*/  LDL.LU.64 R12, [R1+0x4e38] ;  /* 0x004e3800010c7983 */ /* 0x000ea40000300a00 */
[----:B----4-:R-:W-:Y:S02]  /*79af0*/  IMAD.MOV.U32 R4, RZ, RZ, R9 ;  /* 0x000000ffff047224 */ /* 0x010fe400078e0009 */
[----:B------:R-:W-:Y:S01]  /*79b00*/  IMAD.MOV.U32 R5, RZ, RZ, R8 ;  /* 0x000000ffff057224 */ /* 0x000fe200078e0008 */
[----:B--2---:R-:W-:Y:S01]  /*79b10*/  HMMA.16816.F32.BF16 R16, R16, R10, R12 ;  /* 0x0000000a1010723c */ /* 0x004fe2000004180c */
[----:B------:R-:W3:Y:S01]  /*79b20*/  LDL.LU.64 R12, [R1+0x4e30] ;  /* 0x004e3000010c7983 */ /* 0x000ee20000300a00 */
[----:B------:R-:W3:Y:S02]  /*79b30*/  LDL.LU.64 R10, [R1+0x4e28] ;  /* 0x004e2800010a7983 */ /* 0x000ee40000300a00 */
[----:B------:R-:W3:Y:S11]  /*79b40*/  LDL.LU.64 R8, [R1+0x4e20] ;  /* 0x004e200001087983 */ /* 0x000ef60000300a00 */
[----:B------:R-:W-:Y:S08]  /*79b50*/  @!UPT UIADD3 URZ, URZ, URZ, URZ ;  /* 0x0000003f3f3ff290 */ /* 0x000ff0000fffe03f */
[----:B------:R0:W-:Y:S01]  /*79b60*/  STL.64 [R1+0xa40], R16 ;  /* 0x000a401001007387 */ /* 0x0001e20000100a00 */
[----:B------:R-:W-:Y:S03]  /*79b70*/  STL.64 [R1+0xa48], R18 ;  /* 0x000a481201007387 */ /* 0x000fe60000100a00 */
[----:B0-----:R-:W2:Y:S01]  /*79b80*/  LDL.64 R16, [R1+0x20] ;  /* 0x0000200001107983 */ /* 0x001ea20000100a00 */
        /* <DEDUP_REMOVED lines=25> */
[----:B------:R0:W-:Y:S01]  /*79d20*/  STL.64 [R1+0x4d58], R4 ;  /* 0x004d580401007387 */ /* 0x0001e20000100a00 */
[----:B---3--:R-:W-:Y:S07]  /*79d30*/  HMMA.16816.F32.BF16 R12, R8, R4, R20 ;  /* 0x00000004080c723c */ /* 0x008fee0000041814 */
[----:B0-----:R-:W-:-:S02]  /*79d40*/  IMAD.MOV.U32 R4, RZ, RZ, R6 ;  /* 0x000000ffff047224 */ /* 0x001fc400078e0006 */
[----:B------:R-:W-:Y:S11]  /*79d50*/  IMAD.MOV.U32 R5, RZ, RZ, R3 ;  /* 0x000000ffff057224 */ /* 0x000ff600078e0003 */
[----:B------:R-:W-:Y:S03]  /*79d60*/  @!UPT UIADD3 URZ, URZ, URZ, URZ ;  /* 0x0000003f3f3ff290 */ /* 0x000fe6000fffe03f */
[----:B------:R-:W-:Y:S01]  /*79d70*/  STL.64 [R1+0x9f0], R12 ;  /* 0x0009f00c01007387 */ /* 0x000fe20000100a00 */
[----:B------:R-:W-:Y:S02]  /*79d80*/  STL.64 [R1+0x9f8], R14 ;  /* 0x0009f80e01007387 */ /* 0x000fe40000100a00 */
[----:B------:R0:W-:Y:S02]  /*79d90*/  STL.64 [R1+0x4d70], R4 ;  /* 0x004d700401007387 */ /* 0x0001e40000100a00 */
[----:B0-----:R-:W3:Y:S04]  /*79da0*/  LDL.64 R4, [R1+0x50] ;  /* 0x0000500001047983 */ /* 0x001ee80000100a00 */
[----:B---3--:R0:W-:Y:S02]  /*79db0*/  STL.64 [R1+0x4d88], R4 ;  /* 0x004d880401007387 */ /* 0x0081e40000100a00 */
[----:B0-----:R-:W-:-:S02]  /*79dc0*/  IMAD.MOV.U32 R4, RZ, RZ, R2 ;  /* 0x000000ffff047224 */ /* 0x001fc400078e0002 */
[----:B------:R-:W-:-:S05]  /*79dd0*/  IMAD.MOV.U32 R5, RZ, RZ, R0 ;  /* 0x000000ffff057224 */ /* 0x000fca00078e0000 */
[----:B------:R2:W-:Y:S02]  /*79de0*/  STL.64 [R1+0x4db8], R4 ;  /* 0x004db80401007387 */ /* 0x0005e40000100a00 */
[----:B--2---:R-:W-:Y:S02]  /*79df0*/  HMMA.16816.F32.BF16 R4, R8, R16, R24 ;  /* 0x000000100804723c */ /* 0x004fe40000041818 */
[----:B------:R-:W2:Y:S05]  /*79e00*/  LDL R24, [R1] ;  /* 0x0000000001187983 */ /* 0x000eaa0000100800 */
[----:B------:R-:W-:Y:S11]  /*79e10*/  IMAD.MOV.U32 R25, RZ, RZ, R29 ;  /* 0x000000ffff197224 */ /* 0x000ff600078e001d */
[----:B------:R-:W-:Y:S05]  /*79e20*/  @!UPT UIADD3 URZ, URZ, URZ, URZ ;  /* 0x0000003f3f3ff290 */ /* 0x000fea000fffe03f */
[----:B------:R0:W-:Y:S01]  /*79e30*/  STL.64 [R1+0x9e0], R4 ;  /* 0x0009e00401007387 */ /* 0x0001e20000100a00 */
[----:B------:R1:W-:Y:S02]  /*79e40*/  STL.64 [R1+0x9e8], R6 ;  /* 0x0009e80601007387 */ /* 0x0003e40000100a00 */
[----:B------:R-:W3:Y:S01]  /*79e50*/  LDL.LU R29, [R1+0x4ddc] ;  /* 0x004ddc00011d7983 */ /* 0x000ee20000300800 */
[----:B--2---:R-:W-:Y:S01]  /*79e60*/  STL.64 [R1+0x4dc0], R24 ;  /* 0x004dc01801007387 */ /* 0x004fe20000100a00 */
[----:B0-----:R-:W2:Y:S02]  /*79e70*/  LDL.LU R4, [R1+0x4d0] ;  /* 0x0004d00001047983 */ /* 0x001ea40000300800 */
[----:B------:R-:W2:Y:S02]  /*79e80*/  LDL.LU R5, [R1+0x4d4] ;  /* 0x0004d40001057983 */ /* 0x000ea40000300800 */
[----:B-1----:R-:W4:Y:S01]  /*79e90*/  LDL.LU R6, [R1+0x4d8] ;  /* 0x0004d80001067983 */ /* 0x002f220000300800 */
[----:B------:R-:W4:Y:S01]  /*79ea0*/  LDL.LU R7, [R1+0x4dc] ;  /* 0x0004dc0001077983 */ /* 0x000f220000300800 */
[----:B------:R-:W2:Y:S02]  /*79eb0*/  LDL.LU R12, [R1+0x4f0] ;  /* 0x0004f000010c7983 */ /* 0x000ea40000300800 */
[----:B------:R-:W3:Y:S02]  /*79ec0*/  LDL.LU R13, [R1+0x4f4] ;  /* 0x0004f400010d7983 */ /* 0x000ee40000300800 */
[----:B------:R-:W3:Y:S01]  /*79ed0*/  LDL.LU R14, [R1+0x4f8] ;  /* 0x0004f800010e7983 */ /* 0x000ee20000300800 */
[----:B------:R-:W3:Y:S04]  /*79ee0*/  LDL.LU R15, [R1+0x4fc] ;  /* 0x0004fc00010f7983 */ /* 0x000ee80000300800 */
[----:B----4-:R-:W-:Y:S01]  /*79ef0*/  STL.64 [R1+0x4dd0], R6 ;  /* 0x004dd00601007387 */ /* 0x010fe20000100a00 */
[----:B--2---:R0:W-:Y:S03]  /*79f00*/  STL.64 [R1+0x4dc8], R4 ;  /* 0x004dc80401007387 */ /* 0x0041e60000100a00 */
[----:B0-----:R-:W2:Y:S01]  /*79f10*/  LDL.64 R4, [R1+0x10] ;  /* 0x0000100001047983 */ /* 0x001ea20000100a00 */
        /* <DEDUP_REMOVED lines=14> */
[----:B---3--:R-:W-:-:S02]  /*7a000*/  IMAD.MOV.U32 R19, RZ, RZ, R29 ;  /* 0x000000ffff137224 */ /* 0x008fc400078e001d */
[----:B------:R-:W3:Y:S01]  /*7a010*/  LDL.LU R29, [R1+0x4dd8] ;  /* 0x004dd800011d7983 */ /* 0x000ee20000300800 */
[----:B------:R-:W-:Y:S03]  /*7a020*/  HMMA.16816.F32.BF16 R24, R8, R4, R12 ;  /* 0x000000040818723c */ /* 0x000fe6000004180c */
[----:B--2---:R-:W-:Y:S01]  /*7a030*/  STL.64 [R1+0x4d80], R18 ;  /* 0x004d801201007387 */ /* 0x004fe20000100a00 */
[----:B------:R0:W-:Y:S03]  /*7a040*/  STL.64 [R1+0x4d78], R16 ;  /* 0x004d781001007387 */ /* 0x0001e60000100a00 */
[----:B0-----:R-:W2:Y:S01]  /*7a050*/  LDL.LU R16, [R1+0x480] ;  /* 0x0004800001107983 */ /* 0x001ea20000300800 */
[----:B------:R-:W2:Y:S02]  /*7a060*/  LDL.LU R17, [R1+0x484] ;  /* 0x0004840001117983 */ /* 0x000ea40000300800 */
[----:B------:R-:W2:Y:S02]  /*7a070*/  LDL.LU R18, [R1+0x488] ;  /* 0x0004880001127983 */ /* 0x000ea40000300800 */
[----:B------:R-:W2:Y:S02]  /*7a080*/  LDL.LU R19, [R1+0x48c] ;  /* 0x00048c0001137983 */ /* 0x000ea40000300800 */
[----:B------:R-:W-:-:S02]  /*7a090*/  IMAD.MOV.U32 R14, RZ, RZ, R4 ;  /* 0x000000ffff0e7224 */ /* 0x000fc400078e0004 */
[----:B------:R-:W-:Y:S01]  /*7a0a0*/  IMAD.MOV.U32 R13, RZ, RZ, R5 ;  /* 0x000000ffff0d7224 */ /* 0x000fe200078e0005 */
[----:B--2---:R-:W-:Y:S01]  /*7a0b0*/  STL.64 [R1+0x4d98], R18 ;  /* 0x004d981201007387 */ /* 0x004fe20000100a00 */
[----:B------:R0:W-:Y:S03]  /*7a0c0*/  STL.64 [R1+0x4d90], R16 ;  /* 0x004d901001007387 */ /* 0x0001e60000100a00 */
[----:B0-----:R-:W2:Y:S01]  /*7a0d0*/  LDL.LU R16, [R1+0x490] ;  /* 0x0004900001107983 */ /* 0x001ea20000300800 */
[----:B------:R-:W2:Y:S02]  /*7a0e0*/  LDL.LU R17, [R1+0x494] ;  /* 0x0004940001117983 */ /* 0x000ea40000300800 */
[----:B------:R-:W2:Y:S02]  /*7a0f0*/  LDL.LU R18, [R1+0x498] ;  /* 0x0004980001127983 */ /* 0x000ea40000300800 */
[----:B------:R-:W2:Y:S01]  /*7a100*/  LDL.LU.64 R6, [R1+0x4dd0] ;  /* 0x004dd00001067983 */ /* 0x000ea20000300a00 */
[----:B------:R-:W2:Y:S01]  /*7a110*/  LDL.LU.64 R4, [R1+0x4dc8] ;  /* 0x004dc80001047983 */ /* 0x000ea20000300a00 */
[----:B------:R0:W-:Y:S02]  /*7a120*/  STL.64 [R1+0x9d0], R24 ;  /* 0x0009d01801007387 */ /* 0x0001e40000100a00 */
[----:B------:R-:W-:Y:S01]  /*7a130*/  STL [R1+0x9d8], R26 ;  /* 0x0009d81a01007387 */ /* 0x000fe20000100800 */
[----:B0-----:R-:W2:Y:S01]  /*7a140*/  LDL.LU.64 R24, [R1+0x4dc0] ;  /* 0x004dc00001187983 */ /* 0x001ea20000300a00 */
[----:B---3--:R-:W-:-:S02]  /*7a150*/  IMAD.MOV.U32 R19, RZ, RZ, R29 ;  /* 0x000000ffff137224 */ /* 0x008fc400078e001d */
[----:B------:R-:W-:-:S05]  /*7a160*/  IMAD.MOV.U32 R29, RZ, RZ, R27 ;  /* 0x000000ffff1d7224 */ /* 0x000fca00078e001b */
[----:B------:R0:W-:Y:S04]  /*7a170*/  STL [R1+0x4810], R29 ;  /* 0x0048101d01007387 */ /* 0x0001e80000100800 */
[----:B0-----:R-:W3:Y:S01]  /*7a180*/  LDL R29, [R1+0x900] ;  /* 0x00090000011d7983 */ /* 0x001ee20000100800 */
[C---:B--2---:R-:W-:Y:S03]  /*7a190*/  HMMA.16816.F32.BF16 R24, R8.reuse, R24, R4 ;  /* 0x000000180818723c */ /* 0x044fe60000041804 */
[----:B------:R-:W2:Y:S11]  /*7a1a0*/  LDL.LU.64 R4, [R1+0x4db8] ;  /* 0x004db80001047983 */ /* 0x000eb60000300a00 */
[----:B------:R-:W-:Y:S09]  /*7a1b0*/  @!UPT UIADD3 URZ, URZ, URZ, URZ ;  /* 0x0000003f3f3ff290 */ /* 0x000ff2000fffe03f */
[----:B------:R0:W-:Y:S01]  /*7a1c0*/  STL.64 [R1+0x9c0], R24 ;  /* 0x0009c01801007387 */ /* 0x0001e20000100a00 */
[----:B------:R-:W-:Y:S03]  /*7a1d0*/  STL.64 [R1+0x9c8], R26 ;  /* 0x0009c81a01007387 */ /* 0x000fe60000100a00 */
[----:B0-----:R-:W4:Y:S02]  /*7a1e0*/  LDL.LU.64 R24, [R1+0x4db0] ;  /* 0x004db00001187983 */ /* 0x001f240000300a00 */
[----:B----4-:R-:W-:Y:S02]  /*7a1f0*/  HMMA.16816.F32.BF16 R8, R8, R24, R20 ;  /* 0x000000180808723c */ /* 0x010fe40000041814 */
[----:B------:R-:W2:Y:S01]  /*7a200*/  LDL.LU.64 R22, [R1+0x4da8] ;  /* 0x004da80001167983 */ /* 0x000ea20000300a00 */
[----:B------:R-:W2:Y:S11]  /*7a210*/  LDL.LU.64 R20, [R1+0x4da0] ;  /* 0x004da00001147983 */ /* 0x000eb60000300a00 */
[----:B------:R-:W-:Y:S09]  /*7a220*/  @!UPT UIADD3 URZ, URZ, URZ, URZ ;  /* 0x0000003f3f3ff290 */ /* 0x000ff2000fffe03f */
        /* <DEDUP_REMOVED lines=30> */
[----:B------:R-:W4:Y:S11]  /*7a410*/  LDL.LU.64 R16, [R1+0x4d50] ;  /* 0x004d500001107983 */ /* 0x000f360000300a00 */
[----:B------:R-:W-:Y:S10]  /*7a420*/  @!UPT UIADD3 URZ, URZ, URZ, URZ ;  /* 0x0000003f3f3ff290 */ /* 0x000ff4000fffe03f */
[----:B------:R-:W-:Y:S01]  /*7a430*/  STL.64 [R1+0x970], R4 ;  /* 0x0009700401007387 */ /* 0x000fe20000100a00 */
[----:B------:R-:W-:Y:S02]  /*7a440*/  STL.64 [R1+0x978], R6 ;  /* 0x0009780601007387 */ /* 0x000fe40000100a00 */
[----:B---3--:R-:W0:Y:S02]  /*7a450*/  LDSM.16.MT88.4 R4, [R29+0x18100] ;  /* 0x018100001d04783b */ /* 0x008e240000004200 */
[----:B0-----:R-:W-:Y:S02]  /*7a460*/  STL.64 [R1+0x4d48], R6 ;  /* 0x004d480601007387 */ /* 0x001fe40000100a00 */
[----:B------:R0:W-:Y:S02]  /*7a470*/  STL.64 [R1+0x4d40], R4 ;  /* 0x004d400401007387 */ /* 0x0001e40000100a00 */
[----:B0-----:R-:W2:Y:S01]  /*7a480*/  LDL.LU R4, [R1+0x440] ;  /* 0x0004400001047983 */ /* 0x001ea20000300800 */
[----:B------:R-:W2:Y:S02]  /*7a490*/  LDL.LU R5, [R1+0x444] ;  /* 0x0004440001057983 */ /* 0x000ea40000300800 */
[----:B------:R-:W2:Y:S02]  /*7a4a0*/  LDL.LU R6, [R1+0x448] ;  /* 0x0004480001067983 */ /* 0x000ea40000300800 */
[----:B------:R-:W2:Y:S01]  /*7a4b0*/  LDL.LU R7, [R1+0x44c] ;  /* 0x00044c0001077983 */ /* 0x000ea20000300800 */
[----:B----4-:R-:W-:Y:S11]  /*7a4c0*/  HMMA.16816.F32.BF16 R8, R20, R16, R8 ;  /* 0x000000101408723c */ /* 0x010ff60000041808 */
[----:B------:R-:W-:Y:S11]  /*7a4d0*/  @!UPT UIADD3 URZ, URZ, URZ, URZ ;  /* 0x0000003f3f3ff290 */ /* 0x000ff6000fffe03f */
[----:B------:R-:W-:Y:S01]  /*7a4e0*/  @!UPT UIADD3 URZ, URZ, URZ, URZ ;  /* 0x0000003f3f3ff290 */ /* 0x000fe2000fffe03f */
[----:B------:R-:W-:Y:S01]  /*7a4f0*/  STL.64 [R1+0x950], R8 ;  /* 0x0009500801007387 */ /* 0x000fe20000100a00 */
[----:B------:R-:W-:Y:S02]  /*7a500*/  STL.64 [R1+0x958], R10 ;  /* 0x0009580a01007387 */ /* 0x000fe40000100a00 */
[----:B------:R-:W0:Y:S04]  /*7a510*/  LDSM.16.MT88.4 R8, [R29+0x18180] ;  /* 0x018180001d08783b */ /* 0x000e280000004200 */
[----:B------:R-:W-:Y:S02]  /*7a520*/  IMAD.MOV.U32 R2, RZ, RZ, R16 ;  /* 0x000000ffff027224 */ /* 0x000fe400078e0010 */
[----:B------:R-:W-:Y:S01]  /*7a530*/  IMAD.MOV.U32 R0, RZ, RZ, R17 ;  /* 0x000000ffff007224 */ /* 0x000fe200078e0011 */
[----:B------:R-:W3:Y:S01]  /*7a540*/  LDL.LU R16, [R1+0x430] ;  /* 0x0004300001107983 */ /* 0x000ee20000300800 */
[----:B------:R-:W3:Y:S02]  /*7a550*/  LDL.LU R17, [R1+0x434] ;  /* 0x0004340001117983 */ /* 0x000ee40000300800 */
[----:B------:R-:W3:Y:S02]  /*7a560*/  LDL.LU R18, [R1+0x438] ;  /* 0x0004380001127983 */ /* 0x000ee40000300800 */
[----:B------:R-:W3:Y:S01]  /*7a570*/  LDL.LU R19, [R1+0x43c] ;  /* 0x00043c0001137983 */ /* 0x000ee20000300800 */
[----:B0-----:R-:W-:Y:S01]  /*7a580*/  STL.64 [R1+0x4cd0], R10 ;  /* 0x004cd00a01007387 */ /* 0x001fe20000100a00 */
[----:B------:R0:W-:Y:S02]  /*7a590*/  STL.64 [R1+0x4cc8], R8 ;  /* 0x004cc80801007387 */ /* 0x0001e40000100a00 */
[----:B0-----:R-:W-:-:S02]  /*7a5a0*/  IMAD.MOV.U32 R8, RZ, RZ, R14 ;  /* 0x000000ffff087224 */ /* 0x001fc400078e000e */
[----:B------:R-:W-:-:S07]  /*7a5b0*/  IMAD.MOV.U32 R9, RZ, RZ, R13 ;  /* 0x000000ffff097224 */ /* 0x000fce00078e000d */
[----:B--2---:R-:W-:Y:S01]  /*7a5c0*/  HMMA.16816.F32.BF16 R4, R20, R8, R4 ;  /* 0x000000081404723c */ /* 0x004fe20000041804 */
[----:B------:R0:W-:Y:S04]  /*7a5d0*/  STL.64 [R1+0x4cd8], R8 ;  /* 0x004cd80801007387 */ /* 0x0001e80000100a00 */
[----:B0-----:R-:W2:Y:S11]  /*7a5e0*/  LDL.LU R8, [R1+0x3c0] ;  /* 0x0003c00001087983 */ /* 0x001eb60000300800 */
[----:B------:R-:W-:Y:S07]  /*7a5f0*/  @!UPT UIADD3 URZ, URZ, URZ, URZ ;  /* 0x0000003f3f3ff290 */ /* 0x000fee000fffe03f */
[----:B------:R-:W-:Y:S01]  /*7a600*/  STL.64 [R1+0x940], R4 ;  /* 0x0009400401007387 */ /* 0x000fe20000100a00 */
[----:B------:R-:W-:Y:S02]  /*7a610*/  STL.64 [R1+0x948], R6 ;  /* 0x0009480601007387 */ /* 0x000fe40000100a00 */
        /* <DEDUP_REMOVED lines=11> */
[----:B0-----:R-:W2:Y:S04]  /*7a6d0*/  LDL.64 R8, [R1+0x40] ;  /* 0x0000400001087983 */ /* 0x001ea80000100a00 */
[----:B--2---:R0:W-:Y:S01]  /*7a6e0*/  STL.64 [R1+0x4d18], R8 ;  /* 0x004d180801007387 */ /* 0x0041e20000100a00 */
[----:B------:R-:W2:Y:S02]  /*7a6f0*/  LDL.LU R4, [R1+0x420] ;  /* 0x0004200001047983 */ /* 0x000ea40000300800 */
[----:B------:R-:W2:Y:S02]  /*7a700*/  LDL.LU R5, [R1+0x424] ;  /* 0x0004240001057983 */ /* 0x000ea40000300800 */
[----:B------:R-:W2:Y:S01]  /*7a710*/  LDL.LU R6, [R1+0x428] ;  /* 0x0004280001067983 */ /* 0x000ea20000300800 */
[----:B------:R-:W2:Y:S01]  /*7a720*/  LDL.LU R7, [R1+0x42c] ;  /* 0x00042c0001077983 */ /* 0x000ea20000300800 */
[----:B0-----:R-:W-:-:S03]  /*7a730*/  IMAD.MOV.U32 R8, RZ, RZ, R12 ;  /* 0x000000ffff087224 */ /* 0x001fc600078e000c */
[----:B------:R-:W0:Y:S01]  /*7a740*/  LDSM.16.MT88.4 R12, [R29+0x18200] ;  /* 0x018200001d0c783b */ /* 0x000e220000004200 */
[----:B------:R-:W-:-:S05]  /*7a750*/  IMAD.MOV.U32 R9, RZ, RZ, R3 ;  /* 0x000000ffff097224 */ /* 0x000fca00078e0003 */
[----:B------:R1:W-:Y:S04]  /*7a760*/  STL.64 [R1+0x4d30], R8 ;  /* 0x004d300801007387 */ /* 0x0003e80000100a00 */
[----:B-1----:R-:W4:Y:S04]  /*7a770*/  LDL.64 R8, [R1+0x60] ;  /* 0x0000600001087983 */ /* 0x002f280000100a00 */
[----:B0-----:R-:W-:Y:S01]  /*7a780*/  STL.64 [R1+0x4c40], R14 ;  /* 0x004c400e01007387 */ /* 0x001fe20000100a00 */
[----:B------:R0:W-:Y:S03]  /*7a790*/  STL.64 [R1+0x4c38], R12 ;  /* 0x004c380c01007387 */ /* 0x0001e60000100a00 */
[----:B0-----:R-:W3:Y:S02]  /*7a7a0*/  LDL.64 R12, [R1] ;  /* 0x00000000010c7983 */ /* 0x001ee40000100a00 */
[C---:B---3--:R-:W-:Y:S02]  /*7a7b0*/  HMMA.16816.F32.BF16 R16, R20.reuse, R12, R16 ;  /* 0x0000000c1410723c */ /* 0x048fe40000041810 */
[----:B------:R0:W-:Y:S04]  /*7a7c0*/  STL.64 [R1+0x4d38], R12 ;  /* 0x004d380c01007387 */ /* 0x0001e80000100a00 */
[----:B0-----:R-:W4:Y:S11]  /*7a7d0*/  LDL.LU R12, [R1+0x410] ;  /* 0x00041000010c7983 */ /* 0x001f360000300800 */
[----:B------:R-:W-:Y:S06]  /*7a7e0*/  @!UPT UIADD3 URZ, URZ, URZ, URZ ;  /* 0x0000003f3f3ff290 */ /* 0x000fec000fffe03f */
[----:B------:R-:W-:Y:S01]  /*7a7f0*/  STL.64 [R1+0x920], R16 ;  /* 0x0009201001007387 */ /* 0x000fe20000100a00 */
[----:B------:R-:W-:Y:S02]  /*7a800*/  STL.64 [R1+0x928], R18 ;  /* 0x0009281201007387 */ /* 0x000fe40000100a00 */
[----:B------:R-:W0:Y:S04]  /*7a810*/  LDSM.16.MT88.4 R16, [R29+0x18280] ;  /* 0x018280001d10783b */ /* 0x000e280000004200 */
[----:B------:R-:W4:Y:S01]  /*7a820*/  LDL.LU R13, [R1+0x414] ;  /* 0x00041400010d7983 */ /* 0x000f220000300800 */
[----:B------:R-:W4:Y:S01]  /*7a830*/  LDL.LU R14, [R1+0x418] ;  /* 0x00041800010e7983 */ /* 0x000f220000300800 */
[----:B------:R-:W4:Y:S03]  /*7a840*/  LDL.LU R15, [R1+0x41c] ;  /* 0x00041c00010f7983 */ /* 0x000f260000300800 */
[----:B0-----:R-:W-:Y:S01]  /*7a850*/  STL.64 [R1+0x4bb0], R18 ;  /* 0x004bb01201007387 */ /* 0x001fe20000100a00 */
[----:B------:R0:W-:Y:S03]  /*7a860*/  STL.64 [R1+0x4ba8], R16 ;  /* 0x004ba81001007387 */ /* 0x0001e60000100a00 */
[----:B0-----:R-:W3:Y:S01]  /*7a870*/  LDL.LU R16, [R1+0x3b0] ;  /* 0x0003b00001107983 */ /* 0x001ee20000300800 */
[----:B------:R-:W3:Y:S02]  /*7a880*/  LDL.LU R17, [R1+0x3b4] ;  /* 0x0003b40001117983 */ /* 0x000ee40000300800 */
[----:B------:R-:W2:Y:S02]  /*7a890*/  LDL.LU R18, [R1+0x3b8] ;  /* 0x0003b80001127983 */ /* 0x000ea40000300800 */
[----:B------:R-:W2:Y:S02]  /*7a8a0*/  LDL.LU R19, [R1+0x3bc] ;  /* 0x0003bc0001137983 */ /* 0x000ea40000300800 */
[----:B--2---:R-:W-:Y:S01]  /*7a8b0*/  STL.64 [R1+0x4cf8], R18 ;  /* 0x004cf81201007387 */ /* 0x004fe20000100a00 */
[----:B---3--:R0:W-:Y:S03]  /*7a8c0*/  STL.64 [R1+0x4cf0], R16 ;  /* 0x004cf01001007387 */ /* 0x0081e60000100a00 */
[----:B0-----:R-:W2:Y:S04]  /*7a8d0*/  LDL.64 R16, [R1+0x30] ;  /* 0x0000300001107983 */ /* 0x001ea80000100a00 */
[----:B--2---:R0:W-:Y:S04]  /*7a8e0*/  STL.64 [R1+0x4d10], R16 ;  /* 0x004d101001007387 */ /* 0x0041e80000100a00 */
        /* <DEDUP_REMOVED lines=9> */
[----:B------:R-:W2:Y:S02]  /*7a980*/  LDL.LU R18, [R1+0x408] ;  /* 0x0004080001127983 */ /* 0x000ea40000300800 */
[----:B------:R-:W2:Y:S01]  /*7a990*/  LDL.LU R19, [R1+0x40c] ;  /* 0x00040c0001137983 */ /* 0x000ea20000300800 */
[----:B------:R-:W4:Y:S01]  /*7a9a0*/  LDL.LU.64 R6, [R1+0x4d48] ;  /* 0x004d480001067983 */ /* 0x000f220000300a00 */
[----:B------:R-:W4:Y:S11]  /*7a9b0*/  LDL.LU.64 R4, [R1+0x4d40] ;  /* 0x004d400001047983 */ /* 0x000f360000300a00 */
[----:B------:R-:W-:Y:S02]  /*7a9c0*/  STL.64 [R1+0x8f0], R20 ;  /* 0x0008f01401007387 */ /* 0x000fe40000100a00 */
[----:B------:R-:W-:Y:S02]  /*7a9d0*/  STL.64 [R1+0x8f8], R22 ;  /* 0x0008f81601007387 */ /* 0x000fe40000100a00 */
[----:B------:R-:W0:Y:S04]  /*7a9e0*/  LDSM.16.MT88.4 R20, [R29+0x18300] ;  /* 0x018300001d14783b */ /* 0x000e280000004200 */
[----:B0-----:R-:W-:Y:S01]  /*7a9f0*/  STL.64 [R1+0x4b30], R22 ;  /* 0x004b301601007387 */ /* 0x001fe20000100a00 */
[----:B------:R-:W-:Y:S01]  /*7aa00*/  STL.64 [R1+0x4b28], R20 ;  /* 0x004b281401007387 */ /* 0x000fe20000100a00 */
        /* <DEDUP_REMOVED lines=8> */
[----:B------:R-:W2:Y:S02]  /*7aa90*/  LDL.LU.64 R8, [R1+0x4d30] ;  /* 0x004d300001087983 */ /* 0x000ea40000300a00 */
        /* <DEDUP_REMOVED lines=16> */
[----:B------:R-:W-:Y:S02]  /*7aba0*/  IMAD.MOV.U32 R20, RZ, RZ, R2 ;  /* 0x000000ffff147224 */ /* 0x000fe400078e0002 */
[----:B------:R-:W-:Y:S01]  /*7abb0*/  IMAD.MOV.U32 R21, RZ, RZ, R0 ;  /* 0x000000ffff157224 */ /* 0x000fe200078e0000 */
[----:B-1----:R-:W4:Y:S01]  /*7abc0*/  LDL.LU.64 R18, [R1+0x4cf8] ;  /* 0x004cf80001127983 */ /* 0x002f220000300a00 */
[----:B--2---:R-:W-:Y:S01]  /*7abd0*/  HMMA.16816.F32.BF16 R8, R4, R16, R8 ;  /* 0x000000100408723c */ /* 0x004fe20000041808 */
[----:B------:R-:W-:-:S02]  /*7abe0*/  IMAD.MOV.U32 R2, RZ, RZ, R16 ;  /* 0x000000ffff027224 */ /* 0x000fc400078e0010 */
[----:B------:R-:W-:Y:S02]  /*7abf0*/  IMAD.MOV.U32 R0, RZ, RZ, R17 ;  /* 0x000000ffff007224 */ /* 0x000fe400078e0011 */
[----:B------:R-:W4:Y:S11]  /*7ac00*/  LDL.LU.64 R16, [R1+0x4cf0] ;  /* 0x004cf00001107983 */ /* 0x000f360000300a00 */
[----:B------:R-:W-:Y:S07]  /*7ac10*/  @!UPT UIADD3 URZ, URZ, URZ, URZ ;  /* 0x0000003f3f3ff290 */ /* 0x000fee000fffe03f */
[----:B------:R-:W-:Y:S01]  /*7ac20*/  STL [R1+0x880], R8 ;  /* 0x0008800801007387 */ /* 0x000fe20000100800 */
[----:B------:R0:W-:Y:S02]  /*7ac30*/  STL [R1+0x88c], R11 ;  /* 0x00088c0b01007387 */ /* 0x0001e40000100800 */
[----:B------:R-:W-:Y:S02]  /*7ac40*/  IMAD.MOV.U32 R27, RZ, RZ, R10 ;  /* 0x000000ffff1b7224 */ /* 0x000fe400078e000a */
[----:B------:R-:W-:Y:S01]  /*7ac50*/  IMAD.MOV.U32 R26, RZ, RZ, R9 ;  /* 0x000000ffff1a7224 */ /* 0x000fe200078e0009 */
[----:B0-----:R-:W2:Y:S01]  /*7ac60*/  LDL.LU.64 R10, [R1+0x4ce8] ;  /* 0x004ce800010a7983 */ /* 0x001ea20000300a00 */
[----:B------:R-:W2:Y:S03]  /*7ac70*/  LDL.LU.64 R8, [R1+0x4ce0] ;  /* 0x004ce00001087983 */ /* 0x000ea60000300a00 */
[----:B------:R0:W-:Y:S02]  /*7ac80*/  STL [R1+0x459c], R26 ;  /* 0x00459c1a01007387 */ /* 0x0001e40000100800 */
[----:B------:R1:W-:Y:S01]  /*7ac90*/  STL [R1+0x4598], R27 ;  /* 0x0045981b01007387 */ /* 0x0003e20000100800 */
[C---:B--2---:R-:W-:Y:S01]  /*7aca0*/  HMMA.16816.F32.BF16 R20, R4.reuse, R20, R8 ;  /* 0x000000140414723c */ /* 0x044fe20000041808 */
[----:B------:R-:W4:Y:S11]  /*7acb0*/  LDL.LU.64 R8, [R1+0x4cd8] ;  /* 0x004cd80001087983 */ /* 0x000f360000300a00 */
[----:B------:R-:W-:Y:S11]  /*7acc0*/  @!UPT UIADD3 URZ, URZ, URZ, URZ ;  /* 0x0000003f3f3ff290 */ /* 0x000ff6000fffe03f */
[----:B------:R-:W-:Y:S01]  /*7acd0*/  STL.64 [R1+0x870], R20 ;  /* 0x0008701401007387 */ /* 0x000fe20000100a00 */
[----:B------:R-:W-:Y:S01]  /*7ace0*/  STL.64 [R1+0x878], R22 ;  /* 0x0008781601007387 */ /* 0x000fe20000100a00 */
[C---:B----4-:R-:W-:Y:S11]  /*7acf0*/  HMMA.16816.F32.BF16 R8, R4.reuse, R8, R16 ;  /* 0x000000080408723c */ /* 0x050ff60000041810 */
[----:B------:R-:W-:Y:S11]  /*7ad00*/  @!UPT UIADD3 URZ, URZ, URZ, URZ ;  /* 0x0000003f3f3ff290 */ /* 0x000ff6000fffe03f */
[----:B------:R-:W-:Y:S01]  /*7ad10*/  @!UPT UIADD3 URZ, URZ, URZ, URZ ;  /* 0x0000003f3f3ff290 */ /* 0x000fe2000fffe03f */
[----:B------:R2:W-:Y:S01]  /*7ad20*/  STL.64 [R1+0x868], R10 ;  /* 0x0008680a01007387 */ /* 0x0005e20000100a00 */
[----:B------:R-:W4:Y:S02]  /*7ad30*/  LDL.LU R16, [R1+0x250] ;  /* 0x0002500001107983 */ /* 0x000f240000300800 */
[----:B------:R-:W4:Y:S02]  /*7ad40*/  LDL.LU R17, [R1+0x254] ;  /* 0x0002540001117983 */ /* 0x000f240000300800 */
[----:B------:R-:W3:Y:S01]  /*7ad50*/  LDL.LU R18, [R1+0x258] ;  /* 0x0002580001127983 */ /* 0x000ee20000300800 */
[----:B------:R-:W3:Y:S01]  /*7ad60*/  LDL.LU R19, [R1+0x25c] ;  /* 0x00025c0001137983 */ /* 0x000ee20000300800 */
[----:B0-----:R-:W-:Y:S02]  /*7ad70*/  IMAD.MOV.U32 R26, RZ, RZ, R8 ;  /* 0x000000ffff1a7224 */ /* 0x001fe400078e0008 */
[----:B-1----:R-:W-:Y:S02]  /*7ad80*/  IMAD.MOV.U32 R27, RZ, RZ, R9 ;  /* 0x000000ffff1b7224 */ /* 0x002fe400078e0009 */
[----:B------:R-:W4:Y:S01]  /*7ad90*/  LDL.LU R8, [R1+0x3a0] ;  /* 0x0003a00001087983 */ /* 0x000f220000300800 */
[----:B------:R-:W4:Y:S04]  /*7ada0*/  LDL.LU R9, [R1+0x3a4] ;  /* 0x0003a40001097983 */ /* 0x000f280000300800 */
[----:B--2---:R-:W2:Y:S01]  /*7adb0*/  LDL.LU R10, [R1+0x3a8] ;  /* 0x0003a800010a7983 */ /* 0x004ea20000300800 */
[----:B------:R-:W2:Y:S03]  /*7adc0*/  LDL.LU R11, [R1+0x3ac] ;  /* 0x0003ac00010b7983 */ /* 0x000ea60000300800 */
[----:B---3--:R-:W-:Y:S01]  /*7add0*/  STL.64 [R1+0x4c50], R18 ;  /* 0x004c501201007387 */ /* 0x008fe20000100a00 */
[----:B----4-:R0:W-:Y:S03]  /*7ade0*/  STL.64 [R1+0x4c48], R16 ;  /* 0x004c481001007387 */ /* 0x0101e60000100a00 */
[----:B0-----:R-:W3:Y:S01]  /*7adf0*/  LDL.LU R16, [R1+0x290] ;  /* 0x0002900001107983 */ /* 0x001ee20000300800 */
[----:B------:R-:W3:Y:S02]  /*7ae00*/  LDL.LU R17, [R1+0x294] ;  /* 0x0002940001117983 */ /* 0x000ee40000300800 */
[----:B------:R-:W4:Y:S02]  /*7ae10*/  LDL.LU R18, [R1+0x298] ;  /* 0x0002980001127983 */ /* 0x000f240000300800 */
[----:B------:R-:W4:Y:S02]  /*7ae20*/  LDL.LU R19, [R1+0x29c] ;  /* 0x00029c0001137983 */ /* 0x000f240000300800 */
[----:B----4-:R-:W-:Y:S01]  /*7ae30*/  STL.64 [R1+0x4c60], R18 ;  /* 0x004c601201007387 */ /* 0x010fe20000100a00 */
[----:B---3--:R0:W-:Y:S03]  /*7ae40*/  STL.64 [R1+0x4c58], R16 ;  /* 0x004c581001007387 */ /* 0x0081e60000100a00 */
[----:B0-----:R-:W3:Y:S04]  /*7ae50*/  LDL.64 R16, [R1+0x10] ;  /* 0x0000100001107983 */ /* 0x001ee80000100a00 */
[----:B---3--:R0:W-:Y:S04]  /*7ae60*/  STL.64 [R1+0x4c68], R16 ;  /* 0x004c681001007387 */ /* 0x0081e80000100a00 */
[----:B0-----:R-:W3:Y:S04]  /*7ae70*/  LDL.64 R16, [R1+0x20] ;  /* 0x0000200001107983 */ /* 0x001ee80000100a00 */
[----:B---3--:R0:W-:Y:S04]  /*7ae80*/  STL.64 [R1+0x4c78], R16 ;  /* 0x004c781001007387 */ /* 0x0081e80000100a00 */
        /* <DEDUP_REMOVED lines=14> */
[----:B--2---:R-:W-:Y:S01]  /*7af70*/  HMMA.16816.F32.BF16 R8, R4, R12, R8 ;  /* 0x0000000c0408723c */ /* 0x004fe20000041808 */
[----:B----4-:R-:W-:Y:S01]  /*7af80*/  STL.64 [R1+0x4c98], R18 ;  /* 0x004c981201007387 */ /* 0x010fe20000100a00 */
[----:B---3--:R0:W-:Y:S03]  /*7af90*/  STL.64 [R1+0x4c90], R16 ;  /* 0x004c901001007387 */ /* 0x0081e60000100a00 */
[----:B0-----:R-:W2:Y:S04]  /*7afa0*/  LDL.64 R16, [R1+0x50] ;  /* 0x0000500001107983 */ /* 0x001ea80000100a00 */
[----:B--2---:R0:W-:Y:S01]  /*7afb0*/  STL.64 [R1+0x4cb0], R16 ;  /* 0x004cb01001007387 */ /* 0x0041e20000100a00 */
[----:B------:R-:W-:Y:S02]  /*7afc0*/  STL [R1+0x49d4], R27 ;  /* 0x0049d41b01007387 */ /* 0x000fe40000100800 */
[----:B------:R-:W-:Y:S11]  /*7afd0*/  STL [R1+0x49d0], R26 ;  /* 0x0049d01a01007387 */ /* 0x000ff60000100800 */
[----:B------:R-:W-:Y:S01]  /*7afe0*/  STL.64 [R1+0x850], R8 ;  /* 0x0008500801007387 */ /* 0x000fe20000100a00 */
[----:B------:R1:W-:Y:S01]  /*7aff0*/  STL.64 [R1+0x858], R10 ;  /* 0x0008580a01007387 */ /* 0x0003e20000100a00 */
[----:B0-----:R-:W-:-:S03]  /*7b000*/  IMAD.MOV.U32 R17, RZ, RZ, R14 ;  /* 0x000000ffff117224 */ /* 0x001fc600078e000e */
[----:B-1----:R-:W2:Y:S01]  /*7b010*/  LDL.LU.64 R10, [R1+0x4cd0] ;  /* 0x004cd000010a7983 */ /* 0x002ea20000300a00 */
[----:B------:R-:W2:Y:S02]  /*7b020*/  LDL.LU.64 R8, [R1+0x4cc8] ;  /* 0x004cc80001087983 */ /* 0x000ea40000300a00 */
[----:B------:R0:W-:Y:S02]  /*7b030*/  STL.64 [R1+0x4c70], R12 ;  /* 0x004c700c01007387 */ /* 0x0001e40000100a00 */
[----:B------:R-:W-:Y:S01]  /*7b040*/  IMAD.MOV.U32 R16, RZ, RZ, R15 ;  /* 0x000000ffff107224 */ /* 0x000fe200078e000f */
        /* <DEDUP_REMOVED lines=10> */
[----:B------:R-:W-:Y:S01]  /*7b0f0*/  HMMA.16816.F32.BF16 R4, R4, R24, R20 ;  /* 0x000000180404723c */ /* 0x000fe20000041814 */
[----:B----4-:R-:W-:Y:S01]  /*7b100*/  STL.64 [R1+0x4cc0], R14 ;  /* 0x004cc00e01007387 */ /* 0x010fe20000100a00 */
[----:B---3--:R0:W-:Y:S03]  /*7b110*/  STL.64 [R1+0x4cb8], R12 ;  /* 0x004cb80c01007387 */ /* 0x0081e60000100a00 */
[----:B0-----:R-:W2:Y:S01]  /*7b120*/  LDL.LU R12, [R1+0x2f0] ;  /* 0x0002f000010c7983 */ /* 0x001ea20000300800 */
[----:B------:R-:W2:Y:S02]  /*7b130*/  LDL.LU R13, [R1+0x2f4] ;  /* 0x0002f400010d7983 */ /* 0x000ea40000300800 */
[----:B------:R-:W2:Y:S02]  /*7b140*/  LDL.LU R14, [R1+0x2f8] ;  /* 0x0002f800010e7983 */ /* 0x000ea40000300800 */
[----:B------:R-:W2:Y:S01]  /*7b150*/  LDL.LU R15, [R1+0x2fc] ;  /* 0x0002fc00010f7983 */ /* 0x000ea20000300800 */
[----:B------:R-:W3:Y:S11]  /*7b160*/  LDL.LU R20, [R1+0x170] ;  /* 0x0001700001147983 */ /* 0x000ef60000300800 */
[----:B------:R-:W-:Y:S01]  /*7b170*/  @!UPT UIADD3 URZ, URZ, URZ, URZ ;  /* 0x0000003f3f3ff290 */ /* 0x000fe2000fffe03f */
[----:B------:R-:W-:Y:S02]  /*7b180*/  STL.64 [R1+0x830], R4 ;  /* 0x0008300401007387 */ /* 0x000fe40000100a00 */
[----:B------:R-:W-:Y:S02]  /*7b190*/  STL.64 [R1+0x838], R6 ;  /* 0x0008380601007387 */ /* 0x000fe40000100a00 */
[----:B------:R-:W3:Y:S01]  /*7b1a0*/  LDL.LU R21, [R1+0x174] ;  /* 0x0001740001157983 */ /* 0x000ee20000300800 */
[----:B------:R-:W4:Y:S01]  /*7b1b0*/  LDL.LU R22, [R1+0x178] ;  /* 0x0001780001167983 */ /* 0x000f220000300800 */
[----:B------:R-:W4:Y:S01]  /*7b1c0*/  LDL.LU R23, [R1+0x17c] ;  /* 0x00017c0001177983 */ /* 0x000f220000300800 */
[C---:B--2---:R-:W-:Y:S02]  /*7b1d0*/  HMMA.16816.F32.BF16 R16, R8.reuse, R16, R12 ;  /* 0x000000100810723c */ /* 0x044fe4000004180c */
[----:B----4-:R-:W-:Y:S01]  /*7b1e0*/  STL.64 [R1+0x4b68], R22 ;  /* 0x004b681601007387 */ /* 0x010fe20000100a00 */
[----:B---3--:R-:W-:Y:S02]  /*7b1f0*/  STL.64 [R1+0x4b60], R20 ;  /* 0x004b601401007387 */ /* 0x008fe40000100a00 */
[----:B------:R-:W2:Y:S02]  /*7b200*/  LDL.LU.64 R14, [R1+0x4cc0] ;  /* 0x004cc000010e7983 */ /* 0x000ea40000300a00 */
[----:B------:R-:W2:Y:S11]  /*7b210*/  LDL.LU.64 R12, [R1+0x4cb8] ;  /* 0x004cb800010c7983 */ /* 0x000eb60000300a00 */
[----:B------:R-:W-:Y:S05]  /*7b220*/  @!UPT UIADD3 URZ, URZ, URZ, URZ ;  /* 0x0000003f3f3ff290 */ /* 0x000fea000fffe03f */
[----:B------:R0:W-:Y:S01]  /*7b230*/  STL.64 [R1+0x800], R16 ;  /* 0x0008001001007387 */ /* 0x0001e20000100a00 */
[----:B------:R-:W-:Y:S03]  /*7b240*/  STL.64 [R1+0x808], R18 ;  /* 0x0008081201007387 */ /* 0x000fe60000100a00 */
[----:B0-----:R-:W2:Y:S02]  /*7b250*/  LDL.LU.64 R16, [R1+0x4cb0] ;  /* 0x004cb00001107983 */ /* 0x001ea40000300a00 */
[----:B--2---:R-:W-:Y:S01]  /*7b260*/  HMMA.16816.F32.BF16 R12, R8, R16, R12 ;  /* 0x00000010080c723c */ /* 0x004fe2000004180c */
[----:B------:R-:W-:Y:S02]  /*7b270*/  IMAD.MOV.U32 R7, RZ, RZ, R16 ;  /* 0x000000ffff077224 */ /* 0x000fe400078e0010 */
[----:B------:R-:W-:Y:S11]  /*7b280*/  IMAD.MOV.U32 R6, RZ, RZ, R17 ;  /* 0x000000ffff067224 */ /* 0x000ff600078e0011 */
[----:B------:R-:W-:Y:S09]  /*7b290*/  @!UPT UIADD3 URZ, URZ, URZ, URZ ;  /* 0x0000003f3f3ff290 */ /* 0x000ff2000fffe03f */
[----:B------:R-:W-:Y:S01]  /*7b2a0*/  STL.64 [R1+0x7e0], R12 ;  /* 0x0007e00c01007387 */ /* 0x000fe20000100a00 */
[----:B------:R0:W-:Y:S03]  /*7b2b0*/  STL.64 [R1+0x7e8], R14 ;  /* 0x0007e80e01007387 */ /* 0x0001e60000100a00 */
[----:B0-----:R-:W2:Y:S01]  /*7b2c0*/  LDL.LU.64 R14, [R1+0x4ca8] ;  /* 0x004ca800010e7983 */ /* 0x001ea20000300a00 */
[----:B------:R-:W2:Y:S02]  /*7b2d0*/  LDL.LU.64 R12, [R1+0x4ca0] ;  /* 0x004ca000010c7983 */ /* 0x000ea40000300a00 */
[----:B------:R-:W3:Y:S02]  /*7b2e0*/  LDL.LU.64 R18, [R1+0x4c98] ;  /* 0x004c980001127983 */ /* 0x000ee40000300a00 */
[----:B------:R-:W3:Y:S02]  /*7b2f0*/  LDL.LU.64 R16, [R1+0x4c90] ;  /* 0x004c900001107983 */ /* 0x000ee40000300a00 */
[----:B------:R-:W-:-:S02]  /*7b300*/  IMAD.MOV.U32 R20, RZ, RZ, R28 ;  /* 0x000000ffff147224 */ /* 0x000fc400078e001c */
        /* <DEDUP_REMOVED lines=21> */
[----:B------:R-:W-:Y:S01]  /*7b460*/  STL.64 [R1+0x4c00], R4 ;  /* 0x004c000401007387 */ /* 0x000fe20000100a00 */
        /* <DEDUP_REMOVED lines=8> */
[C---:B----4-:R-:W-:Y:S01]  /*7b4f0*/  HMMA.16816.F32.BF16 R20, R8.reuse, R16, R20 ;  /* 0x000000100814723c */ /* 0x050fe20000041814 */
[----:B------:R-:W-:Y:S11]  /*7b500*/  IMAD.MOV.U32 R3, RZ, RZ, R17 ;  /* 0x000000ffff037224 */ /* 0x000ff600078e0011 */
[----:B------:R-:W-:Y:S11]  /*7b510*/  @!UPT UIADD3 URZ, URZ, URZ, URZ ;  /* 0x0000003f3f3ff290 */ /* 0x000ff6000fffe03f */
[----:B------:R-:W-:Y:S01]  /*7b520*/  STL.64 [R1+0x770], R20 ;  /* 0x0007701401007387 */ /* 0x000fe20000100a00 */
[----:B------:R0:W-:Y:S02]  /*7b530*/  STL.64 [R1+0x778], R22 ;  /* 0x0007781601007387 */ /* 0x0001e40000100a00 */
[----:B------:R-:W2:Y:S02]  /*7b540*/  LDL.LU.64 R18, [R1+0x4c60] ;  /* 0x004c600001127983 */ /* 0x000ea40000300a00 */
[----:B0-----:R-:W-:Y:S02]  /*7b550*/  IMAD.MOV.U32 R22, RZ, RZ, R16 ;  /* 0x000000ffff167224 */ /* 0x001fe400078e0010 */
        /* <DEDUP_REMOVED lines=11> */
[----:B------:R-:W3:Y:S02]  /*7b610*/  LDL.LU.64 R12, [R1+0x4c38] ;  /* 0x004c3800010c7983 */ /* 0x000ee40000300a00 */
[----:B------:R0:W-:Y:S01]  /*7b620*/  STL.64 [R1+0x4bb8], R24 ;  /* 0x004bb81801007387 */ /* 0x0001e20000100a00 */
[----:B--2---:R-:W-:Y:S01]  /*7b630*/  HMMA.16816.F32.BF16 R8, R8, R24, R16 ;  /* 0x000000180808723c */ /* 0x004fe20000041810 */
[----:B------:R-:W2:Y:S11]  /*7b640*/  LDL.LU R16, [R1+0x1c0] ;  /* 0x0001c00001107983 */ /* 0x000eb60000300800 */
[----:B------:R-:W-:Y:S11]  /*7b650*/  @!UPT UIADD3 URZ, URZ, URZ, URZ ;  /* 0x0000003f3f3ff290 */ /* 0x000ff6000fffe03f */
[----:B------:R-:W-:Y:S01]  /*7b660*/  STL.64 [R1+0x730], R8 ;  /* 0x0007300801007387 */ /* 0x000fe20000100a00 */
[----:B------:R-:W-:Y:S02]  /*7b670*/  STL.64 [R1+0x738], R10 ;  /* 0x0007380a01007387 */ /* 0x000fe40000100a00 */
[----:B------:R-:W2:Y:S02]  /*7b680*/  LDL.LU R17, [R1+0x1c4] ;  /* 0x0001c40001117983 */ /* 0x000ea40000300800 */
[----:B------:R-:W4:Y:S01]  /*7b690*/  LDL.LU R18, [R1+0x1c8] ;  /* 0x0001c80001127983 */ /* 0x000f220000300800 */
[----:B------:R-:W4:Y:S01]  /*7b6a0*/  LDL.LU R19, [R1+0x1cc] ;  /* 0x0001cc0001137983 */ /* 0x000f220000300800 */
[----:B------:R-:W-:Y:S02]  /*7b6b0*/  IMAD.MOV.U32 R20, RZ, RZ, R7 ;  /* 0x000000ffff147224 */ /* 0x000fe400078e0007 */
[----:B------:R-:W-:Y:S02]  /*7b6c0*/  IMAD.MOV.U32 R21, RZ, RZ, R6 ;  /* 0x000000ffff157224 */ /* 0x000fe400078e0006 */
[----:B0-----:R-:W-:-:S02]  /*7b6d0*/  IMAD.MOV.U32 R25, RZ, RZ, R4 ;  /* 0x000000ffff197224 */ /* 0x001fc400078e0004 */
[----:B------:R-:W-:Y:S01]  /*7b6e0*/  IMAD.MOV.U32 R24, RZ, RZ, R5 ;  /* 0x000000ffff187224 */ /* 0x000fe200078e0005 */
[----:B----4-:R-:W-:Y:S01]  /*7b6f0*/  STL.64 [R1+0x4bc8], R18 ;  /* 0x004bc81201007387 */ /* 0x010fe20000100a00 */
[----:B--2---:R-:W-:Y:S02]  /*7b700*/  STL.64 [R1+0x4bc0], R16 ;  /* 0x004bc01001007387 */ /* 0x004fe40000100a00 */
[----:B------:R0:W-:Y:S02]  /*7b710*/  STL.64 [R1+0x4c20], R20 ;  /* 0x004c201401007387 */ /* 0x0001e40000100a00 */
[----:B------:R-:W2:Y:S01]  /*7b720*/  LDL.LU R4, [R1+0x220] ;  /* 0x0002200001047983 */ /* 0x000ea20000300800 */
[----:B------:R-:W2:Y:S01]  /*7b730*/  LDL.LU R5, [R1+0x224] ;  /* 0x0002240001057983 */ /* 0x000ea20000300800 */
[----:B------:R-:W4:Y:S02]  /*7b740*/  LDL.LU R6, [R1+0x228] ;  /* 0x0002280001067983 */ /* 0x000f240000300800 */
[----:B------:R-:W4:Y:S01]  /*7b750*/  LDL.LU R7, [R1+0x22c] ;  /* 0x00022c0001077983 */ /* 0x000f220000300800 */
[----:B0-----:R-:W3:Y:S04]  /*7b760*/  LDL.64 R20, [R1+0x60] ;  /* 0x0000600001147983 */ /* 0x001ee80000100a00 */
        /* <DEDUP_REMOVED lines=16> */
[----:B------:R-:W4:Y:S02]  /*7b870*/  LDL.LU R16, [R1+0x1e0] ;  /* 0x0001e00001107983 */ /* 0x000f240000300800 */
[----:B------:R-:W4:Y:S02]  /*7b880*/  LDL.LU R17, [R1+0x1e4] ;  /* 0x0001e40001117983 */ /* 0x000f240000300800 */
[----:B------:R-:W4:Y:S01]  /*7b890*/  LDL.LU R18, [R1+0x1e8] ;  /* 0x0001e80001127983 */ /* 0x000f220000300800 */
[----:B------:R-:W4:Y:S04]  /*7b8a0*/  LDL.LU R19, [R1+0x1ec] ;  /* 0x0001ec0001137983 */ /* 0x000f280000300800 */
[----:B0-----:R-:W4:Y:S01]  /*7b8b0*/  LDL.LU R24, [R1+0x200] ;  /* 0x0002000001187983 */ /* 0x001f220000300800 */
[----:B------:R-:W4:Y:S02]  /*7b8c0*/  LDL.LU R25, [R1+0x204] ;  /* 0x0002040001197983 */ /* 0x000f240000300800 */
[----:B------:R-:W4:Y:S02]  /*7b8d0*/  LDL.LU R26, [R1+0x208] ;  /* 0x00020800011a7983 */ /* 0x000f240000300800 */
[----:B------:R-:W4:Y:S02]  /*7b8e0*/  LDL.LU R27, [R1+0x20c] ;  /* 0x00020c00011b7983 */ /* 0x000f240000300800 */
[----:B------:R-:W-:-:S02]  /*7b8f0*/  IMAD.MOV.U32 R8, RZ, RZ, R2 ;  /* 0x000000ffff087224 */ /* 0x000fc400078e0002 */
[----:B------:R-:W-:Y:S02]  /*7b900*/  IMAD.MOV.U32 R9, RZ, RZ, R0 ;  /* 0x000000ffff097224 */ /* 0x000fe400078e0000 */
[----:B---3--:R-:W-:Y:S02]  /*7b910*/  IMAD.MOV.U32 R2, RZ, RZ, R20 ;  /* 0x000000ffff027224 */ /* 0x008fe400078e0014 */
[----:B------:R-:W-:Y:S01]  /*7b920*/  IMAD.MOV.U32 R0, RZ, RZ, R21 ;  /* 0x000000ffff007224 */ /* 0x000fe200078e0015 */
[C---:B--2---:R-:W-:Y:S01]  /*7b930*/  HMMA.16816.F32.BF16 R4, R12.reuse, R20, R4 ;  /* 0x000000140c04723c */ /* 0x044fe20000041804 */
[----:B----4-:R-:W-:Y:S01]  /*7b940*/  STL.64 [R1+0x4bf8], R26 ;  /* 0x004bf81a01007387 */ /* 0x010fe20000100a00 */
[----:B------:R0:W-:Y:S03]  /*7b950*/  STL.64 [R1+0x4bf0], R24 ;  /* 0x004bf01801007387 */ /* 0x0001e60000100a00 */
[----:B0-----:R-:W2:Y:S01]  /*7b960*/  LDL.LU R24, [R1+0x210] ;  /* 0x0002100001187983 */ /* 0x001ea20000300800 */
[----:B------:R-:W2:Y:S02]  /*7b970*/  LDL.LU R25, [R1+0x214] ;  /* 0x0002140001197983 */ /* 0x000ea40000300800 */
[----:B------:R-:W2:Y:S02]  /*7b980*/  LDL.LU R26, [R1+0x218] ;  /* 0x00021800011a7983 */ /* 0x000ea40000300800 */
[----:B------:R-:W2:Y:S01]  /*7b990*/  LDL.LU R27, [R1+0x21c] ;  /* 0x00021c00011b7983 */ /* 0x000ea20000300800 */
[----:B------:R-:W-:Y:S01]  /*7b9a0*/  STL.64 [R1+0x4be0], R18 ;  /* 0x004be01201007387 */ /* 0x000fe20000100a00 */
[----:B------:R0:W-:Y:S03]  /*7b9b0*/  STL.64 [R1+0x4bd8], R16 ;  /* 0x004bd81001007387 */ /* 0x0001e60000100a00 */
[----:B0-----:R-:W3:Y:S01]  /*7b9c0*/  LDL.LU R16, [R1+0x1f0] ;  /* 0x0001f00001107983 */ /* 0x001ee20000300800 */
[----:B------:R-:W3:Y:S02]  /*7b9d0*/  LDL.LU R17, [R1+0x1f4] ;  /* 0x0001f40001117983 */ /* 0x000ee40000300800 */
[----:B------:R-:W3:Y:S02]  /*7b9e0*/  LDL.LU R18, [R1+0x1f8] ;  /* 0x0001f80001127983 */ /* 0x000ee40000300800 */
[----:B------:R-:W3:Y:S03]  /*7b9f0*/  LDL.LU R19, [R1+0x1fc] ;  /* 0x0001fc0001137983 */ /* 0x000ee60000300800 */
[----:B------:R-:W-:Y:S01]  /*7ba00*/  STL.64 [R1+0x700], R4 ;  /* 0x0007000401007387 */ /* 0x000fe20000100a00 */
[----:B------:R0:W-:Y:S03]  /*7ba10*/  STL.64 [R1+0x708], R6 ;  /* 0x0007080601007387 */ /* 0x0001e60000100a00 */
[----:B0-----:R-:W4:Y:S01]  /*7ba20*/  LDL.LU.64 R6, [R1+0x4c30] ;  /* 0x004c300001067983 */ /* 0x001f220000300a00 */
[----:B------:R-:W4:Y:S02]  /*7ba30*/  LDL.LU.64 R4, [R1+0x4c28] ;  /* 0x004c280001047983 */ /* 0x000f240000300a00 */
[----:B------:R-:W4:Y:S02]  /*7ba40*/  LDL.LU.64 R20, [R1+0x4c20] ;  /* 0x004c200001147983 */ /* 0x000f240000300a00 */
[C---:B----4-:R-:W-:Y:S01]  /*7ba50*/  HMMA.16816.F32.BF16 R20, R12.reuse, R20, R4 ;  /* 0x000000140c14723c */ /* 0x050fe20000041804 */
[----:B------:R-:W4:Y:S01]  /*7ba60*/  LDL.LU.64 R6, [R1+0x4c18] ;  /* 0x004c180001067983 */ /* 0x000f220000300a00 */
[----:B------:R-:W4:Y:S11]  /*7ba70*/  LDL.LU.64 R4, [R1+0x4c10] ;  /* 0x004c100001047983 */ /* 0x000f360000300a00 */
        /* <DEDUP_REMOVED lines=13> */
[----:B----4-:R-:W-:Y:S11]  /*7bb50*/  STL.64 [R1+0x4b90], R20 ;  /* 0x004b901401007387 */ /* 0x010ff60000100a00 */
[----:B------:R-:W-:Y:S09]  /*7bb60*/  @!UPT UIADD3 URZ, URZ, URZ, URZ ;  /* 0x0000003f3f3ff290 */ /* 0x000ff2000fffe03f */
[----:B------:R-:W-:Y:S01]  /*7bb70*/  STL.64 [R1+0x6b0], R24 ;  /* 0x0006b01801007387 */ /* 0x000fe20000100a00 */
[----:B------:R0:W-:Y:S03]  /*7bb80*/  STL.64 [R1+0x6b8], R26 ;  /* 0x0006b81a01007387 */ /* 0x0001e60000100a00 */
[----:B0-----:R-:W2:Y:S01]  /*7bb90*/  LDL.LU.64 R26, [R1+0x4bf8] ;  /* 0x004bf800011a7983 */ /* 0x001ea20000300a00 */
[----:B------:R-:W2:Y:S02]  /*7bba0*/  LDL.LU.64 R24, [R1+0x4bf0] ;  /* 0x004bf00001187983 */ /* 0x000ea40000300a00 */
[----:B------:R0:W-:Y:S02]  /*7bbb0*/  STL.64 [R1+0x4b70], R4 ;  /* 0x004b700401007387 */ /* 0x0001e40000100a00 */
        /* <DEDUP_REMOVED lines=15> */
[----:B------:R-:W2:Y:S02]  /*7bcb0*/  LDL.LU R6, [R1+0x1b8] ;  /* 0x0001b80001067983 */ /* 0x000ea40000300800 */
[----:B------:R-:W2:Y:S11]  /*7bcc0*/  LDL.LU R7, [R1+0x1bc] ;  /* 0x0001bc0001077983 */ /* 0x000eb60000300800 */
[----:B------:R-:W-:Y:S02]  /*7bcd0*/  @!UPT UIADD3 URZ, URZ, URZ, URZ ;  /* 0x0000003f3f3ff290 */ /* 0x000fe4000fffe03f */
        /* <DEDUP_REMOVED lines=15> */
[----:B------:R-:W-:Y:S03]  /*7bdd0*/  STL.64 [R1+0x668], R26 ;  /* 0x0006681a01007387 */ /* 0x000fe60000100a00 */
[----:B0-----:R-:W3:Y:S01]  /*7bde0*/  LDL.LU.64 R24, [R1+0x4bb8] ;  /* 0x004bb80001187983 */ /* 0x001ee20000300a00 */
[----:B------:R-:W-:Y:S02]  /*7bdf0*/  IMAD.MOV.U32 R20, RZ, RZ, R2 ;  /* 0x000000ffff147224 */ /* 0x000fe400078e0002 */
[----:B------:R-:W-:Y:S01]  /*7be00*/  IMAD.MOV.U32 R21, RZ, RZ, R0 ;  /* 0x000000ffff157224 */ /* 0x000fe200078e0000 */
[----:B---3--:R-:W-:Y:S01]  /*7be10*/  HMMA.16816.F32.BF16 R12, R12, R24, R16 ;  /* 0x000000180c0c723c */ /* 0x008fe20000041810 */
[----:B------:R-:W2:Y:S01]  /*7be20*/  LDL.LU.64 R18, [R1+0x4bb0] ;  /* 0x004bb00001127983 */ /* 0x000ea20000300a00 */
[----:B------:R-:W2:Y:S02]  /*7be30*/  LDL.LU.64 R16, [R1+0x4ba8] ;  /* 0x004ba80001107983 */ /* 0x000ea40000300a00 */
[----:B------:R0:W-:Y:S02]  /*7be40*/  STL.64 [R1+0x4b38], R24 ;  /* 0x004b381801007387 */ /* 0x0001e40000100a00 */
[----:B0-----:R-:W3:Y:S11]  /*7be50*/  LDL.LU R24, [R1+0x180] ;  /* 0x0001800001187983 */ /* 0x001ef60000300800 */
[----:B------:R-:W-:Y:S06]  /*7be60*/  @!UPT UIADD3 URZ, URZ, URZ, URZ ;  /* 0x0000003f3f3ff290 */ /* 0x000fec000fffe03f */
[----:B------:R0:W-:Y:S01]  /*7be70*/  STL.64 [R1+0x630], R12 ;  /* 0x0006300c01007387 */ /* 0x0001e20000100a00 */
[----:B------:R-:W-:Y:S02]  /*7be80*/  STL.64 [R1+0x638], R14 ;  /* 0x0006380e01007387 */ /* 0x000fe40000100a00 */
[----:B------:R-:W3:Y:S02]  /*7be90*/  LDL.LU R25, [R1+0x184] ;  /* 0x0001840001197983 */ /* 0x000ee40000300800 */
[----:B------:R-:W3:Y:S01]  /*7bea0*/  LDL.LU R26, [R1+0x188] ;  /* 0x00018800011a7983 */ /* 0x000ee20000300800 */
[----:B------:R-:W3:Y:S04]  /*7beb0*/  LDL.LU R27, [R1+0x18c] ;  /* 0x00018c00011b7983 */ /* 0x000ee80000300800 */
        /* <DEDUP_REMOVED lines=20> */
[----:B------:R-:W-:Y:S01]  /*7c000*/  STL.64 [R1+0x5e0], R20 ;  /* 0x0005e01401007387 */ /* 0x000fe20000100a00 */
[----:B------:R0:W-:Y:S03]  /*7c010*/  STL.64 [R1+0x5e8], R22 ;  /* 0x0005e81601007387 */ /* 0x0001e60000100a00 */
[----:B0-----:R-:W2:Y:S01]  /*7c020*/  LDL.LU.64 R22, [R1+0x4b68] ;  /* 0x004b680001167983 */ /* 0x001ea20000300a00 */
[----:B------:R-:W2:Y:S01]  /*7c030*/  LDL.LU.64 R20, [R1+0x4b60] ;  /* 0x004b600001147983 */ /* 0x000ea20000300a00 */
[C---:B---3--:R-:W-:Y:S02]  /*7c040*/  HMMA.16816.F32.BF16 R24, R16.reuse, R4, R24 ;  /* 0x000000041018723c */ /* 0x048fe40000041818 */
[----:B------:R0:W-:Y:S04]  /*7c050*/  STL.64 [R1+0x4ae0], R4 ;  /* 0x004ae00401007387 */ /* 0x0001e80000100a00 */
[----:B0-----:R-:W3:Y:S02]  /*7c060*/  LDL.64 R4, [R1+0x40] ;  /* 0x0000400001047983 */ /* 0x001ee40000100a00 */
[----:B--2---:R-:W-:Y:S11]  /*7c070*/  HMMA.16816.F32.BF16 R20, R16, R8, R20 ;  /* 0x000000081014723c */ /* 0x004ff60000041814 */
[----:B------:R-:W-:Y:S04]  /*7c080*/  @!UPT UIADD3 URZ, URZ, URZ, URZ ;  /* 0x0000003f3f3ff290 */ /* 0x000fe8000fffe03f */
[----:B------:R-:W-:Y:S01]  /*7c090*/  STL.64 [R1+0x5c0], R24 ;  /* 0x0005c01801007387 */ /* 0x000fe20000100a00 */
[----:B------:R-:W-:Y:S03]  /*7c0a0*/  STL.64 [R1+0x5c8], R26 ;  /* 0x0005c81a01007387 */ /* 0x000fe60000100a00 */
[----:B---3--:R-:W-:Y:S04]  /*7c0b0*/  STL.64 [R1+0x4af8], R4 ;  /* 0x004af80401007387 */ /* 0x008fe80000100a00 */
        /* <DEDUP_REMOVED lines=16> */
[----:B0-----:R-:W4:Y:S01]  /*7c1c0*/  LDL.LU R20, [R1+0x160] ;  /* 0x0001600001147983 */ /* 0x001f220000300800 */
[----:B------:R-:W4:Y:S02]  /*7c1d0*/  LDL.LU R21, [R1+0x164] ;  /* 0x0001640001157983 */ /* 0x000f240000300800 */
[----:B------:R-:W4:Y:S02]  /*7c1e0*/  LDL.LU R22, [R1+0x168] ;  /* 0x0001680001167983 */ /* 0x000f240000300800 */
[----:B------:R-:W4:Y:S01]  /*7c1f0*/  LDL.LU R23, [R1+0x16c] ;  /* 0x00016c0001177983 */ /* 0x000f220000300800 */
[----:B------:R-:W2:Y:S01]  /*7c200*/  LDL.64 R24, [R1] ;  /* 0x0000000001187983 */ /* 0x000ea20000100a00 */
[----:B------:R-:W-:Y:S02]  /*7c210*/  STL.64 [R1+0x4b10], R4 ;  /* 0x004b100401007387 */ /* 0x000fe40000100a00 */
[----:B------:R0:W-:Y:S02]  /*7c220*/  STL.64 [R1+0x4ad8], R8 ;  /* 0x004ad80801007387 */ /* 0x0001e40000100a00 */
[----:B0-----:R-:W3:Y:S01]  /*7c230*/  LDL.LU R8, [R1+0x70] ;  /* 0x0000700001087983 */ /* 0x001ee20000300800 */
[----:B------:R-:W3:Y:S02]  /*7c240*/  LDL.LU R9, [R1+0x74] ;  /* 0x0000740001097983 */ /* 0x000ee40000300800 */
[----:B------:R-:W2:Y:S02]  /*7c250*/  LDL.LU R10, [R1+0x78] ;  /* 0x00007800010a7983 */ /* 0x000ea40000300800 */
[----:B------:R-:W2:Y:S01]  /*7c260*/  LDL.LU R11, [R1+0x7c] ;  /* 0x00007c00010b7983 */ /* 0x000ea20000300800 */
[----:B------:R-:W3:Y:S04]  /*7c270*/  LDL.64 R4, [R1+0x60] ;  /* 0x0000600001047983 */ /* 0x000ee80000100a00 */
        /* <DEDUP_REMOVED lines=38> */
[----:B---3--:R-:W-:Y:S01]  /*7c4e0*/  HMMA.16816.F32.BF16 R16, R16, R24, R20 ;  /* 0x000000181010723c */ /* 0x008fe20000041814 */
[----:B------:R-:W2:Y:S01]  /*7c4f0*/  LDL.LU.64 R22, [R1+0x4b30] ;  /* 0x004b300001167983 */ /* 0x000ea20000300a00 */
[----:B------:R-:W2:Y:S11]  /*7c500*/  LDL.LU.64 R20, [R1+0x4b28] ;  /* 0x004b280001147983 */ /* 0x000eb60000300a00 */
[----:B------:R-:W-:Y:S10]  /*7c510*/  @!UPT UIADD3 URZ, URZ, URZ, URZ ;  /* 0x0000003f3f3ff290 */ /* 0x000ff4000fffe03f */
[----:B------:R0:W-:Y:S01]  /*7c520*/  STL.64 [R1+0x580], R16 ;  /* 0x0005801001007387 */ /* 0x0001e20000100a00 */
[----:B------:R1:W-:Y:S03]  /*7c530*/  STL.64 [R1+0x588], R18 ;  /* 0x0005881201007387 */ /* 0x0003e60000100a00 */
[----:B0-----:R-:W3:Y:S01]  /*7c540*/  LDL.LU R16, [R1+0x280] ;  /* 0x0002800001107983 */ /* 0x001ee20000300800 */
[----:B------:R-:W3:Y:S02]  /*7c550*/  LDL.LU R17, [R1+0x284] ;  /* 0x0002840001117983 */ /* 0x000ee40000300800 */
[----:B-1----:R-:W3:Y:S02]  /*7c560*/  LDL.LU R18, [R1+0x288] ;  /* 0x0002880001127983 */ /* 0x002ee40000300800 */
[----:B------:R-:W3:Y:S02]  /*7c570*/  LDL.LU R19, [R1+0x28c] ;  /* 0x00028c0001137983 */ /* 0x000ee40000300800 */
[----:B------:R-:W-:-:S02]  /*7c580*/  IMAD.MOV.U32 R26, RZ, RZ, R4 ;  /* 0x000000ffff1a7224 */ /* 0x000fc400078e0004 */
[----:B------:R-:W-:Y:S01]  /*7c590*/  IMAD.MOV.U32 R3, RZ, RZ, R5 ;  /* 0x000000ffff037224 */ /* 0x000fe200078e0005 */
        /* <DEDUP_REMOVED lines=33> */
[----:B------:R-:W-:Y:S02]  /*7c7b0*/  STL.64 [R1+0x548], R6 ;  /* 0x0005480601007387 */ /* 0x000fe40000100a00 */
[----:B------:R-:W-:Y:S04]  /*7c7c0*/  LDSM.16.MT88.4 R4, [R29+0x18380] ;  /* 0x018380001d04783b */ /* 0x000fe80000004200 */
[----:B------:R0:W-:Y:S02]  /*7c7d0*/  STL [R1+0x4828], R29 ;  /* 0x0048281d01007387 */ /* 0x0001e40000100800 */
[----:B0-----:R-:W3:Y:S01]  /*7c7e0*/  LDL R29, [R1+0x904] ;  /* 0x00090400011d7983 */ /* 0x001ee20000100800 */
[C---:B----4-:R-:W-:Y:S03]  /*7c7f0*/  HMMA.16816.F32.BF16 R8, R20.reuse, R8, R12 ;  /* 0x000000081408723c */ /* 0x050fe6000004180c */
[----:B------:R-:W2:Y:S11]  /*7c800*/  LDL.LU.64 R12, [R1+0x4ad0] ;  /* 0x004ad000010c7983 */ /* 0x000eb60000300a00 */
[----:B------:R-:W-:Y:S09]  /*7c810*/  @!UPT UIADD3 URZ, URZ, URZ, URZ ;  /* 0x0000003f3f3ff290 */ /* 0x000ff2000fffe03f */
[----:B------:R-:W-:Y:S01]  /*7c820*/  STL.64 [R1+0x530], R8 ;  /* 0x0005300801007387 */ /* 0x000fe20000100a00 */
[----:B------:R-:W-:Y:S03]  /*7c830*/  STL.64 [R1+0x538], R10 ;  /* 0x0005380a01007387 */ /* 0x000fe60000100a00 */
[----:B---3--:R-:W0:Y:S04]  /*7c840*/  LDSM.16.MT88.4 R8, [R29+0x18000] ;  /* 0x018000001d08783b */ /* 0x008e280000004200 */
[----:B0-----:R-:W-:Y:S01]  /*7c850*/  STL.64 [R1+0x4a40], R10 ;  /* 0x004a400a01007387 */ /* 0x001fe20000100a00 */
[----:B------:R-:W-:Y:S01]  /*7c860*/  STL.64 [R1+0x4a38], R8 ;  /* 0x004a380801007387 */ /* 0x000fe20000100a00 */
        /* <DEDUP_REMOVED lines=9> */
[----:B------:R-:W-:-:S02]  /*7c900*/  IMAD.MOV.U32 R2, RZ, RZ, R12 ;  /* 0x000000ffff027224 */ /* 0x000fc400078e000c */
        /* <DEDUP_REMOVED lines=8> */
[----:B------:R-:W-:Y:S01]  /*7c990*/  STL.64 [R1+0x4a50], R8 ;  /* 0x004a500801007387 */ /* 0x000fe20000100a00 */
[C---:B--2---:R-:W-:Y:S11]  /*7c9a0*/  HMMA.16816.F32.BF16 R16, R20.reuse, R8, R16 ;  /* 0x000000081410723c */ /* 0x044ff60000041810 */
[----:B------:R-:W-:Y:S11]  /*7c9b0*/  @!UPT UIADD3 URZ, URZ, URZ, URZ ;  /* 0x0000003f3f3ff290 */ /* 0x000ff6000fffe03f */
[----:B------:R-:W-:Y:S01]  /*7c9c0*/  @!UPT UIADD3 URZ, URZ, URZ, URZ ;  /* 0x0000003f3f3ff290 */ /* 0x000fe2000fffe03f */
[----:B------:R-:W-:Y:S01]  /*7c9d0*/  STL.64 [R1+0x510], R16 ;  /* 0x0005101001007387 */ /* 0x000fe20000100a00 */
[----:B------:R-:W-:Y:S02]  /*7c9e0*/  STL.64 [R1+0x518], R18 ;  /* 0x0005181201007387 */ /* 0x000fe40000100a00 */
[----:B------:R-:W0:Y:S02]  /*7c9f0*/  LDSM.16.MT88.4 R16, [R29+0x18100] ;  /* 0x018100001d10783b */ /* 0x000e240000004200 */
[----:B0-----:R-:W-:Y:S02]  /*7ca00*/  STL.64 [R1+0x4930], R18 ;  /* 0x0049301201007387 */ /* 0x001fe40000100a00 */
[----:B------:R0:W-:Y:S02]  /*7ca10*/  STL.64 [R1+0x4928], R16 ;  /* 0x0049281001007387 */ /* 0x0001e40000100a00 */
[----:B0-----:R-:W2:Y:S01]  /*7ca20*/  LDL.64 R16, [R1+0x20] ;  /* 0x0000200001107983 */ /* 0x001ea20000100a00 */
[----:B---3--:R-:W-:Y:S01]  /*7ca30*/  HMMA.16816.F32.BF16 R8, R20, R24, R12 ;  /* 0x000000181408723c */ /* 0x008fe2000004180c */
[----:B------:R-:W0:Y:S02]  /*7ca40*/  LDSM.16.MT88.4 R20, [R29+0x18180] ;  /* 0x018180001d14783b */ /* 0x000e240000004200 */
[----:B--2---:R-:W-:Y:S02]  /*7ca50*/  STL.64 [R1+0x4a70], R16 ;  /* 0x004a701001007387 */ /* 0x004fe40000100a00 */
[----:B------:R-:W-:Y:S11]  /*7ca60*/  STL.64 [R1+0x4a48], R24 ;  /* 0x004a481801007387 */ /* 0x000ff60000100a00 */
[----:B------:R-:W-:Y:S07]  /*7ca70*/  @!UPT UIADD3 URZ, URZ, URZ, URZ ;  /* 0x0000003f3f3ff290 */ /* 0x000fee000fffe03f */
[----:B------:R-:W-:Y:S02]  /*7ca80*/  STL.64 [R1+0x500], R8 ;  /* 0x0005000801007387 */ /* 0x000fe40000100a00 */
[----:B------:R-:W-:Y:S01]  /*7ca90*/  STL.64 [R1+0x508], R10 ;  /* 0x0005080a01007387 */ /* 0x000fe20000100a00 */
[----:B------:R-:W-:Y:S01]  /*7caa0*/  STL [R1+0x49d8], R29 ;  /* 0x0049d81d01007387 */ /* 0x000fe20000100800 */
[----:B0-----:R-:W-:Y:S02]  /*7cab0*/  STL.64 [R1+0x48b0], R22 ;  /* 0x0048b01601007387 */ /* 0x001fe40000100a00 */
[----:B------:R0:W-:Y:S02]  /*7cac0*/  STL.64 [R1+0x48a8], R20 ;  /* 0x0048a81401007387 */ /* 0x0001e40000100a00 */
        /* <DEDUP_REMOVED lines=10> */
[----:B------:R-:W4:Y:S04]  /*7cb70*/  LDL.64 R16, [R1+0x30] ;  /* 0x0000300001107983 */ /* 0x000f280000100a00 */
[----:B----4-:R0:W-:Y:S04]  /*7cb80*/  STL.64 [R1+0x4a88], R16 ;  /* 0x004a881001007387 */ /* 0x0101e80000100a00 */
[----:B0-----:R-:W4:Y:S01]  /*7cb90*/  LDL.LU R16, [R1+0x370] ;  /* 0x0003700001107983 */ /* 0x001f220000300800 */
[----:B------:R-:W4:Y:S02]  /*7cba0*/  LDL.LU R17, [R1+0x374] ;  /* 0x0003740001117983 */ /* 0x000f240000300800 */
[----:B------:R-:W2:Y:S02]  /*7cbb0*/  LDL.LU R18, [R1+0x378] ;  /* 0x0003780001127983 */ /* 0x000ea40000300800 */
[----:B------:R-:W2:Y:S02]  /*7cbc0*/  LDL.LU R19, [R1+0x37c] ;  /* 0x00037c0001137983 */ /* 0x000ea40000300800 */
[----:B--2---:R-:W-:Y:S01]  /*7cbd0*/  STL.64 [R1+0x4a98], R18 ;  /* 0x004a981201007387 */ /* 0x004fe20000100a00 */
[----:B----4-:R0:W-:Y:S03]  /*7cbe0*/  STL.64 [R1+0x4a90], R16 ;  /* 0x004a901001007387 */ /* 0x0101e60000100a00 */
[----:B0-----:R-:W2:Y:S04]  /*7cbf0*/  LDL R16, [R1+0x50] ;  /* 0x0000500001107983 */ /* 0x001ea80000100800 */
[----:B------:R-:W2:Y:S04]  /*7cc00*/  LDL R17, [R1+0x54] ;  /* 0x0000540001117983 */ /* 0x000ea80000100800 */
[----:B--2---:R-:W-:Y:S01]  /*7cc10*/  STL.64 [R1+0x4aa8], R16 ;  /* 0x004aa81001007387 */ /* 0x004fe20000100a00 */
[----:B---3--:R-:W-:Y:S02]  /*7cc20*/  STL.64 [R1+0x49f8], R22 ;  /* 0x0049f81601007387 */ /* 0x008fe40000100a00 */
[----:B------:R0:W-:Y:S02]  /*7cc30*/  STL.64 [R1+0x49f0], R20 ;  /* 0x0049f01401007387 */ /* 0x0001e40000100a00 */
[----:B0-----:R-:W-:-:S02]  /*7cc40*/  IMAD.MOV.U32 R20, RZ, RZ, R28 ;  /* 0x000000ffff147224 */ /* 0x001fc400078e001c */
[----:B------:R-:W-:-:S05]  /*7cc50*/  IMAD.MOV.U32 R21, RZ, RZ, R27 ;  /* 0x000000ffff157224 */ /* 0x000fca00078e001b */
[----:B------:R0:W-:Y:S04]  /*7cc60*/  STL.64 [R1+0x4aa0], R20 ;  /* 0x004aa01401007387 */ /* 0x0001e80000100a00 */
        /* <DEDUP_REMOVED lines=13> */
[----:B------:R-:W4:Y:S02]  /*7cd40*/  LDL.LU R26, [R1+0x338] ;  /* 0x00033800011a7983 */ /* 0x000f240000300800 */
[----:B------:R-:W4:Y:S02]  /*7cd50*/  LDL.LU R27, [R1+0x33c] ;  /* 0x00033c00011b7983 */ /* 0x000f240000300800 */
[----:B------:R-:W-:-:S02]  /*7cd60*/  IMAD.MOV.U32 R8, RZ, RZ, R2 ;  /* 0x000000ffff087224 */ /* 0x000fc400078e0002 */
[----:B------:R-:W-:Y:S02]  /*7cd70*/  IMAD.MOV.U32 R9, RZ, RZ, R0 ;  /* 0x000000ffff097224 */ /* 0x000fe400078e0000 */
[----:B------:R-:W-:Y:S01]  /*7cd80*/  IMAD.MOV.U32 R17, RZ, RZ, R3 ;  /* 0x000000ffff117224 */ /* 0x000fe200078e0003 */
[----:B----4-:R-:W-:Y:S01]  /*7cd90*/  STL.64 [R1+0x4a60], R26 ;  /* 0x004a601a01007387 */ /* 0x010fe20000100a00 */
[----:B---3--:R-:W-:Y:S02]  /*7cda0*/  STL.64 [R1+0x4a58], R24 ;  /* 0x004a581801007387 */ /* 0x008fe40000100a00 */
[----:B------:R0:W-:Y:S02]  /*7cdb0*/  STL.64 [R1+0x4a68], R8 ;  /* 0x004a680801007387 */ /* 0x0001e40000100a00 */
        /* <DEDUP_REMOVED lines=15> */
[----:B------:R-:W4:Y:S01]  /*7ceb0*/  LDL.LU R12, [R1+0x260] ;  /* 0x00026000010c7983 */ /* 0x000f220000300800 */
[----:B------:R-:W4:Y:S02]  /*7cec0*/  LDL.LU R13, [R1+0x264] ;  /* 0x00026400010d7983 */ /* 0x000f240000300800 */
[----:B------:R-:W4:Y:S02]  /*7ced0*/  LDL.LU R14, [R1+0x268] ;  /* 0x00026800010e7983 */ /* 0x000f240000300800 */
[----:B------:R-:W4:Y:S01]  /*7cee0*/  LDL.LU R15, [R1+0x26c] ;  /* 0x00026c00010f7983 */ /* 0x000f220000300800 */
[----:B------:R-:W2:Y:S01]  /*7cef0*/  LDL.LU.64 R22, [R1+0x4ab8] ;  /* 0x004ab80001167983 */ /* 0x000ea20000300a00 */
[----:B------:R-:W2:Y:S02]  /*7cf00*/  LDL.LU.64 R20, [R1+0x4ab0] ;  /* 0x004ab00001147983 */ /* 0x000ea40000300a00 */
[----:B------:R0:W-:Y:S02]  /*7cf10*/  STL.64 [R1+0x4f0], R16 ;  /* 0x0004f01001007387 */ /* 0x0001e40000100a00 */
[----:B------:R2:W-:Y:S01]  /*7cf20*/  STL.64 [R1+0x4f8], R18 ;  /* 0x0004f81201007387 */ /* 0x0005e20000100a00 */
        /* <DEDUP_REMOVED lines=15> */
[----:B0-----:R-:W3:Y:S01]  /*7d020*/  LDL.64 R20, [R1+0x50] ;  /* 0x0000500001147983 */ /* 0x001ee20000100a00 */
[----:B--2---:R-:W-:Y:S01]  /*7d030*/  HMMA.16816.F32.BF16 R8, R4, R16, R8 ;  /* 0x000000100408723c */ /* 0x004fe20000041808 */
[----:B------:R-:W-:-:S02]  /*7d040*/  IMAD.MOV.U32 R2, RZ, RZ, R16 ;  /* 0x000000ffff027224 */ /* 0x000fc400078e0010 */
[----:B------:R-:W-:Y:S01]  /*7d050*/  IMAD.MOV.U32 R0, RZ, RZ, R17 ;  /* 0x000000ffff007224 */ /* 0x000fe200078e0011 */
[----:B---3--:R0:W-:Y:S04]  /*7d060*/  STL.64 [R1+0x4a20], R20 ;  /* 0x004a201401007387 */ /* 0x0081e80000100a00 */
[----:B0-----:R-:W2:Y:S11]  /*7d070*/  LDL.64 R20, [R1+0x60] ;  /* 0x0000600001147983 */ /* 0x001eb60000100a00 */
[----:B------:R-:W-:Y:S04]  /*7d080*/  @!UPT UIADD3 URZ, URZ, URZ, URZ ;  /* 0x0000003f3f3ff290 */ /* 0x000fe8000fffe03f */
[----:B------:R-:W-:Y:S02]  /*7d090*/  STL.64 [R1+0x4a0], R8 ;  /* 0x0004a00801007387 */ /* 0x000fe40000100a00 */
[----:B------:R0:W-:Y:S02]  /*7d0a0*/  STL.64 [R1+0x4a8], R10 ;  /* 0x0004a80a01007387 */ /* 0x0001e40000100a00 */
[----:B0-----:R-:W3:Y:S01]  /*7d0b0*/  LDL.LU.64 R10, [R1+0x4a80] ;  /* 0x004a8000010a7983 */ /* 0x001ee20000300a00 */
[----:B------:R-:W3:Y:S02]  /*7d0c0*/  LDL.LU.64 R8, [R1+0x4a78] ;  /* 0x004a780001087983 */ /* 0x000ee40000300a00 */
        /* <DEDUP_REMOVED lines=31> */
[----:B------:R-:W4:Y:S11]  /*7d2c0*/  LDL.LU.64 R24, [R1+0x4a48] ;  /* 0x004a480001187983 */ /* 0x000f360000300a00 */
[----:B------:R-:W-:Y:S10]  /*7d2d0*/  @!UPT UIADD3 URZ, URZ, URZ, URZ ;  /* 0x0000003f3f3ff290 */ /* 0x000ff4000fffe03f */
[----:B------:R-:W-:Y:S01]  /*7d2e0*/  STL.64 [R1+0x470], R8 ;  /* 0x0004700801007387 */ /* 0x000fe20000100a00 */
[----:B------:R0:W-:Y:S03]  /*7d2f0*/  STL.64 [R1+0x478], R10 ;  /* 0x0004780a01007387 */ /* 0x0001e60000100a00 */
[----:B0-----:R-:W2:Y:S01]  /*7d300*/  LDL.LU.64 R10, [R1+0x4a40] ;  /* 0x004a4000010a7983 */ /* 0x001ea20000300a00 */
[----:B------:R-:W2:Y:S02]  /*7d310*/  LDL.LU.64 R8, [R1+0x4a38] ;  /* 0x004a380001087983 */ /* 0x000ea40000300a00 */
[----:B------:R-:W-:Y:S02]  /*7d320*/  IMAD.MOV.U32 R26, RZ, RZ, R20 ;  /* 0x000000ffff1a7224 */ /* 0x000fe400078e0014 */
[----:B------:R-:W-:Y:S01]  /*7d330*/  IMAD.MOV.U32 R28, RZ, RZ, R21 ;  /* 0x000000ffff1c7224 */ /* 0x000fe200078e0015 */
[----:B----4-:R-:W-:Y:S08]  /*7d340*/  HMMA.16816.F32.BF16 R12, R4, R24, R12 ;  /* 0x00000018040c723c */ /* 0x010ff0000004180c */
[C---:B--2---:R-:W-:Y:S11]  /*7d350*/  HMMA.16816.F32.BF16 R16, R8.reuse, R20, R16 ;  /* 0x000000140810723c */ /* 0x044ff60000041810 */
[----:B------:R-:W-:Y:S04]  /*7d360*/  @!UPT UIADD3 URZ, URZ, URZ, URZ ;  /* 0x0000003f3f3ff290 */ /* 0x000fe8000fffe03f */
[----:B------:R0:W-:Y:S01]  /*7d370*/  STL.64 [R1+0x460], R12 ;  /* 0x0004600c01007387 */ /* 0x0001e20000100a00 */
[----:B------:R1:W-:Y:S03]  /*7d380*/  STL.64 [R1+0x468], R14 ;  /* 0x0004680e01007387 */ /* 0x0003e60000100a00 */
[----:B0-----:R-:W2:Y:S01]  /*7d390*/  LDL.LU R12, [R1+0x610] ;  /* 0x00061000010c7983 */ /* 0x001ea20000300800 */
[----:B------:R-:W2:Y:S02]  /*7d3a0*/  LDL.LU R13, [R1+0x614] ;  /* 0x00061400010d7983 */ /* 0x000ea40000300800 */
[----:B-1----:R-:W2:Y:S02]  /*7d3b0*/  LDL.LU R14, [R1+0x618] ;  /* 0x00061800010e7983 */ /* 0x002ea40000300800 */
[----:B------:R-:W2:Y:S01]  /*7d3c0*/  LDL.LU R15, [R1+0x61c] ;  /* 0x00061c00010f7983 */ /* 0x000ea20000300800 */
        /* <DEDUP_REMOVED lines=15> */
[----:B------:R-:W3:Y:S11]  /*7d4c0*/  LDL.LU.64 R16, [R1+0x4a00] ;  /* 0x004a000001107983 */ /* 0x000ef60000300a00 */
[----:B------:R-:W-:Y:S11]  /*7d4d0*/  @!UPT UIADD3 URZ, URZ, URZ, URZ ;  /* 0x0000003f3f3ff290 */ /* 0x000ff6000fffe03f */
        /* <DEDUP_REMOVED lines=11> */
[----:B0-----:R-:W4:Y:S01]  /*7d590*/  LDL.LU.64 R22, [R1+0x49e8] ;  /* 0x0049e80001167983 */ /* 0x001f220000300a00 */
[----:B------:R-:W4:Y:S02]  /*7d5a0*/  LDL.LU.64 R20, [R1+0x49e0] ;  /* 0x0049e00001147983 */ /* 0x000f240000300a00 */
[----:B------:R0:W-:Y:S02]  /*7d5b0*/  STL.64 [R1+0x4988], R4 ;  /* 0x0049880401007387 */ /* 0x0001e40000100a00 */
[----:B---3--:R-:W-:Y:S02]  /*7d5c0*/  IMAD.MOV.U32 R2, RZ, RZ, R16 ;  /* 0x000000ffff027224 */ /* 0x008fe400078e0010 */
[----:B------:R-:W-:Y:S01]  /*7d5d0*/  IMAD.MOV.U32 R0, RZ, RZ, R17 ;  /* 0x000000ffff007224 */ /* 0x000fe200078e0011 */
[----:B0-----:R-:W3:Y:S01]  /*7d5e0*/  LDL.64 R4, [R1+0x10] ;  /* 0x0000100001047983 */ /* 0x001ee20000100a00 */
[C---:B----4-:R-:W-:Y:S11]  /*7d5f0*/  HMMA.16816.F32.BF16 R20, R8.reuse, R16, R20 ;  /* 0x000000100814723c */ /* 0x050ff60000041814 */
[----:B------:R-:W-:Y:S11]  /*7d600*/  @!UPT UIADD3 URZ, URZ, URZ, URZ ;  /* 0x0000003f3f3ff290 */ /* 0x000ff6000fffe03f */
[----:B------:R-:W-:Y:S01]  /*7d610*/  @!UPT UIADD3 URZ, URZ, URZ, URZ ;  /* 0x0000003f3f3ff290 */ /* 0x000fe2000fffe03f */
[----:B------:R0:W-:Y:S01]  /*7d620*/  STL.64 [R1+0x300], R20 ;  /* 0x0003001401007387 */ /* 0x0001e20000100a00 */
[----:B------:R1:W-:Y:S03]  /*7d630*/  STL.64 [R1+0x308], R22 ;  /* 0x0003081601007387 */ /* 0x0003e60000100a00 */
[----:B0-----:R-:W4:Y:S01]  /*7d640*/  LDL.LU R20, [R1+0x7d0] ;  /* 0x0007d00001147983 */ /* 0x001f220000300800 */
[----:B------:R-:W4:Y:S02]  /*7d650*/  LDL.LU R21, [R1+0x7d4] ;  /* 0x0007d40001157983 */ /* 0x000f240000300800 */
[----:B-1----:R-:W2:Y:S02]  /*7d660*/  LDL.LU R22, [R1+0x7d8] ;  /* 0x0007d80001167983 */ /* 0x002ea40000300800 */
[----:B------:R-:W2:Y:S01]  /*7d670*/  LDL.LU R23, [R1+0x7dc] ;  /* 0x0007dc0001177983 */ /* 0x000ea20000300800 */
[----:B------:R-:W2:Y:S01]  /*7d680*/  LDL.LU R16, [R1+0x710] ;  /* 0x0007100001107983 */ /* 0x000ea20000300800 */
[----:B------:R-:W2:Y:S02]  /*7d690*/  LDL.LU R17, [R1+0x714] ;  /* 0x0007140001117983 */ /* 0x000ea40000300800 */
[----:B------:R-:W2:Y:S02]  /*7d6a0*/  LDL.LU R18, [R1+0x718] ;  /* 0x0007180001127983 */ /* 0x000ea40000300800 */
[----:B------:R-:W2:Y:S02]  /*7d6b0*/  LDL.LU R19, [R1+0x71c] ;  /* 0x00071c0001137983 */ /* 0x000ea40000300800 */
[----:B--2---:R-:W-:Y:S01]  /*7d6c0*/  STL.64 [R1+0x4940], R18 ;  /* 0x0049401201007387 */ /* 0x004fe20000100a00 */
[----:B------:R0:W-:Y:S03]  /*7d6d0*/  STL.64 [R1+0x4938], R16 ;  /* 0x0049381001007387 */ /* 0x0001e60000100a00 */
[----:B0-----:R-:W2:Y:S01]  /*7d6e0*/  LDL.64 R16, [R1] ;  /* 0x0000000001107983 */ /* 0x001ea20000100a00 */
[----:B------:R-:W-:Y:S02]  /*7d6f0*/  STL.64 [R1+0x48e8], R22 ;  /* 0x0048e81601007387 */ /* 0x000fe40000100a00 */
[----:B----4-:R0:W-:Y:S02]  /*7d700*/  STL.64 [R1+0x48e0], R20 ;  /* 0x0048e01401007387 */ /* 0x0101e40000100a00 */
[----:B0-----:R-:W4:Y:S04]  /*7d710*/  LDL.64 R20, [R1+0x40] ;  /* 0x0000400001147983 */ /* 0x001f280000100a00 */
[----:B----4-:R0:W-:Y:S04]  /*7d720*/  STL.64 [R1+0x4990], R20 ;  /* 0x0049901401007387 */ /* 0x0101e80000100a00 */
[----:B0-----:R-:W4:Y:S01]  /*7d730*/  LDL.LU R20, [R1+0x5d0] ;  /* 0x0005d00001147983 */ /* 0x001f220000300800 */
[----:B------:R-:W4:Y:S02]  /*7d740*/  LDL.LU R21, [R1+0x5d4] ;  /* 0x0005d40001157983 */ /* 0x000f240000300800 */
[----:B------:R-:W4:Y:S02]  /*7d750*/  LDL.LU R22, [R1+0x5d8] ;  /* 0x0005d80001167983 */ /* 0x000f240000300800 */
[----:B------:R-:W4:Y:S01]  /*7d760*/  LDL.LU R23, [R1+0x5dc] ;  /* 0x0005dc0001177983 */ /* 0x000f220000300800 */
[----:B--2---:R-:W-:Y:S01]  /*7d770*/  HMMA.16816.F32.BF16 R12, R8, R16, R12 ;  /* 0x00000010080c723c */ /* 0x004fe2000004180c */
[----:B---3--:R-:W-:-:S02]  /*7d780*/  IMAD.MOV.U32 R18, RZ, RZ, R4 ;  /* 0x000000ffff127224 */ /* 0x008fc400078e0004 */
[----:B------:R-:W-:-:S05]  /*7d790*/  IMAD.MOV.U32 R3, RZ, RZ, R5 ;  /* 0x000000ffff037224 */ /* 0x000fca00078e0005 */
[----:B----4-:R-:W-:Y:S11]  /*7d7a0*/  HMMA.16816.F32.BF16 R20, R8, R4, R20 ;  /* 0x000000040814723c */ /* 0x010ff60000041814 */
[----:B------:R-:W-:Y:S11]  /*7d7b0*/  @!UPT UIADD3 URZ, URZ, URZ, URZ ;  /* 0x0000003f3f3ff290 */ /* 0x000ff6000fffe03f */
[----:B------:R-:W-:Y:S01]  /*7d7c0*/  @!UPT UIADD3 URZ, URZ, URZ, URZ ;  /* 0x0000003f3f3ff290 */ /* 0x000fe2000fffe03f */
[----:B------:R0:W-:Y:S01]  /*7d7d0*/  STL.64 [R1+0x2f0], R20 ;  /* 0x0002f01401007387 */ /* 0x0001e20000100a00 */
[----:B------:R-:W-:Y:S02]  /*7d7e0*/  STL.64 [R1+0x2f8], R22 ;  /* 0x0002f81601007387 */ /* 0x000fe40000100a00 */
[----:B------:R-:W2:Y:S02]  /*7d7f0*/  LDL.LU R4, [R1+0x680] ;  /* 0x0006800001047983 */ /* 0x000ea40000300800 */
[----:B------:R1:W-:Y:S01]  /*7d800*/  STL.64 [R1+0x2e0], R12 ;  /* 0x0002e00c01007387 */ /* 0x0003e20000100a00 */
[----:B------:R3:W-:Y:S01]  /*7d810*/  STL.64 [R1+0x2e8], R14 ;  /* 0x0002e80e01007387 */ /* 0x0007e20000100a00 */
[----:B------:R-:W2:Y:S02]  /*7d820*/  LDL.LU R5, [R1+0x684] ;  /* 0x0006840001057983 */ /* 0x000ea40000300800 */
[----:B------:R-:W4:Y:S02]  /*7d830*/  LDL.LU R6, [R1+0x688] ;  /* 0x0006880001067983 */ /* 0x000f240000300800 */
[----:B------:R-:W4:Y:S02]  /*7d840*/  LDL.LU R7, [R1+0x68c] ;  /* 0x00068c0001077983 */ /* 0x000f240000300800 */
[----:B0-----:R-:W-:Y:S01]  /*7d850*/  IMAD.MOV.U32 R20, RZ, RZ, R29 ;  /* 0x000000ffff147224 */ /* 0x001fe200078e001d */
[----:B-1----:R-:W2:Y:S01]  /*7d860*/  LDL.LU R12, [R1+0x600] ;  /* 0x00060000010c7983 */ /* 0x002ea20000300800 */
[----:B------:R-:W2:Y:S02]  /*7d870*/  LDL.LU R13, [R1+0x604] ;  /* 0x00060400010d7983 */ /* 0x000ea40000300800 */
[----:B---3--:R-:W3:Y:S02]  /*7d880*/  LDL.LU R14, [R1+0x608] ;  /* 0x00060800010e7983 */ /* 0x008ee40000300800 */
[----:B------:R-:W3:Y:S02]  /*7d890*/  LDL.LU R15, [R1+0x60c] ;  /* 0x00060c00010f7983 */ /* 0x000ee40000300800 */
[----:B------:R-:W-:Y:S01]  /*7d8a0*/  IMAD.MOV.U32 R21, RZ, RZ, R27 ;  /* 0x000000ffff157224 */ /* 0x000fe200078e001b */
[----:B----4-:R-:W-:Y:S01]  /*7d8b0*/  STL.64 [R1+0x49a0], R6 ;  /* 0x0049a00601007387 */ /* 0x010fe20000100a00 */
[----:B--2---:R-:W-:Y:S03]  /*7d8c0*/  STL.64 [R1+0x4998], R4 ;  /* 0x0049980401007387 */ /* 0x004fe60000100a00 */
[----:B------:R-:W2:Y:S01]  /*7d8d0*/  LDL.LU R29, [R1+0x49d8] ;  /* 0x0049d800011d7983 */ /* 0x000ea20000300800 */
[----:B------:R-:W4:Y:S03]  /*7d8e0*/  LDL.LU R27, [R1+0x49d4] ;  /* 0x0049d400011b7983 */ /* 0x000f260000300800 */
[----:B------:R0:W-:Y:S02]  /*7d8f0*/  STL.64 [R1+0x49a8], R20 ;  /* 0x0049a81401007387 */ /* 0x0001e40000100a00 */
[----:B0-----:R-:W-:-:S02]  /*7d900*/  IMAD.MOV.U32 R20, RZ, RZ, R26 ;  /* 0x000000ffff147224 */ /* 0x001fc400078e001a */
[----:B------:R-:W4:Y:S01]  /*7d910*/  LDL.LU R26, [R1+0x49d0] ;  /* 0x0049d000011a7983 */ /* 0x000f220000300800 */
[----:B------:R-:W2:Y:S02]  /*7d920*/  LDL.LU R4, [R1+0x650] ;  /* 0x0006500001047983 */ /* 0x000ea40000300800 */
[----:B------:R-:W2:Y:S02]  /*7d930*/  LDL.LU R5, [R1+0x654] ;  /* 0x0006540001057983 */ /* 0x000ea40000300800 */
[----:B------:R-:W2:Y:S01]  /*7d940*/  LDL.LU R6, [R1+0x658] ;  /* 0x0006580001067983 */ /* 0x000ea20000300800 */
[----:B------:R-:W2:Y:S04]  /*7d950*/  LDL.LU R7, [R1+0x65c] ;  /* 0x00065c0001077983 */ /* 0x000ea80000300800 */
        /* <DEDUP_REMOVED lines=21> */
[----:B------:R-:W3:Y:S01]  /*7dab0*/  LDL.LU.64 R14, [R1+0x49c8] ;  /* 0x0049c800010e7983 */ /* 0x000ee20000300a00 */
[----:B------:R-:W3:Y:S02]  /*7dac0*/  LDL.LU.64 R12, [R1+0x49c0] ;  /* 0x0049c000010c7983 */ /* 0x000ee40000300a00 */
[----:B----4-:R-:W-:Y:S02]  /*7dad0*/  STL.64 [R1+0x4950], R26 ;  /* 0x0049501a01007387 */ /* 0x010fe40000100a00 */
[----:B------:R0:W-:Y:S07]  /*7dae0*/  STL.64 [R1+0x4948], R24 ;  /* 0x0049481801007387 */ /* 0x0001ee0000100a00 */
[----:B------:R-:W-:Y:S01]  /*7daf0*/  STL.64 [R1+0x240], R8 ;  /* 0x0002400801007387 */ /* 0x000fe20000100a00 */
[----:B------:R-:W-:Y:S03]  /*7db00*/  STL.64 [R1+0x248], R10 ;  /* 0x0002480a01007387 */ /* 0x000fe60000100a00 */
[----:B0-----:R-:W4:Y:S01]  /*7db10*/  LDL.LU R24, [R1+0x720] ;  /* 0x0007200001187983 */ /* 0x001f220000300800 */
[----:B------:R-:W4:Y:S02]  /*7db20*/  LDL.LU R25, [R1+0x724] ;  /* 0x0007240001197983 */ /* 0x000f240000300800 */
[----:B------:R-:W2:Y:S02]  /*7db30*/  LDL.LU R26, [R1+0x728] ;  /* 0x00072800011a7983 */ /* 0x000ea40000300800 */
[----:B------:R-:W2:Y:S02]  /*7db40*/  LDL.LU R27, [R1+0x72c] ;  /* 0x00072c00011b7983 */ /* 0x000ea40000300800 */
[----:B------:R-:W-:-:S07]  /*7db50*/  IMAD.MOV.U32 R21, RZ, RZ, R28 ;  /* 0x000000ffff157224 */ /* 0x000fce00078e001c */
[C---:B---3--:R-:W-:Y:S01]  /*7db60*/  HMMA.16816.F32.BF16 R20, R12.reuse, R20, R4 ;  /* 0x000000140c14723c */ /* 0x048fe20000041804 */
[----:B--2---:R-:W-:Y:S01]  /*7db70*/  STL.64 [R1+0x4968], R26 ;  /* 0x0049681a01007387 */ /* 0x004fe20000100a00 */
[----:B----4-:R0:W-:Y:S03]  /*7db80*/  STL.64 [R1+0x4960], R24 ;  /* 0x0049601801007387 */ /* 0x0101e60000100a00 */
        /* <DEDUP_REMOVED lines=23> */
[----:B0-----:R-:W4:Y:S01]  /*7dd00*/  LDL.64 R20, [R1+0x50] ;  /* 0x0000500001147983 */ /* 0x001f220000100a00 */
[----:B---3--:R-:W-:Y:S03]  /*7dd10*/  HMMA.16816.F32.BF16 R16, R12, R4, R16 ;  /* 0x000000040c10723c */ /* 0x008fe60000041810 */
[----:B----4-:R0:W-:Y:S04]  /*7dd20*/  STL.64 [R1+0x4910], R20 ;  /* 0x0049101401007387 */ /* 0x0101e80000100a00 */
[----:B0-----:R-:W3:Y:S11]  /*7dd30*/  LDL.64 R20, [R1+0x60] ;  /* 0x0000600001147983 */ /* 0x001ef60000100a00 */
[----:B------:R-:W-:Y:S05]  /*7dd40*/  @!UPT UIADD3 URZ, URZ, URZ, URZ ;  /* 0x0000003f3f3ff290 */ /* 0x000fea000fffe03f */
[----:B------:R-:W-:Y:S02]  /*7dd50*/  STL.64 [R1+0x200], R16 ;  /* 0x0002001001007387 */ /* 0x000fe40000100a00 */
[----:B------:R0:W-:Y:S02]  /*7dd60*/  STL.64 [R1+0x208], R18 ;  /* 0x0002081201007387 */ /* 0x0001e40000100a00 */
[----:B0-----:R-:W4:Y:S01]  /*7dd70*/  LDL.LU.64 R18, [R1+0x4980] ;  /* 0x0049800001127983 */ /* 0x001f220000300a00 */
[----:B------:R-:W4:Y:S02]  /*7dd80*/  LDL.LU.64 R16, [R1+0x4978] ;  /* 0x0049780001107983 */ /* 0x000f240000300a00 */
[----:B------:R-:W-:Y:S02]  /*7dd90*/  IMAD.MOV.U32 R8, RZ, RZ, R2 ;  /* 0x000000ffff087224 */ /* 0x000fe400078e0002 */
[----:B------:R-:W-:-:S07]  /*7dda0*/  IMAD.MOV.U32 R9, RZ, RZ, R0 ;  /* 0x000000ffff097224 */ /* 0x000fce00078e0000 */
[C---:B----4-:R-:W-:Y:S11]  /*7ddb0*/  HMMA.16816.F32.BF16 R16, R12.reuse, R8, R16 ;  /* 0x000000080c10723c */ /* 0x050ff60000041810 */
[----:B------:R-:W-:Y:S11]  /*7ddc0*/  @!UPT UIADD3 URZ, URZ, URZ, URZ ;  /* 0x0000003f3f3ff290 */ /* 0x000ff6000fffe03f */
[----:B------:R-:W-:Y:S01]  /*7ddd0*/  @!UPT UIADD3 URZ, URZ, URZ, URZ ;  /* 0x0000003f3f3ff290 */ /* 0x000fe2000fffe03f */
[----:B------:R0:W-:Y:S01]  /*7dde0*/  STL.64 [R1+0x1f0], R16 ;  /* 0x0001f01001007387 */ /* 0x0001e20000100a00 */
[----:B------:R-:W-:Y:S03]  /*7ddf0*/  STL.64 [R1+0x1f8], R18 ;  /* 0x0001f81201007387 */ /* 0x000fe60000100a00 */
[----:B0-----:R-:W2:Y:S01]  /*7de00*/  LDL.LU.64 R16, [R1+0x4970] ;  /* 0x0049700001107983 */ /* 0x001ea20000300a00 */
[----:B------:R0:W-:Y:S03]  /*7de10*/  STL.64 [R1+0x4908], R8 ;  /* 0x0049080801007387 */ /* 0x0001e60000100a00 */
        /* <DEDUP_REMOVED lines=14> */
[----:B------:R-:W-:Y:S01]  /*7df00*/  STL.64 [R1+0x1e8], R18 ;  /* 0x0001e81201007387 */ /* 0x000fe20000100a00 */
        /* <DEDUP_REMOVED lines=8> */
[----:B------:R-:W4:Y:S02]  /*7df90*/  LDL.LU.64 R24, [R1+0x4948] ;  /* 0x0049480001187983 */ /* 0x000f240000300a00 */
[----:B------:R-:W4:Y:S02]  /*7dfa0*/  LDL.LU.64 R18, [R1+0x4940] ;  /* 0x0049400001127983 */ /* 0x000f240000300a00 */
[----:B------:R-:W4:Y:S02]  /*7dfb0*/  LDL.LU.64 R16, [R1+0x4938] ;  /* 0x0049380001107983 */ /* 0x000f240000300a00 */
[----:B----4-:R-:W-:Y:S01]  /*7dfc0*/  HMMA.16816.F32.BF16 R12, R12, R24, R16 ;  /* 0x000000180c0c723c */ /* 0x010fe20000041810 */
[----:B------:R-:W2:Y:S01]  /*7dfd0*/  LDL.LU.64 R18, [R1+0x4930] ;  /* 0x0049300001127983 */ /* 0x000ea20000300a00 */
[----:B------:R-:W2:Y:S02]  /*7dfe0*/  LDL.LU.64 R16, [R1+0x4928] ;  /* 0x0049280001107983 */ /* 0x000ea40000300a00 */
[----:B---3--:R-:W-:Y:S02]  /*7dff0*/  STL.64 [R1+0x48c0], R26 ;  /* 0x0048c01a01007387 */ /* 0x008fe40000100a00 */
[----:B------:R0:W-:Y:S11]  /*7e000*/  STL.64 [R1+0x48b8], R24 ;  /* 0x0048b81801007387 */ /* 0x0001f60000100a00 */
[----:B------:R-:W-:Y:S06]  /*7e010*/  @!UPT UIADD3 URZ, URZ, URZ, URZ ;  /* 0x0000003f3f3ff290 */ /* 0x000fec000fffe03f */
[----:B------:R-:W-:Y:S01]  /*7e020*/  STL.64 [R1+0x130], R12 ;  /* 0x0001300c01007387 */ /* 0x000fe20000100a00 */
[----:B------:R-:W-:Y:S02]  /*7e030*/  STL.64 [R1+0x138], R14 ;  /* 0x0001380e01007387 */ /* 0x000fe40000100a00 */
[----:B0-----:R-:W3:Y:S02]  /*7e040*/  LDL.LU R24, [R1+0x7a0] ;  /* 0x0007a00001187983 */ /* 0x001ee40000300800 */
[----:B------:R-:W3:Y:S01]  /*7e050*/  LDL.LU R25, [R1+0x7a4] ;  /* 0x0007a40001197983 */ /* 0x000ee20000300800 */
[----:B------:R-:W4:Y:S01]  /*7e060*/  LDL.LU R26, [R1+0x7a8] ;  /* 0x0007a800011a7983 */ /* 0x000f220000300800 */
[----:B------:R-:W4:Y:S02]  /*7e070*/  LDL.LU R27, [R1+0x7ac] ;  /* 0x0007ac00011b7983 */ /* 0x000f240000300800 */
[----:B------:R-:W-:Y:S02]  /*7e080*/  IMAD.MOV.U32 R2, RZ, RZ, R20 ;  /* 0x000000ffff027224 */ /* 0x000fe400078e0014 */
[----:B------:R-:W-:Y:S01]  /*7e090*/  IMAD.MOV.U32 R0, RZ, RZ, R21 ;  /* 0x000000ffff007224 */ /* 0x000fe200078e0015 */
[C---:B--2---:R-:W-:Y:S01]  /*7e0a0*/  HMMA.16816.F32.BF16 R8, R16.reuse, R20, R8 ;  /* 0x000000141008723c */ /* 0x044fe20000041808 */
[----:B----4-:R-:W-:Y:S01]  /*7e0b0*/  STL.64 [R1+0x48f8], R26 ;  /* 0x0048f81a01007387 */ /* 0x010fe20000100a00 */
[----:B---3--:R0:W-:Y:S03]  /*7e0c0*/  STL.64 [R1+0x48f0], R24 ;  /* 0x0048f01801007387 */ /* 0x0081e60000100a00 */
[----:B0-----:R-:W2:Y:S01]  /*7e0d0*/  LDL.LU R24, [R1+0x780] ;  /* 0x0007800001187983 */ /* 0x001ea20000300800 */
[----:B------:R-:W2:Y:S02]  /*7e0e0*/  LDL.LU R25, [R1+0x784] ;  /* 0x0007840001197983 */ /* 0x000ea40000300800 */
[----:B------:R-:W2:Y:S02]  /*7e0f0*/  LDL.LU R26, [R1+0x788] ;  /* 0x00078800011a7983 */ /* 0x000ea40000300800 */
[----:B------:R-:W2:Y:S01]  /*7e100*/  LDL.LU R27, [R1+0x78c] ;  /* 0x00078c00011b7983 */ /* 0x000ea20000300800 */
[----:B------:R-:W3:Y:S11]  /*7e110*/  LDL.64 R12, [R1+0x10] ;  /* 0x00001000010c7983 */ /* 0x000ef60000100a00 */
[----:B------:R-:W-:Y:S01]  /*7e120*/  @!UPT UIADD3 URZ, URZ, URZ, URZ ;  /* 0x0000003f3f3ff290 */ /* 0x000fe2000fffe03f */
[----:B------:R-:W-:Y:S02]  /*7e130*/  STL.64 [R1+0x120], R8 ;  /* 0x0001200801007387 */ /* 0x000fe40000100a00 */
[----:B------:R0:W-:Y:S02]  /*7e140*/  STL.64 [R1+0x128], R10 ;  /* 0x0001280a01007387 */ /* 0x0001e40000100a00 */
[----:B0-----:R-:W4:Y:S01]  /*7e150*/  LDL.LU.64 R10, [R1+0x4920] ;  /* 0x00492000010a7983 */ /* 0x001f220000300a00 */
[----:B------:R-:W4:Y:S02]  /*7e160*/  LDL.LU.64 R8, [R1+0x4918] ;  /* 0x0049180001087983 */ /* 0x000f240000300a00 */
[----:B------:R-:W4:Y:S02]  /*7e170*/  LDL.LU.64 R20, [R1+0x4910] ;  /* 0x0049100001147983 */ /* 0x000f240000300a00 */
[C---:B----4-:R-:W-:Y:S01]  /*7e180*/  HMMA.16816.F32.BF16 R8, R16.reuse, R20, R8 ;  /* 0x000000141008723c */ /* 0x050fe20000041808 */
[----:B------:R-:W-:Y:S11]  /*7e190*/  IMAD.MOV.U32 R7, RZ, RZ, R21 ;  /* 0x000000ffff077224 */ /* 0x000ff600078e0015 */
[----:B------:R-:W-:Y:S11]  /*7e1a0*/  @!UPT UIADD3 URZ, URZ, URZ, URZ ;  /* 0x0000003f3f3ff290 */ /* 0x000ff6000fffe03f */
[----:B------:R0:W-:Y:S01]  /*7e1b0*/  STL.64 [R1+0x110], R8 ;  /* 0x0001100801007387 */ /* 0x0001e20000100a00 */
[----:B------:R1:W-:Y:S03]  /*7e1c0*/  STL.64 [R1+0x118], R10 ;  /* 0x0001180a01007387 */ /* 0x0003e60000100a00 */
[----:B0-----:R-:W4:Y:S01]  /*7e1d0*/  LDL.LU.64 R8, [R1+0x4908] ;  /* 0x0049080001087983 */ /* 0x001f220000300a00 */
[----:B-1----:R-:W-:Y:S02]  /*7e1e0*/  IMAD.MOV.U32 R10, RZ, RZ, R20 ;  /* 0x000000ffff0a7224 */ /* 0x002fe400078e0014 */
        /* <DEDUP_REMOVED lines=9> */
[----:B------:R-:W4:Y:S02]  /*7e280*/  LDL.LU.64 R22, [R1+0x48e8] ;  /* 0x0048e80001167983 */ /* 0x000f240000300a00 */
[----:B------:R-:W4:Y:S01]  /*7e290*/  LDL.LU.64 R20, [R1+0x48e0] ;  /* 0x0048e00001147983 */ /* 0x000f220000300a00 */
[----:B------:R0:W-:Y:S01]  /*7e2a0*/  STL.64 [R1+0x4860], R4 ;  /* 0x0048600401007387 */ /* 0x0001e20000100a00 */
[C---:B--2---:R-:W-:Y:S08]  /*7e2b0*/  HMMA.16816.F32.BF16 R24, R16.reuse, R4, R24 ;  /* 0x000000041018723c */ /* 0x044ff00000041818 */
[----:B----4-:R-:W-:Y:S01]  /*7e2c0*/  HMMA.16816.F32.BF16 R20, R16, R8, R20 ;  /* 0x000000081014723c */ /* 0x010fe20000041814 */
[----:B0-----:R-:W-:-:S02]  /*7e2d0*/  IMAD.MOV.U32 R4, RZ, RZ, R14 ;  /* 0x000000ffff047224 */ /* 0x001fc400078e000e */
[----:B------:R-:W-:Y:S11]  /*7e2e0*/  IMAD.MOV.U32 R5, RZ, RZ, R11 ;  /* 0x000000ffff057224 */ /* 0x000ff600078e000b */
[----:B------:R-:W-:Y:S01]  /*7e2f0*/  @!UPT UIADD3 URZ, URZ, URZ, URZ ;  /* 0x0000003f3f3ff290 */ /* 0x000fe2000fffe03f */
[----:B------:R-:W-:Y:S01]  /*7e300*/  STL.64 [R1+0xf0], R24 ;  /* 0x0000f01801007387 */ /* 0x000fe20000100a00 */
[----:B------:R-:W-:Y:S02]  /*7e310*/  STL.64 [R1+0xf8], R26 ;  /* 0x0000f81a01007387 */ /* 0x000fe40000100a00 */
[----:B------:R-:W-:Y:S05]  /*7e320*/  STL.64 [R1+0x4878], R4 ;  /* 0x0048780401007387 */ /* 0x000fea0000100a00 */
[----:B------:R0:W-:Y:S01]  /*7e330*/  STL.64 [R1+0x1c0], R20 ;  /* 0x0001c01401007387 */ /* 0x0001e20000100a00 */
[----:B------:R1:W-:Y:S04]  /*7e340*/  STL.64 [R1+0x1c8], R22 ;  /* 0x0001c81601007387 */ /* 0x0003e80000100a00 */
[----:B0-----:R-:W2:Y:S01]  /*7e350*/  LDL.LU R20, [R1+0x810] ;  /* 0x0008100001147983 */ /* 0x001ea20000300800 */
[----:B------:R-:W2:Y:S02]  /*7e360*/  LDL.LU R21, [R1+0x814] ;  /* 0x0008140001157983 */ /* 0x000ea40000300800 */
[----:B-1----:R-:W4:Y:S02]  /*7e370*/  LDL.LU R22, [R1+0x818] ;  /* 0x0008180001167983 */ /* 0x002f240000300800 */
[----:B------:R-:W4:Y:S02]  /*7e380*/  LDL.LU R23, [R1+0x81c] ;  /* 0x00081c0001177983 */ /* 0x000f240000300800 */
[----:B------:R-:W-:-:S02]  /*7e390*/  IMAD.MOV.U32 R24, RZ, RZ, R6 ;  /* 0x000000ffff187224 */ /* 0x000fc400078e0006 */
[----:B------:R-:W-:Y:S02]  /*7e3a0*/  IMAD.MOV.U32 R25, RZ, RZ, R3 ;  /* 0x000000ffff197224 */ /* 0x000fe400078e0003 */
[----:B------:R-:W-:Y:S02]  /*7e3b0*/  IMAD.MOV.U32 R4, RZ, RZ, R10 ;  /* 0x000000ffff047224 */ /* 0x000fe400078e000a */
[----:B------:R-:W-:Y:S01]  /*7e3c0*/  IMAD.MOV.U32 R5, RZ, RZ, R7 ;  /* 0x000000ffff057224 */ /* 0x000fe200078e0007 */
[----:B----4-:R-:W-:Y:S01]  /*7e3d0*/  STL.64 [R1+0x48d0], R22 ;  /* 0x0048d01601007387 */ /* 0x010fe20000100a00 */
[----:B--2---:R-:W-:Y:S02]  /*7e3e0*/  STL.64 [R1+0x48c8], R20 ;  /* 0x0048c81401007387 */ /* 0x004fe40000100a00 */
[----:B------:R0:W-:Y:S02]  /*7e3f0*/  STL.64 [R1+0x48d8], R24 ;  /* 0x0048d81801007387 */ /* 0x0001e40000100a00 */
        /* <DEDUP_REMOVED lines=8> */
[----:B------:R-:W-:Y:S01]  /*7e480*/  STL.64 [R1+0x4890], R4 ;  /* 0x0048900401007387 */ /* 0x000fe20000100a00 */
        /* <DEDUP_REMOVED lines=32> */
[C---:B---3--:R-:W-:Y:S01]  /*7e690*/  HMMA.16816.F32.BF16 R24, R16.reuse, R24, R20 ;  /* 0x000000181018723c */ /* 0x048fe20000041814 */
[----:B------:R-:W3:Y:S01]  /*7e6a0*/  LDL.LU.64 R22, [R1+0x48d0] ;  /* 0x0048d00001167983 */ /* 0x000ee20000300a00 */
[----:B------:R-:W3:Y:S11]  /*7e6b0*/  LDL.LU.64 R20, [R1+0x48c8] ;  /* 0x0048c80001147983 */ /* 0x000ef60000300a00 */
[----:B------:R-:W-:Y:S10]  /*7e6c0*/  @!UPT UIADD3 URZ, URZ, URZ, URZ ;  /* 0x0000003f3f3ff290 */ /* 0x000ff4000fffe03f */
[----:B------:R-:W-:Y:S01]  /*7e6d0*/  STL.64 [R1+0x3d0], R24 ;  /* 0x0003d01801007387 */ /* 0x000fe20000100a00 */
[----:B------:R0:W-:Y:S03]  /*7e6e0*/  STL.64 [R1+0x3d8], R26 ;  /* 0x0003d81a01007387 */ /* 0x0001e60000100a00 */
[----:B0-----:R-:W2:Y:S01]  /*7e6f0*/  LDL.LU.64 R26, [R1+0x48c0] ;  /* 0x0048c000011a7983 */ /* 0x001ea20000300a00 */
[----:B------:R-:W3:Y:S02]  /*7e700*/  LDL.LU.64 R24, [R1+0x48b8] ;  /* 0x0048b80001187983 */ /* 0x000ee40000300a00 */
[----:B---3--:R-:W-:Y:S01]  /*7e710*/  HMMA.16816.F32.BF16 R16, R16, R24, R20 ;  /* 0x000000181010723c */ /* 0x008fe20000041814 */
[----:B------:R-:W3:Y:S01]  /*7e720*/  LDL.LU.64 R22, [R1+0x48b0] ;  /* 0x0048b00001167983 */ /* 0x000ee20000300a00 */
[----:B------:R-:W3:Y:S02]  /*7e730*/  LDL.LU.64 R20, [R1+0x48a8] ;  /* 0x0048a80001147983 */ /* 0x000ee40000300a00 */
[----:B--2---:R-:W-:Y:S02]  /*7e740*/  STL.64 [R1+0x4838], R26 ;  /* 0x0048381a01007387 */ /* 0x004fe40000100a00 */
[----:B------:R0:W-:Y:S11]  /*7e750*/  STL.64 [R1+0x4830], R24 ;  /* 0x0048301801007387 */ /* 0x0001f60000100a00 */
[----:B------:R-:W-:Y:S06]  /*7e760*/  @!UPT UIADD3 URZ, URZ, URZ, URZ ;  /* 0x0000003f3f3ff290 */ /* 0x000fec000fffe03f */
[----:B------:R-:W-:Y:S01]  /*7e770*/  STL.64 [R1+0x3c0], R16 ;  /* 0x0003c01001007387 */ /* 0x000fe20000100a00 */
[----:B------:R-:W-:Y:S02]  /*7e780*/  STL.64 [R1+0x3c8], R18 ;  /* 0x0003c81201007387 */ /* 0x000fe40000100a00 */
[----:B0-----:R-:W2:Y:S02]  /*7e790*/  LDL.LU R24, [R1+0x960] ;  /* 0x0009600001187983 */ /* 0x001ea40000300800 */
[----:B------:R-:W2:Y:S01]  /*7e7a0*/  LDL.LU R25, [R1+0x964] ;  /* 0x0009640001197983 */ /* 0x000ea20000300800 */
[----:B------:R-:W2:Y:S01]  /*7e7b0*/  LDL.LU R26, [R1+0x968] ;  /* 0x00096800011a7983 */ /* 0x000ea20000300800 */
[----:B------:R-:W2:Y:S02]  /*7e7c0*/  LDL.LU R27, [R1+0x96c] ;  /* 0x00096c00011b7983 */ /* 0x000ea40000300800 */
[----:B------:R-:W-:Y:S02]  /*7e7d0*/  IMAD.MOV.U32 R4, RZ, RZ, R2 ;  /* 0x000000ffff047224 */ /* 0x000fe400078e0002 */
[----:B------:R-:W-:-:S07]  /*7e7e0*/  IMAD.MOV.U32 R5, RZ, RZ, R0 ;  /* 0x000000ffff057224 */ /* 0x000fce00078e0000 */
[C---:B---3--:R-:W-:Y:S01]  /*7e7f0*/  HMMA.16816.F32.BF16 R4, R20.reuse, R4, R8 ;  /* 0x000000041404723c */ /* 0x048fe20000041808 */
[----:B--2---:R-:W-:Y:S01]  /*7e800*/  STL.64 [R1+0x4848], R26 ;  /* 0x0048481a01007387 */ /* 0x004fe20000100a00 */
[----:B------:R0:W-:Y:S03]  /*7e810*/  STL.64 [R1+0x4840], R24 ;  /* 0x0048401801007387 */ /* 0x0001e60000100a00 */
[----:B0-----:R-:W2:Y:S01]  /*7e820*/  LDL.LU R24, [R1+0x930] ;  /* 0x0009300001187983 */ /* 0x001ea20000300800 */
[----:B------:R-:W2:Y:S02]  /*7e830*/  LDL.LU R25, [R1+0x934] ;  /* 0x0009340001197983 */ /* 0x000ea40000300800 */
[----:B------:R-:W2:Y:S02]  /*7e840*/  LDL.LU R26, [R1+0x938] ;  /* 0x00093800011a7983 */ /* 0x000ea40000300800 */
[----:B------:R-:W2:Y:S01]  /*7e850*/  LDL.LU R27, [R1+0x93c] ;  /* 0x00093c00011b7983 */ /* 0x000ea20000300800 */
[----:B------:R-:W3:Y:S01]  /*7e860*/  LDL.64 R16, [R1] ;  /* 0x0000000001107983 */ /* 0x000ee20000100a00 */
[----:B------:R-:W2:Y:S02]  /*7e870*/  LDL.LU.64 R10, [R1+0x48a0] ;  /* 0x0048a000010a7983 */ /* 0x000ea40000300a00 */
[----:B------:R-:W2:Y:S09]  /*7e880*/  LDL.LU.64 R8, [R1+0x4898] ;  /* 0x0048980001087983 */ /* 0x000eb20000300a00 */
[----:B------:R0:W-:Y:S01]  /*7e890*/  STL.64 [R1+0x440], R4 ;  /* 0x0004400401007387 */ /* 0x0001e20000100a00 */
[----:B------:R2:W-:Y:S04]  /*7e8a0*/  STL.64 [R1+0x448], R6 ;  /* 0x0004480601007387 */ /* 0x0005e80000100a00 */
        /* <DEDUP_REMOVED lines=47> */
[----:B------:R-:W-:Y:S02]  /*7eba0*/  IMAD.MOV.U32 R3, RZ, RZ, R13 ;  /* 0x000000ffff037224 */ /* 0x000fe400078e000d */
[----:B------:R-:W0:Y:S01]  /*7ebb0*/  LDSM.16.MT88.4 R12, [R29+0x18300] ;  /* 0x018300001d0c783b */ /* 0x000e220000004200 */
[----:B---3--:R-:W-:-:S02]  /*7ebc0*/  IMAD.MOV.U32 R0, RZ, RZ, R16 ;  /* 0x000000ffff007224 */ /* 0x008fc400078e0010 */
[----:B------:R-:W-:Y:S01]  /*7ebd0*/  IMAD.MOV.U32 R28, RZ, RZ, R17 ;  /* 0x000000ffff1c7224 */ /* 0x000fe200078e0011 */
[----:B0-----:R-:W-:Y:S01]  /*7ebe0*/  STL.64 [R1+0x4710], R14 ;  /* 0x0047100e01007387 */ /* 0x001fe20000100a00 */
[----:B------:R0:W-:Y:S03]  /*7ebf0*/  STL.64 [R1+0x4708], R12 ;  /* 0x0047080c01007387 */ /* 0x0001e60000100a00 */
[----:B0-----:R-:W3:Y:S01]  /*7ec00*/  LDL.64 R12, [R1+0x60] ;  /* 0x00006000010c7983 */ /* 0x001ee20000100a00 */
[C---:B----4-:R-:W-:Y:S03]  /*7ec10*/  HMMA.16816.F32.BF16 R24, R20.reuse, R16, R24 ;  /* 0x000000101418723c */ /* 0x050fe60000041818 */
[----:B------:R-:W0:Y:S11]  /*7ec20*/  LDSM.16.MT88.4 R16, [R29+0x18380] ;  /* 0x018380001d10783b */ /* 0x000e360000004200 */
[----:B------:R-:W-:Y:S09]  /*7ec30*/  @!UPT UIADD3 URZ, URZ, URZ, URZ ;  /* 0x0000003f3f3ff290 */ /* 0x000ff2000fffe03f */
[----:B------:R-:W-:Y:S01]  /*7ec40*/  STL.64 [R1+0x3e0], R24 ;  /* 0x0003e01801007387 */ /* 0x000fe20000100a00 */
[----:B------:R1:W-:Y:S03]  /*7ec50*/  STL.64 [R1+0x3e8], R26 ;  /* 0x0003e81a01007387 */ /* 0x0003e60000100a00 */
[----:B-1----:R-:W4:Y:S01]  /*7ec60*/  LDL.LU.64 R26, [R1+0x4838] ;  /* 0x00483800011a7983 */ /* 0x002f220000300a00 */
[----:B------:R-:W2:Y:S02]  /*7ec70*/  LDL.LU.64 R24, [R1+0x4830] ;  /* 0x0048300001187983 */ /* 0x000ea40000300a00 */
[----:B------:R-:W3:Y:S01]  /*7ec80*/  LDL.LU R29, [R1+0x4828] ;  /* 0x00482800011d7983 */ /* 0x000ee20000300800 */
[----:B0-----:R-:W-:Y:S01]  /*7ec90*/  STL.64 [R1+0x4698], R18 ;  /* 0x0046981201007387 */ /* 0x001fe20000100a00 */
[----:B------:R0:W-:Y:S03]  /*7eca0*/  STL.64 [R1+0x4690], R16 ;  /* 0x0046901001007387 */ /* 0x0001e60000100a00 */
[----:B0-----:R-:W3:Y:S01]  /*7ecb0*/  LDL.LU.64 R16, [R1+0x40] ;  /* 0x0000400001107983 */ /* 0x001ee20000300a00 */
[----:B--2---:R-:W-:Y:S03]  /*7ecc0*/  HMMA.16816.F32.BF16 R20, R20, R24, R4 ;  /* 0x000000181414723c */ /* 0x004fe60000041804 */
[----:B------:R-:W2:Y:S01]  /*7ecd0*/  LDL.LU.64 R6, [R1+0x4820] ;  /* 0x0048200001067983 */ /* 0x000ea20000300a00 */
[----:B------:R-:W2:Y:S02]  /*7ece0*/  LDL.LU.64 R4, [R1+0x4818] ;  /* 0x0048180001047983 */ /* 0x000ea40000300a00 */
[----:B----4-:R-:W-:Y:S02]  /*7ecf0*/  STL.64 [R1+0x47b8], R26 ;  /* 0x0047b81a01007387 */ /* 0x010fe40000100a00 */
[----:B------:R0:W-:Y:S11]  /*7ed00*/  STL.64 [R1+0x47b0], R24 ;  /* 0x0047b01801007387 */ /* 0x0001f60000100a00 */
[----:B------:R-:W-:Y:S04]  /*7ed10*/  @!UPT UIADD3 URZ, URZ, URZ, URZ ;  /* 0x0000003f3f3ff290 */ /* 0x000fe8000fffe03f */
[----:B------:R-:W-:Y:S01]  /*7ed20*/  STL.64 [R1+0x3b0], R20 ;  /* 0x0003b01401007387 */ /* 0x000fe20000100a00 */
[----:B------:R-:W-:Y:S02]  /*7ed30*/  STL.64 [R1+0x3b8], R22 ;  /* 0x0003b81601007387 */ /* 0x000fe40000100a00 */
[----:B---3--:R1:W3:Y:S04]  /*7ed40*/  LDSM.16.MT88.4 R20, [R29+0x1c000] ;  /* 0x01c000001d14783b */ /* 0x0082e80000004200 */
[----:B0-----:R-:W2:Y:S01]  /*7ed50*/  LDL.LU R24, [R1+0xaa0] ;  /* 0x000aa00001187983 */ /* 0x001ea20000300800 */
[----:B------:R-:W2:Y:S01]  /*7ed60*/  LDL.LU R25, [R1+0xaa4] ;  /* 0x000aa40001197983 */ /* 0x000ea20000300800 */
[----:B------:R-:W2:Y:S02]  /*7ed70*/  LDL.LU R26, [R1+0xaa8] ;  /* 0x000aa800011a7983 */ /* 0x000ea40000300800 */
[----:B------:R-:W2:Y:S01]  /*7ed80*/  LDL.LU R27, [R1+0xaac] ;  /* 0x000aac00011b7983 */ /* 0x000ea20000300800 */
[----:B-1----:R-:W4:Y:S04]  /*7ed90*/  LDL.LU R29, [R1+0x4810] ;  /* 0x00481000011d7983 */ /* 0x002f280000300800 */
[----:B---3--:R-:W-:Y:S01]  /*7eda0*/  STL.64 [R1+0x4610], R22 ;  /* 0x0046101601007387 */ /* 0x008fe20000100a00 */
[----:B------:R0:W-:Y:S03]  /*7edb0*/  STL.64 [R1+0x4608], R20 ;  /* 0x0046081401007387 */ /* 0x0001e60000100a00 */
[----:B0-----:R-:W3:Y:S01]  /*7edc0*/  LDL.LU.64 R20, [R1+0x50] ;  /* 0x0000500001147983 */ /* 0x001ee20000300a00 */
[----:B------:R-:W-:-:S02]  /*7edd0*/  IMAD.MOV.U32 R23, RZ, RZ, R12 ;  /* 0x000000ffff177224 */ /* 0x000fc400078e000c */
[----:B------:R-:W-:Y:S01]  /*7ede0*/  IMAD.MOV.U32 R22, RZ, RZ, R13 ;  /* 0x000000ffff167224 */ /* 0x000fe200078e000d */
[C---:B--2---:R-:W-:Y:S11]  /*7edf0*/  HMMA.16816.F32.BF16 R24, R4.reuse, R12, R24 ;  /* 0x0000000c0418723c */ /* 0x044ff60000041818 */
[----:B------:R-:W-:Y:S11]  /*7ee00*/  @!UPT UIADD3 URZ, URZ, URZ, URZ ;  /* 0x0000003f3f3ff290 */ /* 0x000ff6000fffe03f */
[----:B------:R-:W-:Y:S01]  /*7ee10*/  @!UPT UIADD3 URZ, URZ, URZ, URZ ;  /* 0x0000003f3f3ff290 */ /* 0x000fe2000fffe03f */
[----:B------:R-:W-:Y:S01]  /*7ee20*/  STL.64 [R1+0x3a0], R24 ;  /* 0x0003a01801007387 */ /* 0x000fe20000100a00 */
[----:B------:R-:W-:Y:S01]  /*7ee30*/  STL.64 [R1+0x3a8], R26 ;  /* 0x0003a81a01007387 */ /* 0x000fe20000100a00 */
[----:B---3--:R-:W-:Y:S02]  /*7ee40*/  HMMA.16816.F32.BF16 R8, R4, R20, R8 ;  /* 0x000000140408723c */ /* 0x008fe40000041808 */
[----:B------:R0:W-:Y:S01]  /*7ee50*/  STL.64 [R1+0x4788], R20 ;  /* 0x0047881401007387 */ /* 0x0001e20000100a00 */
[----:B------:R1:W-:Y:S11]  /*7ee60*/  STL.64 [R1+0x47d0], R22 ;  /* 0x0047d01601007387 */ /* 0x0003f60000100a00 */
[----:B------:R-:W-:Y:S09]  /*7ee70*/  @!UPT UIADD3 URZ, URZ, URZ, URZ ;  /* 0x0000003f3f3ff290 */ /* 0x000ff2000fffe03f */
[----:B------:R-:W-:Y:S01]  /*7ee80*/  STL.64 [R1+0x390], R8 ;  /* 0x0003900801007387 */ /* 0x000fe20000100a00 */
[----:B------:R-:W-:Y:S02]  /*7ee90*/  STL.64 [R1+0x398], R10 ;  /* 0x0003980a01007387 */ /* 0x000fe40000100a00 */
[----:B------:R-:W2:Y:S02]  /*7eea0*/  LDL.LU R12, [R1+0xbd0] ;  /* 0x000bd000010c7983 */ /* 0x000ea40000300800 */
[----:B------:R-:W2:Y:S01]  /*7eeb0*/  LDL.LU R13, [R1+0xbd4] ;  /* 0x000bd400010d7983 */ /* 0x000ea20000300800 */
[----:B------:R-:W3:Y:S01]  /*7eec0*/  LDL.LU R14, [R1+0xbd8] ;  /* 0x000bd800010e7983 */ /* 0x000ee20000300800 */
[----:B------:R-:W3:Y:S02]  /*7eed0*/  LDL.LU R15, [R1+0xbdc] ;  /* 0x000bdc00010f7983 */ /* 0x000ee40000300800 */
[----:B0-----:R-:W2:Y:S02]  /*7eee0*/  LDL.LU R20, [R1+0xa50] ;  /* 0x000a500001147983 */ /* 0x001ea40000300800 */
[----:B------:R-:W2:Y:S01]  /*7eef0*/  LDL.LU R21, [R1+0xa54] ;  /* 0x000a540001157983 */ /* 0x000ea20000300800 */
[----:B-1----:R-:W2:Y:S01]  /*7ef00*/  LDL.LU R22, [R1+0xa58] ;  /* 0x000a580001167983 */ /* 0x002ea20000300800 */
[----:B------:R-:W2:Y:S03]  /*7ef10*/  LDL.LU R23, [R1+0xa5c] ;  /* 0x000a5c0001177983 */ /* 0x000ea60000300800 */
[----:B--2---:R-:W-:Y:S01]  /*7ef20*/  STL.64 [R1+0x47e0], R22 ;  /* 0x0047e01601007387 */ /* 0x004fe20000100a00 */
[----:B------:R0:W-:Y:S03]  /*7ef30*/  STL.64 [R1+0x47d8], R20 ;  /* 0x0047d81401007387 */ /* 0x0001e60000100a00 */
[----:B0-----:R-:W2:Y:S04]  /*7ef40*/  LDL.64 R20, [R1+0x20] ;  /* 0x0000200001147983 */ /* 0x001ea80000100a00 */
[----:B--2---:R0:W-:Y:S04]  /*7ef50*/  STL.64 [R1+0x47e8], R20 ;  /* 0x0047e81401007387 */ /* 0x0041e80000100a00 */
[----:B0-----:R-:W2:Y:S04]  /*7ef60*/  LDL.64 R20, [R1+0x30] ;  /* 0x0000300001147983 */ /* 0x001ea80000100a00 */
[----:B--2---:R0:W-:Y:S04]  /*7ef70*/  STL.64 [R1+0x47f8], R20 ;  /* 0x0047f81401007387 */ /* 0x0041e80000100a00 */
        /* <DEDUP_REMOVED lines=8> */
[----:B------:R-:W3:Y:S02]  /*7f000*/  LDL.LU R14, [R1+0xbe8] ;  /* 0x000be800010e7983 */ /* 0x000ee40000300800 */
[----:B------:R-:W3:Y:S01]  /*7f010*/  LDL.LU R15, [R1+0xbec] ;  /* 0x000bec00010f7983 */ /* 0x000ee20000300800 */
[----:B------:R-:W3:Y:S01]  /*7f020*/  LDL.LU R8, [R1+0xab0] ;  /* 0x000ab00001087983 */ /* 0x000ee20000300800 */
[----:B------:R-:W3:Y:S02]  /*7f030*/  LDL.LU R9, [R1+0xab4] ;  /* 0x000ab40001097983 */ /* 0x000ee40000300800 */
[----:B------:R-:W3:Y:S02]  /*7f040*/  LDL.LU R10, [R1+0xab8] ;  /* 0x000ab800010a7983 */ /* 0x000ee40000300800 */
[----:B------:R-:W3:Y:S02]  /*7f050*/  LDL.LU R11, [R1+0xabc] ;  /* 0x000abc00010b7983 */ /* 0x000ee40000300800 */
[----:B------:R-:W-:-:S02]  /*7f060*/  IMAD.MOV.U32 R24, RZ, RZ, R0 ;  /* 0x000000ffff187224 */ /* 0x000fc400078e0000 */
[----:B------:R-:W-:Y:S01]  /*7f070*/  IMAD.MOV.U32 R25, RZ, RZ, R28 ;  /* 0x000000ffff197224 */ /* 0x000fe200078e001c */
[----:B--2---:R-:W-:Y:S01]  /*7f080*/  HMMA.16816.F32.BF16 R20, R4, R16, R20 ;  /* 0x000000100414723c */ /* 0x004fe20000041814 */
[----:B---3--:R-:W-:Y:S01]  /*7f090*/  STL.64 [R1+0x47c8], R10 ;  /* 0x0047c80a01007387 */ /* 0x008fe20000100a00 */
[----:B------:R-:W-:Y:S02]  /*7f0a0*/  STL.64 [R1+0x47c0], R8 ;  /* 0x0047c00801007387 */ /* 0x000fe40000100a00 */
[----:B------:R-:W2:Y:S02]  /*7f0b0*/  LDL.LU R0, [R1+0x480c] ;  /* 0x00480c0001007983 */ /* 0x000ea40000300800 */
[----:B------:R-:W3:Y:S01]  /*7f0c0*/  LDL.LU R28, [R1+0x4808] ;  /* 0x00480800011c7983 */ /* 0x000ee20000300800 */
[----:B------:R0:W-:Y:S04]  /*7f0d0*/  STL.64 [R1+0x47f0], R24 ;  /* 0x0047f01801007387 */ /* 0x0001e80000100a00 */
        /* <DEDUP_REMOVED lines=8> */
[----:B------:R-:W-:Y:S01]  /*7f160*/  STL.64 [R1+0x4730], R14 ;  /* 0x0047300e01007387 */ /* 0x000fe20000100a00 */
[----:B------:R0:W-:Y:S02]  /*7f170*/  STL.64 [R1+0x4728], R12 ;  /* 0x0047280c01007387 */ /* 0x0001e40000100a00 */
[----:B0-----:R-:W-:-:S02]  /*7f180*/  IMAD.MOV.U32 R12, RZ, RZ, R2 ;  /* 0x000000ffff0c7224 */ /* 0x001fc400078e0002 */
[----:B------:R-:W-:Y:S01]  /*7f190*/  IMAD.MOV.U32 R13, RZ, RZ, R3 ;  /* 0x000000ffff0d7224 */ /* 0x000fe200078e0003 */
[----:B------:R-:W2:Y:S01]  /*7f1a0*/  LDL.LU R2, [R1+0x4804] ;  /* 0x0048040001027983 */ /* 0x000ea20000300800 */
[----:B------:R-:W2:Y:S02]  /*7f1b0*/  LDL.LU R3, [R1+0x4800] ;  /* 0x0048000001037983 */ /* 0x000ea40000300800 */
[----:B------:R0:W-:Y:S02]  /*7f1c0*/  STL.64 [R1+0x380], R20 ;  /* 0x0003801401007387 */ /* 0x0001e40000100a00 */
[----:B------:R-:W-:Y:S01]  /*7f1d0*/  STL.64 [R1+0x388], R22 ;  /* 0x0003881601007387 */ /* 0x000fe20000100a00 */
[----:B0-----:R-:W2:Y:S01]  /*7f1e0*/  LDL.LU.64 R20, [R1+0x47f8] ;  /* 0x0047f80001147983 */ /* 0x001ea20000300a00 */
[----:B------:R0:W-:Y:S03]  /*7f1f0*/  STL.64 [R1+0x4780], R16 ;  /* 0x0047801001007387 */ /* 0x0001e60000100a00 */
[----:B0-----:R-:W3:Y:S01]  /*7f200*/  LDL.LU R16, [R1+0xa60] ;  /* 0x000a600001107983 */ /* 0x001ee20000300800 */
[----:B------:R-:W3:Y:S02]  /*7f210*/  LDL.LU R17, [R1+0xa64] ;  /* 0x000a640001117983 */ /* 0x000ee40000300800 */
[----:B------:R-:W3:Y:S02]  /*7f220*/  LDL.LU R18, [R1+0xa68] ;  /* 0x000a680001127983 */ /* 0x000ee40000300800 */
[----:B------:R-:W3:Y:S01]  /*7f230*/  LDL.LU R19, [R1+0xa6c] ;  /* 0x000a6c0001137983 */ /* 0x000ee20000300800 */
[----:B--2---:R-:W-:Y:S01]  /*7f240*/  HMMA.16816.F32.BF16 R24, R4, R20, R24 ;  /* 0x000000140418723c */ /* 0x004fe20000041818 */
[----:B------:R-:W-:-:S02]  /*7f250*/  IMAD.MOV.U32 R15, RZ, RZ, R20 ;  /* 0x000000ffff0f7224 */ /* 0x000fc400078e0014 */
[----:B------:R-:W-:Y:S11]  /*7f260*/  IMAD.MOV.U32 R14, RZ, RZ, R21 ;  /* 0x000000ffff0e7224 */ /* 0x000ff600078e0015 */
[----:B------:R-:W-:Y:S09]  /*7f270*/  @!UPT UIADD3 URZ, URZ, URZ, URZ ;  /* 0x0000003f3f3ff290 */ /* 0x000ff2000fffe03f */
[----:B------:R0:W-:Y:S01]  /*7f280*/  STL.64 [R1+0x370], R24 ;  /* 0x0003701801007387 */ /* 0x0001e20000100a00 */
[----:B------:R-:W-:Y:S03]  /*7f290*/  STL.64 [R1+0x378], R26 ;  /* 0x0003781a01007387 */ /* 0x000fe60000100a00 */
[----:B0-----:R-:W2:Y:S01]  /*7f2a0*/  LDL.LU.64 R24, [R1+0x47f0] ;  /* 0x0047f00001187983 */ /* 0x001ea20000300a00 */
[----:B------:R-:W3:Y:S02]  /*7f2b0*/  LDL.LU.64 R20, [R1+0x47e8] ;  /* 0x0047e80001147983 */ /* 0x000ee40000300a00 */
[C---:B---3--:R-:W-:Y:S11]  /*7f2c0*/  HMMA.16816.F32.BF16 R16, R4.reuse, R20, R16 ;  /* 0x000000140410723c */ /* 0x048ff60000041810 */
[----:B------:R-:W-:Y:S11]  /*7f2d0*/  @!UPT UIADD3 URZ, URZ, URZ, URZ ;  /* 0x0000003f3f3ff290 */ /* 0x000ff6000fffe03f */
[----:B------:R-:W-:Y:S01]  /*7f2e0*/  @!UPT UIADD3 URZ, URZ, URZ, URZ ;  /* 0x0000003f3f3ff290 */ /* 0x000fe2000fffe03f */
[----:B------:R0:W-:Y:S01]  /*7f2f0*/  STL.64 [R1+0x360], R16 ;  /* 0x0003601001007387 */ /* 0x0001e20000100a00 */
[----:B------:R-:W-:Y:S02]  /*7f300*/  STL.64 [R1+0x368], R18 ;  /* 0x0003681201007387 */ /* 0x000fe40000100a00 */
        /* <DEDUP_REMOVED lines=9> */
[----:B0-----:R-:W3:Y:S01]  /*7f3a0*/  LDL.LU.64 R22, [R1+0x47d0] ;  /* 0x0047d00001167983 */ /* 0x001ee20000300a00 */
[----:B------:R0:W-:Y:S02]  /*7f3b0*/  STL.64 [R1+0x4748], R12 ;  /* 0x0047480c01007387 */ /* 0x0001e40000100a00 */
[----:B0-----:R-:W-:Y:S02]  /*7f3c0*/  IMAD.MOV.U32 R13, RZ, RZ, R16 ;  /* 0x000000ffff0d7224 */ /* 0x001fe400078e0010 */
[----:B------:R-:W-:Y:S01]  /*7f3d0*/  IMAD.MOV.U32 R12, RZ, RZ, R17 ;  /* 0x000000ffff0c7224 */ /* 0x000fe200078e0011 */
[----:B------:R-:W3:Y:S01]  /*7f3e0*/  LDL.LU R16, [R1+0xc30] ;  /* 0x000c300001107983 */ /* 0x000ee20000300800 */
[----:B------:R-:W3:Y:S02]  /*7f3f0*/  LDL.LU R17, [R1+0xc34] ;  /* 0x000c340001117983 */ /* 0x000ee40000300800 */
[----:B------:R-:W3:Y:S02]  /*7f400*/  LDL.LU R18, [R1+0xc38] ;  /* 0x000c380001127983 */ /* 0x000ee40000300800 */
[----:B------:R-:W3:Y:S01]  /*7f410*/  LDL.LU R19, [R1+0xc3c] ;  /* 0x000c3c0001137983 */ /* 0x000ee20000300800 */
[----:B--2---:R-:W-:Y:S01]  /*7f420*/  HMMA.16816.F32.BF16 R24, R4, R24, R8 ;  /* 0x000000180418723c */ /* 0x004fe20000041808 */
[----:B---3--:R-:W-:Y:S01]  /*7f430*/  STL.64 [R1+0x4798], R18 ;  /* 0x0047981201007387 */ /* 0x008fe20000100a00 */
        /* <DEDUP_REMOVED lines=11> */
[----:B------:R-:W3:Y:S02]  /*7f4f0*/  LDL.LU R14, [R1+0xc28] ;  /* 0x000c2800010e7983 */ /* 0x000ee40000300800 */
[----:B------:R-:W3:Y:S01]  /*7f500*/  LDL.LU R15, [R1+0xc2c] ;  /* 0x000c2c00010f7983 */ /* 0x000ee20000300800 */
[----:B------:R-:W2:Y:S01]  /*7f510*/  LDL.LU.64 R10, [R1+0x47c8] ;  /* 0x0047c800010a7983 */ /* 0x000ea20000300a00 */
[----:B------:R-:W2:Y:S02]  /*7f520*/  LDL.LU.64 R8, [R1+0x47c0] ;  /* 0x0047c00001087983 */ /* 0x000ea40000300a00 */
[----:B------:R-:W-:Y:S02]  /*7f530*/  STL.64 [R1+0x340], R24 ;  /* 0x0003401801007387 */ /* 0x000fe40000100a00 */
[----:B------:R0:W-:Y:S02]  /*7f540*/  STL.64 [R1+0x348], R26 ;  /* 0x0003481a01007387 */ /* 0x0001e40000100a00 */
[----:B0-----:R-:W2:Y:S01]  /*7f550*/  LDL.LU.64 R26, [R1+0x47b8] ;  /* 0x0047b800011a7983 */ /* 0x001ea20000300a00 */
[----:B------:R-:W2:Y:S02]  /*7f560*/  LDL.LU.64 R24, [R1+0x47b0] ;  /* 0x0047b00001187983 */ /* 0x000ea40000300a00 */
[----:B--2---:R-:W-:Y:S01]  /*7f570*/  HMMA.16816.F32.BF16 R4, R4, R24, R8 ;  /* 0x000000180404723c */ /* 0x004fe20000041808 */
[----:B------:R-:W2:Y:S01]  /*7f580*/  LDL.LU.64 R10, [R1+0x47a8] ;  /* 0x0047a800010a7983 */ /* 0x000ea20000300a00 */
[----:B------:R-:W2:Y:S02]  /*7f590*/  LDL.LU.64 R8, [R1+0x47a0] ;  /* 0x0047a00001087983 */ /* 0x000ea40000300a00 */
[----:B------:R-:W-:Y:S02]  /*7f5a0*/  STL.64 [R1+0x4740], R26 ;  /* 0x0047401a01007387 */ /* 0x000fe40000100a00 */
        /* <DEDUP_REMOVED lines=23> */
[----:B------:R-:W2:Y:S01]  /*7f720*/  LDL.LU.64 R4, [R1] ;  /* 0x0000000001047983 */ /* 0x000ea20000300a00 */
[----:B------:R-:W2:Y:S02]  /*7f730*/  LDL.64 R6, [R1+0x8] ;  /* 0x0000080001067983 */ /* 0x000ea40000100a00 */
[----:B------:R-:W2:Y:S02]  /*7f740*/  LDL.LU.64 R18, [R1+0x4798] ;  /* 0x0047980001127983 */ /* 0x000ea40000300a00 */
[----:B------:R-:W2:Y:S07]  /*7f750*/  LDL.LU.64 R16, [R1+0x4790] ;  /* 0x0047900001107983 */ /* 0x000eae0000300a00 */
        /* <DEDUP_REMOVED lines=8> */
[----:B0-----:R-:W3:Y:S01]  /*7f7e0*/  LDL.LU.64 R16, [R1+0x4780] ;  /* 0x0047800001107983 */ /* 0x001ee20000300a00 */
[----:B------:R0:W-:Y:S03]  /*7f7f0*/  STL.64 [R1+0x4700], R20 ;  /* 0x0047001401007387 */ /* 0x0001e60000100a00 */
[----:B0-----:R-:W2:Y:S01]  /*7f800*/  LDL.LU R20, [R1+0xbc0] ;  /* 0x000bc00001147983 */ /* 0x001ea20000300800 */
[----:B------:R-:W2:Y:S01]  /*7f810*/  LDL.LU R21, [R1+0xbc4] ;  /* 0x000bc40001157983 */ /* 0x000ea20000300800 */
[C---:B---3--:R-:W-:Y:S11]  /*7f820*/  HMMA.16816.F32.BF16 R12, R8.reuse, R16, R12 ;  /* 0x00000010080c723c */ /* 0x048ff6000004180c */
[----:B------:R-:W-:Y:S11]  /*7f830*/  @!UPT UIADD3 URZ, URZ, URZ, URZ ;  /* 0x0000003f3f3ff290 */ /* 0x000ff6000fffe03f */
[----:B------:R-:W-:Y:S01]  /*7f840*/  @!UPT UIADD3 URZ, URZ, URZ, URZ ;  /* 0x0000003f3f3ff290 */ /* 0x000fe2000fffe03f */
[----:B------:R0:W-:Y:S01]  /*7f850*/  STL.64 [R1+0x290], R12 ;  /* 0x0002900c01007387 */ /* 0x0001e20000100a00 */
[----:B------:R1:W-:Y:S03]  /*7f860*/  STL.64 [R1+0x298], R14 ;  /* 0x0002980e01007387 */ /* 0x0003e60000100a00 */
[----:B0-----:R-:W1:Y:S02]  /*7f870*/  LDL.LU.64 R12, [R1+0x4778] ;  /* 0x00477800010c7983 */ /* 0x001e640000300a00 */
[----:B-1----:R-:W-:Y:S02]  /*7f880*/  HMMA.16816.F32.BF16 R12, R8, R12, R24 ;  /* 0x0000000c080c723c */ /* 0x002fe40000041818 */
[----:B------:R-:W3:Y:S01]  /*7f890*/  LDL.LU.64 R26, [R1+0x4770] ;  /* 0x00477000011a7983 */ /* 0x000ee20000300a00 */
[----:B------:R-:W3:Y:S11]  /*7f8a0*/  LDL.LU.64 R24, [R1+0x4768] ;  /* 0x0047680001187983 */ /* 0x000ef60000300a00 */
[----:B------:R-:W-:Y:S09]  /*7f8b0*/  @!UPT UIADD3 URZ, URZ, URZ, URZ ;  /* 0x0000003f3f3ff290 */ /* 0x000ff2000fffe03f */
[----:B------:R0:W-:Y:S04]  /*7f8c0*/  STL.64 [R1+0x280], R12 ;  /* 0x0002800c01007387 */ /* 0x0001e80000100a00 */
[----:B0-----:R-:W3:Y:S01]  /*7f8d0*/  LDL.LU.64 R12, [R1+0x4760] ;  /* 0x00476000010c7983 */ /* 0x001ee20000300a00 */
[----:B------:R-:W-:Y:S02]  /*7f8e0*/  IMAD.MOV.U32 R22, RZ, RZ, R3 ;  /* 0x000000ffff167224 */ /* 0x000fe400078e0003 */
[----:B------:R-:W-:Y:S02]  /*7f8f0*/  IMAD.MOV.U32 R23, RZ, RZ, R2 ;  /* 0x000000ffff177224 */ /* 0x000fe400078e0002 */
[----:B------:R-:W-:Y:S02]  /*7f900*/  IMAD.MOV.U32 R3, RZ, RZ, R14 ;  /* 0x000000ffff037224 */ /* 0x000fe400078e000e */
[----:B------:R-:W-:-:S05]  /*7f910*/  IMAD.MOV.U32 R2, RZ, RZ, R15 ;  /* 0x000000ffff027224 */ /* 0x000fca00078e000f */
[----:B------:R-:W-:Y:S01]  /*7f920*/  STL [R1+0x40dc], R2 ;  /* 0x0040dc0201007387 */ /* 0x000fe20000100800 */
        /* <DEDUP_REMOVED lines=10> */
[----:B------:R-:W2:Y:S11]  /*7f9d0*/  LDL.LU.64 R24, [R1+0x4738] ;  /* 0x0047380001187983 */ /* 0x000eb60000300a00 */
[----:B------:R-:W-:Y:S09]  /*7f9e0*/  @!UPT UIADD3 URZ, URZ, URZ, URZ ;  /* 0x0000003f3f3ff290 */ /* 0x000ff2000fffe03f */
        /* <DEDUP_REMOVED lines=11> */
[----:B------:R-:W-:Y:S02]  /*7faa0*/  STL.64 [R1+0x46c0], R6 ;  /* 0x0046c00601007387 */ /* 0x000fe40000100a00 */
[----:B------:R0:W-:Y:S02]  /*7fab0*/  STL.64 [R1+0x46b8], R4 ;  /* 0x0046b80401007387 */ /* 0x0001e40000100a00 */
[----:B0-----:R-:W4:Y:S01]  /*7fac0*/  LDL.LU R4, [R1+0xba0] ;  /* 0x000ba00001047983 */ /* 0x001f220000300800 */
[----:B------:R-:W4:Y:S02]  /*7fad0*/  LDL.LU R5, [R1+0xba4] ;  /* 0x000ba40001057983 */ /* 0x000f240000300800 */
[----:B------:R-:W4:Y:S02]  /*7fae0*/  LDL.LU R6, [R1+0xba8] ;  /* 0x000ba80001067983 */ /* 0x000f240000300800 */
[----:B------:R-:W4:Y:S01]  /*7faf0*/  LDL.LU R7, [R1+0xbac] ;  /* 0x000bac0001077983 */ /* 0x000f220000300800 */
[----:B--2---:R-:W-:Y:S01]  /*7fb00*/  HMMA.16816.F32.BF16 R8, R8, R24, R12 ;  /* 0x000000180808723c */ /* 0x004fe2000004180c */
[----:B------:R-:W2:Y:S01]  /*7fb10*/  LDL.LU.64 R14, [R1+0x4710] ;  /* 0x00471000010e7983 */ /* 0x000ea20000300a00 */
[----:B------:R-:W2:Y:S02]  /*7fb20*/  LDL.LU.64 R12, [R1+0x4708] ;  /* 0x00470800010c7983 */ /* 0x000ea40000300a00 */
[----:B---3--:R-:W-:Y:S02]  /*7fb30*/  STL.64 [R1+0x46b0], R26 ;  /* 0x0046b01a01007387 */ /* 0x008fe40000100a00 */
[----:B------:R0:W-:Y:S11]  /*7fb40*/  STL.64 [R1+0x46a8], R24 ;  /* 0x0046a81801007387 */ /* 0x0001f60000100a00 */
[----:B------:R-:W-:Y:S06]  /*7fb50*/  @!UPT UIADD3 URZ, URZ, URZ, URZ ;  /* 0x0000003f3f3ff290 */ /* 0x000fec000fffe03f */
[----:B------:R1:W-:Y:S01]  /*7fb60*/  STL.64 [R1+0x1b0], R8 ;  /* 0x0001b00801007387 */ /* 0x0003e20000100a00 */
[----:B------:R3:W-:Y:S02]  /*7fb70*/  STL.64 [R1+0x1b8], R10 ;  /* 0x0001b80a01007387 */ /* 0x0007e40000100a00 */
[----:B0-----:R-:W2:Y:S02]  /*7fb80*/  LDL.LU R24, [R1+0xbb0] ;  /* 0x000bb00001187983 */ /* 0x001ea40000300800 */
[----:B------:R-:W2:Y:S01]  /*7fb90*/  LDL.LU R25, [R1+0xbb4] ;  /* 0x000bb40001197983 */ /* 0x000ea20000300800 */
[----:B------:R-:W2:Y:S01]  /*7fba0*/  LDL.LU R26, [R1+0xbb8] ;  /* 0x000bb800011a7983 */ /* 0x000ea20000300800 */
[----:B------:R-:W2:Y:S03]  /*7fbb0*/  LDL.LU R27, [R1+0xbbc] ;  /* 0x000bbc00011b7983 */ /* 0x000ea60000300800 */
[----:B-1----:R-:W2:Y:S01]  /*7fbc0*/  LDL.LU.64 R8, [R1+0x10] ;  /* 0x0000100001087983 */ /* 0x002ea20000300a00 */
[----:B---3--:R-:W3:Y:S03]  /*7fbd0*/  LDL.64 R10, [R1+0x18] ;  /* 0x00001800010a7983 */ /* 0x008ee60000100a00 */
[----:B---3--:R-:W-:Y:S01]  /*7fbe0*/  STL.64 [R1+0x46d0], R10 ;  /* 0x0046d00a01007387 */ /* 0x008fe20000100a00 */
[----:B--2---:R0:W-:Y:S03]  /*7fbf0*/  STL.64 [R1+0x46c8], R8 ;  /* 0x0046c80801007387 */ /* 0x0041e60000100a00 */
[----:B0-----:R-:W2:Y:S02]  /*7fc00*/  LDL.LU.64 R8, [R1+0x60] ;  /* 0x0000600001087983 */ /* 0x001ea40000300a00 */
[C---:B--2---:R-:W-:Y:S11]  /*7fc10*/  HMMA.16816.F32.BF16 R20, R12.reuse, R8, R20 ;  /* 0x000000080c14723c */ /* 0x044ff60000041814 */
[----:B------:R-:W-:Y:S11]  /*7fc20*/  @!UPT UIADD3 URZ, URZ, URZ, URZ ;  /* 0x0000003f3f3ff290 */ /* 0x000ff6000fffe03f */
[----:B------:R-:W-:Y:S01]  /*7fc30*/  @!UPT UIADD3 URZ, URZ, URZ, URZ ;  /* 0x0000003f3f3ff290 */ /* 0x000fe2000fffe03f */
[----:B------:R0:W-:Y:S01]  /*7fc40*/  STL.64 [R1+0x1a0], R20 ;  /* 0x0001a01401007387 */ /* 0x0001e20000100a00 */
[----:B------:R1:W-:Y:S03]  /*7fc50*/  STL.64 [R1+0x1a8], R22 ;  /* 0x0001a81601007387 */ /* 0x0003e60000100a00 */
[----:B0-----:R-:W2:Y:S02]  /*7fc60*/  LDL.LU.64 R20, [R1+0x4700] ;  /* 0x0047000001147983 */ /* 0x001ea40000300a00 */
[C---:B--2---:R-:W-:Y:S01]  /*7fc70*/  HMMA.16816.F32.BF16 R24, R12.reuse, R20, R24 ;  /* 0x000000140c18723c */ /* 0x044fe20000041818 */
[----:B------:R-:W-:Y:S02]  /*7fc80*/  IMAD.MOV.U32 R11, RZ, RZ, R20 ;  /* 0x000000ffff0b7224 */ /* 0x000fe400078e0014 */
[----:B------:R-:W-:Y:S11]  /*7fc90*/  IMAD.MOV.U32 R10, RZ, RZ, R21 ;  /* 0x000000ffff0a7224 */ /* 0x000ff600078e0015 */
[----:B------:R-:W-:Y:S09]  /*7fca0*/  @!UPT UIADD3 URZ, URZ, URZ, URZ ;  /* 0x0000003f3f3ff290 */ /* 0x000ff2000fffe03f */
[----:B------:R-:W-:Y:S01]  /*7fcb0*/  STL.64 [R1+0x190], R24 ;  /* 0x0001901801007387 */ /* 0x000fe20000100a00 */
[----:B------:R-:W-:Y:S02]  /*7fcc0*/  STL.64 [R1+0x198], R26 ;  /* 0x0001981a01007387 */ /* 0x000fe40000100a00 */
[----:B------:R-:W2:Y:S02]  /*7fcd0*/  LDL.LU R20, [R1+0xb00] ;  /* 0x000b000001147983 */ /* 0x000ea40000300800 */
[----:B------:R-:W2:Y:S01]  /*7fce0*/  LDL.LU R21, [R1+0xb04] ;  /* 0x000b040001157983 */ /* 0x000ea20000300800 */
[----:B----4-:R-:W-:Y:S01]  /*7fcf0*/  HMMA.16816.F32.BF16 R4, R12, R16, R4 ;  /* 0x000000100c04723c */ /* 0x010fe20000041804 */
[----:B-1----:R-:W-:Y:S02]  /*7fd00*/  IMAD.MOV.U32 R22, RZ, RZ, R28 ;  /* 0x000000ffff167224 */ /* 0x002fe400078e001c */
[----:B------:R-:W-:Y:S02]  /*7fd10*/  IMAD.MOV.U32 R23, RZ, RZ, R0 ;  /* 0x000000ffff177224 */ /* 0x000fe400078e0000 */
[----:B------:R-:W-:-:S02]  /*7fd20*/  IMAD.MOV.U32 R3, RZ, RZ, R8 ;  /* 0x000000ffff037224 */ /* 0x000fc400078e0008 */
[----:B------:R-:W-:Y:S01]  /*7fd30*/  IMAD.MOV.U32 R2, RZ, RZ, R9 ;  /* 0x000000ffff027224 */ /* 0x000fe200078e0009 */
[----:B------:R-:W-:Y:S04]  /*7fd40*/  STL.64 [R1+0x4640], R22 ;  /* 0x0046401601007387 */ /* 0x000fe80000100a00 */
[----:B--2---:R-:W-:Y:S11]  /*7fd50*/  STL.64 [R1+0x4638], R20 ;  /* 0x0046381401007387 */ /* 0x004ff60000100a00 */
[----:B------:R0:W-:Y:S02]  /*7fd60*/  STL.64 [R1+0x180], R4 ;  /* 0x0001800401007387 */ /* 0x0001e40000100a00 */
[----:B------:R1:W-:Y:S02]  /*7fd70*/  STL.64 [R1+0x188], R6 ;  /* 0x0001880601007387 */ /* 0x0003e40000100a00 */
[----:B------:R-:W2:Y:S02]  /*7fd80*/  LDL.LU.64 R8, [R1+0x20] ;  /* 0x0000200001087983 */ /* 0x000ea40000300a00 */
[----:B--2---:R2:W-:Y:S01]  /*7fd90*/  STL.64 [R1+0x46e8], R8 ;  /* 0x0046e80801007387 */ /* 0x0045e20000100a00 */
[----:B0-----:R-:W3:Y:S02]  /*7fda0*/  LDL.LU R4, [R1+0xb70] ;  /* 0x000b700001047983 */ /* 0x001ee40000300800 */
[----:B------:R-:W3:Y:S02]  /*7fdb0*/  LDL.LU R5, [R1+0xb74] ;  /* 0x000b740001057983 */ /* 0x000ee40000300800 */
[----:B-1----:R-:W4:Y:S01]  /*7fdc0*/  LDL.LU R6, [R1+0xb78] ;  /* 0x000b780001067983 */ /* 0x002f220000300800 */
[----:B------:R-:W4:Y:S04]  /*7fdd0*/  LDL.LU R7, [R1+0xb7c] ;  /* 0x000b7c0001077983 */ /* 0x000f280000300800 */
[----:B--2---:R-:W2:Y:S04]  /*7fde0*/  LDL.LU.64 R8, [R1+0x30] ;  /* 0x0000300001087983 */ /* 0x004ea80000300a00 */
        /* <DEDUP_REMOVED lines=22> */
[----:B--2---:R-:W-:Y:S01]  /*7ff50*/  HMMA.16816.F32.BF16 R4, R12, R8, R4 ;  /* 0x000000080c04723c */ /* 0x004fe20000041804 */
[----:B------:R-:W2:Y:S01]  /*7ff60*/  LDL.LU R24, [R1+0xb60] ;  /* 0x000b600001187983 */ /* 0x000ea20000300800 */
[----:B------:R-:W2:Y:S02]  /*7ff70*/  LDL.LU R25, [R1+0xb64] ;  /* 0x000b640001197983 */ /* 0x000ea40000300800 */
[----:B------:R-:W2:Y:S02]  /*7ff80*/  LDL.LU R26, [R1+0xb68] ;  /* 0x000b6800011a7983 */ /* 0x000ea40000300800 */
[----:B------:R-:W-:Y:S01]  /*7ff90*/  IMAD.MOV.U32 R0, RZ, RZ, R16 ;  /* 0x000000ffff007224 */ /* 0x000fe200078e0010 */
[----:B------:R-:W2:Y:S01]  /*7ffa0*/  LDL.LU R27, [R1+0xb6c] ;  /* 0x000b6c00011b7983 */ /* 0x000ea20000300800 */
[----:B------:R-:W-:-:S02]  /*7ffb0*/  IMAD.MOV.U32 R28, RZ, RZ, R17 ;  /* 0x000000ffff1c7224 */ /* 0x000fc400078e0011 */
[----:B------:R-:W2:Y:S02]  /*7ffc0*/  LDL.LU R16, [R1+0xb50] ;  /* 0x000b500001107983 */ /* 0x000ea40000300800 */
[----:B------:R-:W2:Y:S01]  /*7ffd0*/  LDL.LU R17, [R1+0xb54] ;  /* 0x000b540001117983 */ /* 0x000ea20000300800 */
[----:B------:R-:W2:Y:S01]  /*7ffe0*/  LDL.LU R18, [R1+0xb58] ;  /* 0x000b580001127983 */ /* 0x000ea20000300800 */
[----:B------:R-:W2:Y:S03]  /*7fff0*/  LDL.LU R19, [R1+0xb5c] ;  /* 0x000b5c0001137983 */ /* 0x000ea60000300800 */
[----:B----4-:R-:W-:Y:S01]  /*80000*/  STL.64 [R1+0x4660], R22 ;  /* 0x0046601601007387 */ /* 0x010fe20000100a00 */
[----:B---3--:R0:W-:Y:S02]  /*80010*/  STL.64 [R1+0x4658], R20 ;  /* 0x0046581401007387 */ /* 0x0081e40000100a00 */
[----:B0-----:R-:W-:-:S02]  /*80020*/  IMAD.MOV.U32 R20, RZ, RZ, R11 ;  /* 0x000000ffff147224 */ /* 0x001fc400078e000b */
[----:B------:R-:W-:Y:S02]  /*80030*/  IMAD.MOV.U32 R21, RZ, RZ, R10 ;  /* 0x000000ffff157224 */ /* 0x000fe400078e000a */
[----:B------:R-:W-:-:S03]  /*80040*/  IMAD.MOV.U32 R23, RZ, RZ, R8 ;  /* 0x000000ffff177224 */ /* 0x000fc600078e0008 */
[----:B------:R-:W-:Y:S01]  /*80050*/  STL.64 [R1+0x4678], R20 ;  /* 0x0046781401007387 */ /* 0x000fe20000100a00 */
[----:B------:R-:W-:Y:S02]  /*80060*/  STL.64 [R1+0x170], R4 ;  /* 0x0001700401007387 */ /* 0x000fe40000100a00 */
[----:B------:R0:W-:Y:S02]  /*80070*/  STL.64 [R1+0x178], R6 ;  /* 0x0001780601007387 */ /* 0x0001e40000100a00 */
[----:B------:R-:W-:Y:S01]  /*80080*/  IMAD.MOV.U32 R22, RZ, RZ, R9 ;  /* 0x000000ffff167224 */ /* 0x000fe200078e0009 */
[----:B0-----:R-:W3:Y:S01]  /*80090*/  LDL.LU.64 R6, [R1+0x46f8] ;  /* 0x0046f80001067983 */ /* 0x001ee20000300a00 */
[----:B------:R-:W3:Y:S02]  /*800a0*/  LDL.LU.64 R4, [R1+0x46f0] ;  /* 0x0046f00001047983 */ /* 0x000ee40000300a00 */
[----:B------:R-:W3:Y:S02]  /*800b0*/  LDL.LU.64 R8, [R1+0x46e8] ;  /* 0x0046e80001087983 */ /* 0x000ee40000300a00 */
[----:B------:R-:W-:-:S02]  /*800c0*/  IMAD.MOV.U32 R20, RZ, RZ, R3 ;  /* 0x000000ffff147224 */ /* 0x000fc400078e0003 */
        /* <DEDUP_REMOVED lines=9> */
[----:B------:R-:W4:Y:S02]  /*80160*/  LDL.LU.64 R10, [R1+0x46d0] ;  /* 0x0046d000010a7983 */ /* 0x000f240000300a00 */
[----:B------:R-:W3:Y:S02]  /*80170*/  LDL.LU.64 R8, [R1+0x46c8] ;  /* 0x0046c80001087983 */ /* 0x000ee40000300a00 */
[C---:B---3--:R-:W-:Y:S11]  /*80180*/  HMMA.16816.F32.BF16 R4, R12.reuse, R8, R4 ;  /* 0x000000080c04723c */ /* 0x048ff60000041804 */
[----:B------:R-:W-:Y:S11]  /*80190*/  @!UPT UIADD3 URZ, URZ, URZ, URZ ;  /* 0x0000003f3f3ff290 */ /* 0x000ff6000fffe03f */
[----:B------:R-:W-:Y:S01]  /*801a0*/  @!UPT UIADD3 URZ, URZ, URZ, URZ ;  /* 0x0000003f3f3ff290 */ /* 0x000fe2000fffe03f */
[----:B------:R-:W-:Y:S01]  /*801b0*/  STL.64 [R1+0x150], R4 ;  /* 0x0001500401007387 */ /* 0x000fe20000100a00 */
[----:B------:R0:W-:Y:S03]  /*801c0*/  STL.64 [R1+0x158], R6 ;  /* 0x0001580601007387 */ /* 0x0001e60000100a00 */
[----:B0-----:R-:W3:Y:S01]  /*801d0*/  LDL.LU.64 R6, [R1+0x46c0] ;  /* 0x0046c00001067983 */ /* 0x001ee20000300a00 */
[----:B------:R-:W2:Y:S02]  /*801e0*/  LDL.LU.64 R4, [R1+0x46b8] ;  /* 0x0046b80001047983 */ /* 0x000ea40000300a00 */
[----:B----4-:R-:W-:Y:S02]  /*801f0*/  STL.64 [R1+0x4670], R10 ;  /* 0x0046700a01007387 */ /* 0x010fe40000100a00 */
[----:B------:R0:W-:Y:S02]  /*80200*/  STL.64 [R1+0x4668], R8 ;  /* 0x0046680801007387 */ /* 0x0001e40000100a00 */
        /* <DEDUP_REMOVED lines=15> */
[----:B------:R-:W4:Y:S02]  /*80300*/  LDL.LU.64 R24, [R1+0x46a8] ;  /* 0x0046a80001187983 */ /* 0x000f240000300a00 */
[----:B------:R-:W-:Y:S02]  /*80310*/  STL.64 [R1+0x4630], R6 ;  /* 0x0046300601007387 */ /* 0x000fe40000100a00 */
[----:B------:R0:W-:Y:S02]  /*80320*/  STL.64 [R1+0x4628], R4 ;  /* 0x0046280401007387 */ /* 0x0001e40000100a00 */
[----:B0-----:R-:W-:-:S02]  /*80330*/  IMAD.MOV.U32 R4, RZ, RZ, R0 ;  /* 0x000000ffff047224 */ /* 0x001fc400078e0000 */
[----:B------:R-:W-:Y:S01]  /*80340*/  IMAD.MOV.U32 R5, RZ, RZ, R28 ;  /* 0x000000ffff057224 */ /* 0x000fe200078e001c */
[----:B------:R-:W2:Y:S01]  /*80350*/  LDL.LU R0, [R1+0x46a4] ;  /* 0x0046a40001007983 */ /* 0x000ea20000300800 */
[----:B------:R-:W2:Y:S01]  /*80360*/  LDL.LU R28, [R1+0x46a0] ;  /* 0x0046a000011c7983 */ /* 0x000ea20000300800 */
[----:B----4-:R-:W-:Y:S02]  /*80370*/  HMMA.16816.F32.BF16 R12, R12, R24, R16 ;  /* 0x000000180c0c723c */ /* 0x010fe40000041810 */
[----:B------:R-:W2:Y:S01]  /*80380*/  LDL.LU.64 R18, [R1+0x4698] ;  /* 0x0046980001127983 */ /* 0x000ea20000300a00 */
[----:B------:R-:W2:Y:S02]  /*80390*/  LDL.LU.64 R16, [R1+0x4690] ;  /* 0x0046900001107983 */ /* 0x000ea40000300a00 */
[----:B---3--:R-:W-:Y:S02]  /*803a0*/  STL.64 [R1+0x4620], R26 ;  /* 0x0046201a01007387 */ /* 0x008fe40000100a00 */
[----:B------:R0:W-:Y:S02]  /*803b0*/  STL.64 [R1+0x4618], R24 ;  /* 0x0046181801007387 */ /* 0x0001e40000100a00 */
[----:B0-----:R-:W-:-:S02]  /*803c0*/  IMAD.MOV.U32 R24, RZ, RZ, R23 ;  /* 0x000000ffff187224 */ /* 0x001fc400078e0017 */
[----:B------:R-:W-:Y:S11]  /*803d0*/  IMAD.MOV.U32 R25, RZ, RZ, R22 ;  /* 0x000000ffff197224 */ /* 0x000ff600078e0016 */
[----:B------:R-:W-:Y:S01]  /*803e0*/  @!UPT UIADD3 URZ, URZ, URZ, URZ ;  /* 0x0000003f3f3ff290 */ /* 0x000fe2000fffe03f */
[----:B------:R-:W-:Y:S01]  /*803f0*/  STL.64 [R1+0xe0], R12 ;  /* 0x0000e00c01007387 */ /* 0x000fe20000100a00 */
[----:B------:R-:W-:Y:S01]  /*80400*/  STL.64 [R1+0xe8], R14 ;  /* 0x0000e80e01007387 */ /* 0x000fe20000100a00 */
[----:B--2---:R-:W-:Y:S02]  /*80410*/  HMMA.16816.F32.BF16 R20, R16, R20, R8 ;  /* 0x000000141014723c */ /* 0x004fe40000041808 */
[----:B------:R-:W2:Y:S01]  /*80420*/  LDL.LU.64 R10, [R1+0x4688] ;  /* 0x00468800010a7983 */ /* 0x000ea20000300a00 */
[----:B------:R-:W2:Y:S11]  /*80430*/  LDL.LU.64 R8, [R1+0x4680] ;  /* 0x0046800001087983 */ /* 0x000eb60000300a00 */
[----:B------:R-:W-:Y:S09]  /*80440*/  @!UPT UIADD3 URZ, URZ, URZ, URZ ;  /* 0x0000003f3f3ff290 */ /* 0x000ff2000fffe03f */
[----:B------:R0:W-:Y:S04]  /*80450*/  STL.64 [R1+0xd0], R20 ;  /* 0x0000d01401007387 */ /* 0x0001e80000100a00 */
[----:B0-----:R-:W2:Y:S01]  /*80460*/  LDL.LU.64 R20, [R1+0x4678] ;  /* 0x0046780001147983 */ /* 0x001ea20000300a00 */
[----:B------:R-:W-:Y:S02]  /*80470*/  IMAD.MOV.U32 R14, RZ, RZ, R28 ;  /* 0x000000ffff0e7224 */ /* 0x000fe400078e001c */
[----:B------:R-:W-:Y:S02]  /*80480*/  IMAD.MOV.U32 R15, RZ, RZ, R0 ;  /* 0x000000ffff0f7224 */ /* 0x000fe400078e0000 */
[----:B------:R-:W-:Y:S02]  /*80490*/  IMAD.MOV.U32 R0, RZ, RZ, R22 ;  /* 0x000000ffff007224 */ /* 0x000fe400078e0016 */
[----:B------:R-:W-:-:S05]  /*804a0*/  IMAD.MOV.U32 R28, RZ, RZ, R23 ;  /* 0x000000ffff1c7224 */ /* 0x000fca00078e0017 */
[----:B------:R-:W-:Y:S01]  /*804b0*/  STL [R1+0x3f00], R28 ;  /* 0x003f001c01007387 */ /* 0x000fe20000100800 */
[----:B------:R-:W-:Y:S01]  /*804c0*/  STL [R1+0x3efc], R0 ;  /* 0x003efc0001007387 */ /* 0x000fe20000100800 */
[C---:B--2---:R-:W-:Y:S02]  /*804d0*/  HMMA.16816.F32.BF16 R20, R16.reuse, R20, R8 ;  /* 0x000000141014723c */ /* 0x044fe40000041808 */
[----:B------:R-:W2:Y:S01]  /*804e0*/  LDL.LU.64 R10, [R1+0x4670] ;  /* 0x00467000010a7983 */ /* 0x000ea20000300a00 */
[----:B------:R-:W3:Y:S11]  /*804f0*/  LDL.LU.64 R8, [R1+0x4668] ;  /* 0x0046680001087983 */ /* 0x000ef60000300a00 */
[----:B------:R-:W-:Y:S09]  /*80500*/  @!UPT UIADD3 URZ, URZ, URZ, URZ ;  /* 0x0000003f3f3ff290 */ /* 0x000ff2000fffe03f */
[----:B------:R-:W-:Y:S01]  /*80510*/  STL.64 [R1+0xc0], R20 ;  /* 0x0000c01401007387 */ /* 0x000fe20000100a00 */
[----:B------:R0:W-:Y:S03]  /*80520*/  STL.64 [R1+0xc8], R22 ;  /* 0x0000c81601007387 */ /* 0x0001e60000100a00 */
[----:B0-----:R-:W4:Y:S01]  /*80530*/  LDL.LU.64 R22, [R1+0x4660] ;  /* 0x0046600001167983 */ /* 0x001f220000300a00 */
[----:B------:R-:W4:Y:S02]  /*80540*/  LDL.LU.64 R20, [R1+0x4658] ;  /* 0x0046580001147983 */ /* 0x000f240000300a00 */
[C---:B----4-:R-:W-:Y:S01]  /*80550*/  HMMA.16816.F32.BF16 R4, R16.reuse, R4, R20 ;  /* 0x000000041004723c */ /* 0x050fe20000041814 */
[----:B------:R-:W4:Y:S01]  /*80560*/  LDL.LU.64 R22, [R1+0x4650] ;  /* 0x0046500001167983 */ /* 0x000f220000300a00 */
[----:B------:R-:W4:Y:S11]  /*80570*/  LDL.LU.64 R20, [R1+0x4648] ;  /* 0x0046480001147983 */ /* 0x000f360000300a00 */
[----:B------:R-:W-:Y:S10]  /*80580*/  @!UPT UIADD3 URZ, URZ, URZ, URZ ;  /* 0x0000003f3f3ff290 */ /* 0x000ff4000fffe03f */
[----:B------:R0:W-:Y:S01]  /*80590*/  STL.64 [R1+0xb0], R4 ;  /* 0x0000b00401007387 */ /* 0x0001e20000100a00 */
[----:B------:R-:W-:Y:S02]  /*805a0*/  IMAD.MOV.U32 R0, RZ, RZ, R7 ;  /* 0x000000ffff007224 */ /* 0x000fe400078e0007 */
[----:B------:R-:W-:Y:S01]  /*805b0*/  IMAD.MOV.U32 R28, RZ, RZ, R6 ;  /* 0x000000ffff1c7224 */ /* 0x000fe200078e0006 */
[----:B0-----:R-:W3:Y:S01]  /*805c0*/  LDL.LU R4, [R1+0xaf0] ;  /* 0x000af00001047983 */ /* 0x001ee20000300800 */
[----:B------:R-:W3:Y:S02]  /*805d0*/  LDL.LU R5, [R1+0xaf4] ;  /* 0x000af40001057983 */ /* 0x000ee40000300800 */
[----:B------:R-:W3:Y:S02]  /*805e0*/  LDL.LU R6, [R1+0xaf8] ;  /* 0x000af80001067983 */ /* 0x000ee40000300800 */
[----:B------:R-:W3:Y:S01]  /*805f0*/  LDL.LU R7, [R1+0xafc] ;  /* 0x000afc0001077983 */ /* 0x000ee20000300800 */
[----:B------:R-:W-:Y:S01]  /*80600*/  STL [R1+0x3f08], R0 ;  /* 0x003f080001007387 */ /* 0x000fe20000100800 */
[----:B------:R-:W-:Y:S01]  /*80610*/  STL [R1+0x3f04], R28 ;  /* 0x003f041c01007387 */ /* 0x000fe20000100800 */
[----:B----4-:R-:W-:Y:S02]  /*80620*/  HMMA.16816.F32.BF16 R24, R16, R24, R20 ;  /* 0x000000181018723c */ /* 0x010fe40000041814 */
[----:B------:R-:W4:Y:S01]  /*80630*/  LDL.LU.64 R22, [R1+0x4640] ;  /* 0x0046400001167983 */ /* 0x000f220000300a00 */
[----:B------:R-:W4:Y:S02]  /*80640*/  LDL.LU.64 R20, [R1+0x4638] ;  /* 0x0046380001147983 */ /* 0x000f240000300a00 */
[----:B------:R-:W-:-:S02]  /*80650*/  IMAD.MOV.U32 R12, RZ, RZ, R3 ;  /* 0x000000ffff0c7224 */ /* 0x000fc400078e0003 */
[----:B------:R-:W-:Y:S11]  /*80660*/  IMAD.MOV.U32 R13, RZ, RZ, R2 ;  /* 0x000000ffff0d7224 */ /* 0x000ff600078e0002 */
[----:B------:R-:W-:Y:S05]  /*80670*/  @!UPT UIADD3 URZ, URZ, URZ, URZ ;  /* 0x0000003f3f3ff290 */ /* 0x000fea000fffe03f */
[----:B------:R-:W-:Y:S01]  /*80680*/  STL.64 [R1+0xa0], R24 ;  /* 0x0000a01801007387 */ /* 0x000fe20000100a00 */
[----:B------:R-:W-:Y:S01]  /*80690*/  STL.64 [R1+0xa8], R26 ;  /* 0x0000a81a01007387 */ /* 0x000fe20000100a00 */
[C---:B----4-:R-:W-:Y:S11]  /*806a0*/  HMMA.16816.F32.BF16 R20, R16.reuse, R12, R20 ;  /* 0x0000000c1014723c */ /* 0x050ff60000041814 */
[----:B------:R-:W-:Y:S11]  /*806b0*/  @!UPT UIADD3 URZ, URZ, URZ, URZ ;  /* 0x0000003f3f3ff290 */ /* 0x000ff6000fffe03f */
[----:B------:R-:W-:Y:S01]  /*806c0*/  @!UPT UIADD3 URZ, URZ, URZ, URZ ;  /* 0x0000003f3f3ff290 */ /* 0x000fe2000fffe03f */
[----:B------:R-:W-:Y:S01]  /*806d0*/  STL.64 [R1+0x90], R20 ;  /* 0x0000901401007387 */ /* 0x000fe20000100a00 */
[----:B------:R0:W-:Y:S02]  /*806e0*/  STL.64 [R1+0x45b0], R14 ;  /* 0x0045b00e01007387 */ /* 0x0001e40000100a00 */
[----:B------:R-:W4:Y:S02]  /*806f0*/  LDL.LU R12, [R1+0x9f0] ;  /* 0x0009f000010c7983 */ /* 0x000f240000300800 */
[----:B------:R-:W4:Y:S01]  /*80700*/  LDL.LU R13, [R1+0x9f4] ;  /* 0x0009f400010d7983 */ /* 0x000f220000300800 */
[----:B0-----:R-:W2:Y:S01]  /*80710*/  LDL.LU R14, [R1+0x9f8] ;  /* 0x0009f800010e7983 */ /* 0x001ea20000300800 */
[----:B------:R-:W2:Y:S03]  /*80720*/  LDL.LU R15, [R1+0x9fc] ;  /* 0x0009fc00010f7983 */ /* 0x000ea60000300800 */
[----:B--2---:R0:W-:Y:S01]  /*80730*/  STL.64 [R1+0x45c0], R14 ;  /* 0x0045c00e01007387 */ /* 0x0041e20000100a00 */
[----:B----4-:R-:W-:Y:S03]  /*80740*/  STL.64 [R1+0x45b8], R12 ;  /* 0x0045b80c01007387 */ /* 0x010fe60000100a00 */
[----:B0-----:R-:W2:Y:S04]  /*80750*/  LDL R14, [R1+0x48] ;  /* 0x00004800010e7983 */ /* 0x001ea80000100800 */
[----:B------:R-:W2:Y:S01]  /*80760*/  LDL R15, [R1+0x4c] ;  /* 0x00004c00010f7983 */ /* 0x000ea20000100800 */
[----:B---3--:R-:W-:Y:S03]  /*80770*/  HMMA.16816.F32.BF16 R4, R16, R8, R4 ;  /* 0x000000081004723c */ /* 0x008fe60000041804 */
[----:B--2---:R0:W-:Y:S04]  /*80780*/  STL.64 [R1+0x45d8], R14 ;  /* 0x0045d80e01007387 */ /* 0x0041e80000100a00 */
[----:B0-----:R-:W2:Y:S04]  /*80790*/  LDL R14, [R1+0x58] ;  /* 0x00005800010e7983 */ /* 0x001ea80000100800 */
[----:B------:R-:W2:Y:S01]  /*807a0*/  LDL R15, [R1+0x5c] ;  /* 0x00005c00010f7983 */ /* 0x000ea20000100800 */
[----:B------:R-:W-:-:S02]  /*807b0*/  IMAD.MOV.U32 R28, RZ, RZ, R23 ;  /* 0x000000ffff1c7224 */ /* 0x000fc400078e0017 */
[----:B------:R-:W-:Y:S01]  /*807c0*/  IMAD.MOV.U32 R0, RZ, RZ, R22 ;  /* 0x000000ffff007224 */ /* 0x000fe200078e0016 */
[----:B--2---:R0:W-:Y:S04]  /*807d0*/  STL.64 [R1+0x45f0], R14 ;  /* 0x0045f00e01007387 */ /* 0x0041e80000100a00 */
[----:B0-----:R-:W2:Y:S04]  /*807e0*/  LDL R14, [R1+0x68] ;  /* 0x00006800010e7983 */ /* 0x001ea80000100800 */
[----:B------:R-:W2:Y:S01]  /*807f0*/  LDL R15, [R1+0x6c] ;  /* 0x00006c00010f7983 */ /* 0x000ea20000100800 */
[----:B------:R-:W3:Y:S02]  /*80800*/  LDL.LU R24, [R1+0xad0] ;  /* 0x000ad00001187983 */ /* 0x000ee40000300800 */
[----:B------:R-:W3:Y:S02]  /*80810*/  LDL.LU R25, [R1+0xad4] ;  /* 0x000ad40001197983 */ /* 0x000ee40000300800 */
[----:B------:R-:W3:Y:S01]  /*80820*/  LDL.LU R26, [R1+0xad8] ;  /* 0x000ad800011a7983 */ /* 0x000ee20000300800 */
[----:B------:R-:W3:Y:S01]  /*80830*/  LDL.LU R27, [R1+0xadc] ;  /* 0x000adc00011b7983 */ /* 0x000ee20000300800 */
[----:B------:R-:W4:Y:S02]  /*80840*/  LDL.LU R20, [R1+0xa40] ;  /* 0x000a400001147983 */ /* 0x000f240000300800 */
[----:B------:R-:W4:Y:S02]  /*80850*/  LDL.LU R21, [R1+0xa44] ;  /* 0x000a440001157983 */ /* 0x000f240000300800 */
[----:B------:R-:W4:Y:S01]  /*80860*/  LDL.LU R22, [R1+0xa48] ;  /* 0x000a480001167983 */ /* 0x000f220000300800 */
[----:B------:R-:W4:Y:S01]  /*80870*/  LDL.LU R23, [R1+0xa4c] ;  /* 0x000a4c0001177983 */ /* 0x000f220000300800 */
[----:B------:R-:W-:Y:S02]  /*80880*/  STL [R1+0x40e0], R28 ;  /* 0x0040e01c01007387 */ /* 0x000fe40000100800 */
[----:B------:R-:W-:Y:S02]  /*80890*/  STL [R1+0x3f70], R0 ;  /* 0x003f700001007387 */ /* 0x000fe40000100800 */
[----:B------:R-:W-:Y:S01]  /*808a0*/  STL.64 [R1+0x80], R4 ;  /* 0x0000800401007387 */ /* 0x000fe20000100a00 */
[----:B------:R0:W-:Y:S04]  /*808b0*/  STL.64 [R1+0x88], R6 ;  /* 0x0000880601007387 */ /* 0x0001e80000100a00 */
[----:B0-----:R-:W2:Y:S01]  /*808c0*/  LDL.LU.64 R6, [R1+0x4630] ;  /* 0x0046300001067983 */ /* 0x001ea20000300a00 */
        /* <DEDUP_REMOVED lines=29> */
[----:B------:R0:W-:Y:S02]  /*80aa0*/  STL.64 [R1+0x45a0], R6 ;  /* 0x0045a00601007387 */ /* 0x0001e40000100a00 */
[----:B------:R-:W2:Y:S01]  /*80ab0*/  LDL.LU R4, [R1+0x9d0] ;  /* 0x0009d00001047983 */ /* 0x000ea20000300800 */
[----:B------:R-:W2:Y:S04]  /*80ac0*/  LDL.LU R5, [R1+0x9d4] ;  /* 0x0009d40001057983 */ /* 0x000ea80000300800 */
[----:B0-----:R-:W2:Y:S01]  /*80ad0*/  LDL.LU R6, [R1+0x9d8] ;  /* 0x0009d80001067983 */ /* 0x001ea20000300800 */
[----:B----4-:R-:W-:Y:S03]  /*80ae0*/  HMMA.16816.F32.BF16 R16, R16, R24, R20 ;  /* 0x000000181010723c */ /* 0x010fe60000041814 */
[----:B------:R-:W2:Y:S01]  /*80af0*/  LDL.LU.64 R22, [R1+0x4610] ;  /* 0x0046100001167983 */ /* 0x000ea20000300a00 */
[----:B------:R-:W2:Y:S11]  /*80b00*/  LDL.LU.64 R20, [R1+0x4608] ;  /* 0x0046080001147983 */ /* 0x000eb60000300a00 */
[----:B------:R-:W-:Y:S08]  /*80b10*/  @!UPT UIADD3 URZ, URZ, URZ, URZ ;  /* 0x0000003f3f3ff290 */ /* 0x000ff0000fffe03f */
[----:B------:R-:W-:Y:S01]  /*80b20*/  STL.64 [R1+0x4b0], R16 ;  /* 0x0004b01001007387 */ /* 0x000fe20000100a00 */
[----:B------:R0:W-:Y:S03]  /*80b30*/  STL.64 [R1+0x4b8], R18 ;  /* 0x0004b81201007387 */ /* 0x0001e60000100a00 */
[----:B0-----:R-:W4:Y:S01]  /*80b40*/  LDL.64 R18, [R1+0x38] ;  /* 0x0000380001127983 */ /* 0x001f220000100a00 */
[----:B--2---:R-:W-:Y:S03]  /*80b50*/  HMMA.16816.F32.BF16 R12, R20, R14, R8 ;  /* 0x0000000e140c723c */ /* 0x004fe60000041808 */
[----:B------:R-:W2:Y:S01]  /*80b60*/  LDL.LU.64 R10, [R1+0x4600] ;  /* 0x00460000010a7983 */ /* 0x000ea20000300a00 */
[----:B------:R-:W2:Y:S11]  /*80b70*/  LDL.LU.64 R8, [R1+0x45f8] ;  /* 0x0045f80001087983 */ /* 0x000eb60000300a00 */
[----:B------:R-:W-:Y:S08]  /*80b80*/  @!UPT UIADD3 URZ, URZ, URZ, URZ ;  /* 0x0000003f3f3ff290 */ /* 0x000ff0000fffe03f */
[----:B------:R-:W-:Y:S01]  /*80b90*/  STL.64 [R1+0xd90], R12 ;  /* 0x000d900c01007387 */ /* 0x000fe20000100a00 */
[----:B------:R0:W-:Y:S03]  /*80ba0*/  STL.64 [R1+0xd98], R14 ;  /* 0x000d980e01007387 */ /* 0x0001e60000100a00 */
[----:B0-----:R-:W2:Y:S01]  /*80bb0*/  LDL.LU.64 R14, [R1+0x45f0] ;  /* 0x0045f000010e7983 */ /* 0x001ea20000300a00 */
[----:B------:R-:W-:Y:S02]  /*80bc0*/  IMAD.MOV.U32 R7, RZ, RZ, R29 ;  /* 0x000000ffff077224 */ /* 0x000fe400078e001d */
[----:B------:R-:W-:Y:S02]  /*80bd0*/  IMAD.MOV.U32 R29, RZ, RZ, R13 ;  /* 0x000000ffff1d7224 */ /* 0x000fe400078e000d */
[----:B------:R-:W-:-:S05]  /*80be0*/  IMAD.MOV.U32 R24, RZ, RZ, R12 ;  /* 0x000000ffff187224 */ /* 0x000fca00078e000c */
[----:B------:R-:W-:Y:S01]  /*80bf0*/  STL [R1+0x3d08], R24 ;  /* 0x003d081801007387 */ /* 0x000fe20000100800 */
[----:B------:R0:W-:Y:S03]  /*80c00*/  STL [R1+0x3d04], R29 ;  /* 0x003d041d01007387 */ /* 0x0001e60000100800 */
[----:B0-----:R-:W3:Y:S01]  /*80c10*/  LDL R29, [R1+0x900] ;  /* 0x00090000011d7983 */ /* 0x001ee20000100800 */
[----:B--2---:R-:W-:Y:S03]  /*80c20*/  HMMA.16816.F32.BF16 R12, R20, R14, R8 ;  /* 0x0000000e140c723c */ /* 0x004fe60000041808 */
[----:B------:R-:W2:Y:S01]  /*80c30*/  LDL.LU.64 R10, [R1+0x45e8] ;  /* 0x0045e800010a7983 */ /* 0x000ea20000300a00 */
[----:B------:R-:W2:Y:S11]  /*80c40*/  LDL.LU.64 R8, [R1+0x45e0] ;  /* 0x0045e00001087983 */ /* 0x000eb60000300a00 */
[----:B------:R-:W-:Y:S08]  /*80c50*/  @!UPT UIADD3 URZ, URZ, URZ, URZ ;  /* 0x0000003f3f3ff290 */ /* 0x000ff0000fffe03f */
[----:B------:R-:W-:Y:S01]  /*80c60*/  STL.64 [R1+0xd80], R12 ;  /* 0x000d800c01007387 */ /* 0x000fe20000100a00 */
[----:B------:R0:W-:Y:S03]  /*80c70*/  STL.64 [R1+0xd88], R14 ;  /* 0x000d880e01007387 */ /* 0x0001e60000100a00 */
[----:B0-----:R-:W2:Y:S01]  /*80c80*/  LDL.LU.64 R14, [R1+0x45d8] ;  /* 0x0045d800010e7983 */ /* 0x001ea20000300a00 */
[----:B------:R-:W-:-:S05]  /*80c90*/  IMAD.MOV.U32 R25, RZ, RZ, R12 ;  /* 0x000000ffff197224 */ /* 0x000fca00078e000c */
[----:B------:R-:W-:Y:S01]  /*80ca0*/  STL [R1+0x3d0c], R25 ;  /* 0x003d0c1901007387 */ /* 0x000fe20000100800 */
        /* <DEDUP_REMOVED lines=13> */
[----:B0-----:R-:W2:Y:S02]  /*80d80*/  LDL.LU.64 R14, [R1+0x45b0] ;  /* 0x0045b000010e7983 */ /* 0x001ea40000300a00 */
[C---:B--2---:R-:W-:Y:S02]  /*80d90*/  HMMA.16816.F32.BF16 R12, R20.reuse, R14, R8 ;  /* 0x0000000e140c723c */ /* 0x044fe40000041808 */
[----:B------:R-:W2:Y:S11]  /*80da0*/  LDL.LU.64 R10, [R1+0x45a8] ;  /* 0x0045a800010a7983 */ /* 0x000eb60000300a00 */
[----:B------:R-:W-:Y:S10]  /*80db0*/  @!UPT UIADD3 URZ, URZ, URZ, URZ ;  /* 0x0000003f3f3ff290 */ /* 0x000ff4000fffe03f */
[----:B------:R-:W-:Y:S01]  /*80dc0*/  STL.64 [R1+0x780], R12 ;  /* 0x0007800c01007387 */ /* 0x000fe20000100a00 */
[----:B------:R-:W-:Y:S02]  /*80dd0*/  STL.64 [R1+0x788], R14 ;  /* 0x0007880e01007387 */ /* 0x000fe40000100a00 */
[----:B---3--:R-:W0:Y:S02]  /*80de0*/  LDSM.16.MT88.4 R12, [R29+0x1c100] ;  /* 0x01c100001d0c783b */ /* 0x008e240000004200 */
[----:B0-----:R-:W-:Y:S02]  /*80df0*/  STL.64 [R1+0x4508], R14 ;  /* 0x0045080e01007387 */ /* 0x001fe40000100a00 */
[----:B------:R0:W-:Y:S02]  /*80e00*/  STL.64 [R1+0x4500], R12 ;  /* 0x0045000c01007387 */ /* 0x0001e40000100a00 */
        /* <DEDUP_REMOVED lines=9> */
[----:B------:R-:W-:Y:S01]  /*80ea0*/  STL.64 [R1+0x760], R4 ;  /* 0x0007600401007387 */ /* 0x000fe20000100a00 */
[----:B------:R1:W-:Y:S03]  /*80eb0*/  STL.64 [R1+0x768], R6 ;  /* 0x0007680601007387 */ /* 0x0003e60000100a00 */
[----:B-1----:R-:W2:Y:S04]  /*80ec0*/  LDL.LU.64 R6, [R1+0x45a0] ;  /* 0x0045a00001067983 */ /* 0x002ea80000300a00 */
[----:B0-----:R-:W-:Y:S01]  /*80ed0*/  STL.64 [R1+0x44a0], R10 ;  /* 0x0044a00a01007387 */ /* 0x001fe20000100a00 */
[----:B------:R0:W-:Y:S03]  /*80ee0*/  STL.64 [R1+0x4498], R8 ;  /* 0x0044980801007387 */ /* 0x0001e60000100a00 */
        /* <DEDUP_REMOVED lines=8> */
[----:B------:R1:W-:Y:S02]  /*80f70*/  STL.64 [R1+0x648], R10 ;  /* 0x0006480a01007387 */ /* 0x0003e40000100a00 */
[----:B0-----:R-:W-:Y:S02]  /*80f80*/  IMAD.MOV.U32 R8, RZ, RZ, R26 ;  /* 0x000000ffff087224 */ /* 0x001fe400078e001a */
[----:B------:R-:W-:Y:S01]  /*80f90*/  IMAD.MOV.U32 R9, RZ, RZ, R27 ;  /* 0x000000ffff097224 */ /* 0x000fe200078e001b */
[----:B------:R-:W2:Y:S01]  /*80fa0*/  LDL.LU R26, [R1+0x459c] ;  /* 0x00459c00011a7983 */ /* 0x000ea20000300800 */
[----:B------:R-:W4:Y:S02]  /*80fb0*/  LDL.LU R27, [R1+0x4598] ;  /* 0x00459800011b7983 */ /* 0x000f240000300800 */
[----:B-1----:R-:W2:Y:S02]  /*80fc0*/  LDL.LU R10, [R1+0x868] ;  /* 0x00086800010a7983 */ /* 0x002ea40000300800 */
[----:B------:R-:W2:Y:S02]  /*80fd0*/  LDL.LU R11, [R1+0x86c] ;  /* 0x00086c00010b7983 */ /* 0x000ea40000300800 */
[----:B--2---:R4:W-:Y:S01]  /*80fe0*/  STL.64 [R1+0x44c0], R10 ;  /* 0x0044c00a01007387 */ /* 0x0049e20000100a00 */
[----:B------:R0:W-:Y:S02]  /*80ff0*/  STL.64 [R1+0x44b8], R8 ;  /* 0x0044b80801007387 */ /* 0x0001e40000100a00 */
[----:B----4-:R-:W-:Y:S01]  /*81000*/  IMAD.MOV.U32 R10, RZ, RZ, R27 ;  /* 0x000000ffff0a7224 */ /* 0x010fe200078e001b */
[----:B0-----:R-:W2:Y:S01]  /*81010*/  LDL.LU R8, [R1+0x880] ;  /* 0x0008800001087983 */ /* 0x001ea20000300800 */
[----:B------:R-:W-:-:S02]  /*81020*/  IMAD.MOV.U32 R9, RZ, RZ, R26 ;  /* 0x000000ffff097224 */ /* 0x000fc400078e001a */
[----:B------:R-:W3:Y:S02]  /*81030*/  LDL.LU R26, [R1+0x4594] ;  /* 0x00459400011a7983 */ /* 0x000ee40000300800 */
[----:B------:R-:W3:Y:S01]  /*81040*/  LDL.LU R27, [R1+0x4590] ;  /* 0x00459000011b7983 */ /* 0x000ee20000300800 */
[----:B------:R-:W4:Y:S01]  /*81050*/  LDL.LU R11, [R1+0x88c] ;  /* 0x00088c00010b7983 */ /* 0x000f220000300800 */
[----:B------:R-:W-:Y:S02]  /*81060*/  IMAD.MOV.U32 R25, RZ, RZ, R6 ;  /* 0x000000ffff197224 */ /* 0x000fe400078e0006 */
[----:B------:R-:W-:Y:S02]  /*81070*/  IMAD.MOV.U32 R24, RZ, RZ, R7 ;  /* 0x000000ffff187224 */ /* 0x000fe400078e0007 */
[----:B------:R-:W0:Y:S04]  /*81080*/  LDSM.16.MT88.4 R4, [R29+0x1c200] ;  /* 0x01c200001d04783b */ /* 0x000e280000004200 */
[----:B----4-:R1:W-:Y:S01]  /*81090*/  STL.64 [R1+0x44d0], R10 ;  /* 0x0044d00a01007387 */ /* 0x0103e20000100a00 */
[----:B--2---:R-:W-:Y:S03]  /*810a0*/  STL.64 [R1+0x44c8], R8 ;  /* 0x0044c80801007387 */ /* 0x004fe60000100a00 */
[----:B-1----:R-:W2:Y:S04]  /*810b0*/  LDL.64 R10, [R1+0x48] ;  /* 0x00004800010a7983 */ /* 0x002ea80000100a00 */
[----:B--2---:R3:W-:Y:S02]  /*810c0*/  STL.64 [R1+0x4570], R10 ;  /* 0x0045700a01007387 */ /* 0x0047e40000100a00 */
[----:B---3--:R-:W-:Y:S02]  /*810d0*/  HMMA.16816.F32.BF16 R8, R20, R26, R12 ;  /* 0x0000001a1408723c */ /* 0x008fe4000004180c */
[----:B0-----:R0:W-:Y:S01]  /*810e0*/  STL.64 [R1+0x4430], R6 ;  /* 0x0044300601007387 */ /* 0x0011e20000100a00 */
[----:B------:R-:W-:Y:S02]  /*810f0*/  STL.64 [R1+0x4428], R4 ;  /* 0x0044280401007387 */ /* 0x000fe40000100a00 */
[----:B------:R-:W-:-:S02]  /*81100*/  IMAD.MOV.U32 R28, RZ, RZ, R18 ;  /* 0x000000ffff1c7224 */ /* 0x000fc400078e0012 */
[----:B------:R-:W-:Y:S01]  /*81110*/  IMAD.MOV.U32 R3, RZ, RZ, R19 ;  /* 0x000000ffff037224 */ /* 0x000fe200078e0013 */
[----:B------:R-:W-:Y:S04]  /*81120*/  LDSM.16.MT88.4 R20, [R29+0x1c280] ;  /* 0x01c280001d14783b */ /* 0x000fe80000004200 */
[----:B------:R-:W1:Y:S04]  /*81130*/  LDSM.16.MT88.4 R16, [R29+0x1c080] ;  /* 0x01c080001d10783b */ /* 0x000e680000004200 */
[----:B0-----:R-:W1:Y:S01]  /*81140*/  LDL.64 R6, [R1+0x68] ;  /* 0x0000680001067983 */ /* 0x001e620000100a00 */
[----:B------:R0:W-:Y:S06]  /*81150*/  STL.64 [R1+0x4510], R26 ;  /* 0x0045101a01007387 */ /* 0x0001ec0000100a00 */
[----:B------:R-:W-:Y:S01]  /*81160*/  STL.64 [R1+0x740], R8 ;  /* 0x0007400801007387 */ /* 0x000fe20000100a00 */
[----:B------:R-:W-:Y:S02]  /*81170*/  STL.64 [R1+0x748], R10 ;  /* 0x0007480a01007387 */ /* 0x000fe40000100a00 */
[----:B------:R-:W2:Y:S02]  /*81180*/  LDL.LU R12, [R1+0x8f0] ;  /* 0x0008f000010c7983 */ /* 0x000ea40000300800 */
[----:B------:R-:W2:Y:S01]  /*81190*/  LDL.LU R13, [R1+0x8f4] ;  /* 0x0008f400010d7983 */ /* 0x000ea20000300800 */
[----:B------:R-:W3:Y:S01]  /*811a0*/  LDL.LU R14, [R1+0x8f8] ;  /* 0x0008f800010e7983 */ /* 0x000ee20000300800 */
[----:B------:R-:W3:Y:S02]  /*811b0*/  LDL.LU R15, [R1+0x8fc] ;  /* 0x0008fc00010f7983 */ /* 0x000ee40000300800 */
[----:B0-----:R-:W-:-:S02]  /*811c0*/  IMAD.MOV.U32 R26, RZ, RZ, R25 ;  /* 0x000000ffff1a7224 */ /* 0x001fc400078e0019 */
[----:B------:R-:W-:Y:S01]  /*811d0*/  IMAD.MOV.U32 R27, RZ, RZ, R24 ;  /* 0x000000ffff1b7224 */ /* 0x000fe200078e0018 */
[----:B---3--:R-:W-:Y:S01]  /*811e0*/  STL.64 [R1+0x4520], R14 ;  /* 0x0045200e01007387 */ /* 0x008fe20000100a00 */
[----:B--2---:R-:W-:Y:S03]  /*811f0*/  STL.64 [R1+0x4518], R12 ;  /* 0x0045180c01007387 */ /* 0x004fe60000100a00 */
[----:B------:R0:W-:Y:S02]  /*81200*/  STL.64 [R1+0x4528], R26 ;  /* 0x0045281a01007387 */ /* 0x0001e40000100a00 */
[----:B------:R-:W2:Y:S01]  /*81210*/  LDL.LU R24, [R1+0x940] ;  /* 0x0009400001187983 */ /* 0x000ea20000300800 */
[----:B------:R-:W2:Y:S04]  /*81220*/  LDL.LU R25, [R1+0x944] ;  /* 0x0009440001197983 */ /* 0x000ea80000300800 */
[----:B0-----:R-:W3:Y:S01]  /*81230*/  LDL.LU R26, [R1+0x948] ;  /* 0x00094800011a7983 */ /* 0x001ee20000300800 */
[----:B------:R-:W3:Y:S02]  /*81240*/  LDL.LU R27, [R1+0x94c] ;  /* 0x00094c00011b7983 */ /* 0x000ee40000300800 */
[----:B------:R-:W4:Y:S02]  /*81250*/  LDL.64 R10, [R1+0x58] ;  /* 0x00005800010a7983 */ /* 0x000f240000100a00 */
[----:B----4-:R-:W-:Y:S01]  /*81260*/  STL.64 [R1+0x4588], R10 ;  /* 0x0045880a01007387 */ /* 0x010fe20000100a00 */
[----:B---3--:R0:W-:Y:S02]  /*81270*/  STL.64 [R1+0x4538], R26 ;  /* 0x0045381a01007387 */ /* 0x0081e40000100a00 */
[----:B--2---:R-:W-:Y:S01]  /*81280*/  STL.64 [R1+0x4530], R24 ;  /* 0x0045301801007387 */ /* 0x004fe20000100a00 */
[----:B0-----:R-:W2:Y:S04]  /*81290*/  LDL.64 R26, [R1+0x28] ;  /* 0x00002800011a7983 */ /* 0x001ea80000100a00 */
[----:B--2---:R0:W-:Y:S01]  /*812a0*/  STL.64 [R1+0x4550], R26 ;  /* 0x0045501a01007387 */ /* 0x0041e20000100a00 */
[----:B------:R-:W1:Y:S02]  /*812b0*/  LDL.LU R8, [R1+0x9a0] ;  /* 0x0009a00001087983 */ /* 0x000e640000300800 */
[----:B------:R-:W1:Y:S02]  /*812c0*/  LDL.LU R9, [R1+0x9a4] ;  /* 0x0009a40001097983 */ /* 0x000e640000300800 */
[----:B------:R-:W1:Y:S01]  /*812d0*/  LDL.LU R10, [R1+0x9a8] ;  /* 0x0009a800010a7983 */ /* 0x000e620000300800 */
[----:B------:R-:W1:Y:S01]  /*812e0*/  LDL.LU R11, [R1+0x9ac] ;  /* 0x0009ac00010b7983 */ /* 0x000e620000300800 */
[----:B0-----:R-:W-:-:S02]  /*812f0*/  IMAD.MOV.U32 R26, RZ, RZ, R28 ;  /* 0x000000ffff1a7224 */ /* 0x001fc400078e001c */
[----:B------:R-:W-:-:S05]  /*81300*/  IMAD.MOV.U32 R27, RZ, RZ, R3 ;  /* 0x000000ffff1b7224 */ /* 0x000fca00078e0003 */
[----:B------:R0:W-:Y:S01]  /*81310*/  STL.64 [R1+0x4568], R26 ;  /* 0x0045681a01007387 */ /* 0x0001e20000100a00 */
[----:B------:R-:W2:Y:S02]  /*81320*/  LDL.LU R24, [R1+0x980] ;  /* 0x0009800001187983 */ /* 0x000ea40000300800 */
[----:B------:R-:W2:Y:S01]  /*81330*/  LDL.LU R25, [R1+0x984] ;  /* 0x0009840001197983 */ /* 0x000ea20000300800 */
[----:B0-----:R-:W3:Y:S01]  /*81340*/  LDL.LU R26, [R1+0x988] ;  /* 0x00098800011a7983 */ /* 0x001ee20000300800 */
[----:B------:R-:W3:Y:S03]  /*81350*/  LDL.LU R27, [R1+0x98c] ;  /* 0x00098c00011b7983 */ /* 0x000ee60000300800 */
        /* <DEDUP_REMOVED lines=9> */
[----:B------:R-:W4:Y:S01]  /*813f0*/  LDL.LU R15, [R1+0x92c] ;  /* 0x00092c00010f7983 */ /* 0x000f220000300800 */
[----:B-1----:R-:W-:Y:S01]  /*81400*/  HMMA.16816.F32.BF16 R8, R16, R6, R8 ;  /* 0x000000061008723c */ /* 0x002fe20000041808 */
        /* <DEDUP_REMOVED lines=12> */
[----:B------:R-:W-:Y:S01]  /*814d0*/  STL.64 [R1+0x4398], R22 ;  /* 0x0043981601007387 */ /* 0x000fe20000100a00 */
[----:B------:R-:W-:Y:S02]  /*814e0*/  STL.64 [R1+0x4390], R20 ;  /* 0x0043901401007387 */ /* 0x000fe40000100a00 */
[----:B------:R-:W-:Y:S02]  /*814f0*/  STL.64 [R1+0xce0], R8 ;  /* 0x000ce00801007387 */ /* 0x000fe40000100a00 */
[----:B------:R0:W-:Y:S02]  /*81500*/  STL.64 [R1+0xce8], R10 ;  /* 0x000ce80a01007387 */ /* 0x0001e40000100a00 */
        /* <DEDUP_REMOVED lines=21> */
[----:B------:R0:W-:Y:S01]  /*81660*/  STL.64 [R1+0x44f8], R10 ;  /* 0x0044f80a01007387 */ /* 0x0001e20000100a00 */
        /* <DEDUP_REMOVED lines=20> */
[----:B------:R-:W4:Y:S02]  /*817b0*/  LDL.LU.64 R24, [R1+0x4530] ;  /* 0x0045300001187983 */ /* 0x000f240000300a00 */
[C---:B----4-:R-:W-:Y:S11]  /*817c0*/  HMMA.16816.F32.BF16 R24, R16.reuse, R22, R24 ;  /* 0x000000161018723c */ /* 0x050ff60000041818 */
        /* <DEDUP_REMOVED lines=15> */
[----:B------:R-:W2:Y:S02]  /*818c0*/  LDL.LU R22, [R1+0x8c8] ;  /* 0x0008c80001167983 */ /* 0x000ea40000300800 */
[----:B------:R-:W2:Y:S01]  /*818d0*/  LDL.LU R23, [R1+0x8cc] ;  /* 0x0008cc0001177983 */ /* 0x000ea20000300800 */
[----:B------:R-:W3:Y:S01]  /*818e0*/  LDL.LU.64 R14, [R1+0x4520] ;  /* 0x00452000010e7983 */ /* 0x000ee20000300a00 */
[----:B------:R-:W3:Y:S10]  /*818f0*/  LDL.LU.64 R12, [R1+0x4518] ;  /* 0x00451800010c7983 */ /* 0x000ef40000300a00 */
[----:B------:R-:W-:Y:S02]  /*81900*/  STL.64 [R1+0x950], R24 ;  /* 0x0009501801007387 */ /* 0x000fe40000100a00 */
[----:B------:R0:W-:Y:S02]  /*81910*/  STL.64 [R1+0x958], R26 ;  /* 0x0009581a01007387 */ /* 0x0001e40000100a00 */
[----:B0-----:R-:W3:Y:S02]  /*81920*/  LDL.LU.64 R26, [R1+0x4510] ;  /* 0x00451000011a7983 */ /* 0x001ee40000300a00 */
[----:B---3--:R-:W-:Y:S02]  /*81930*/  HMMA.16816.F32.BF16 R16, R16, R26, R12 ;  /* 0x0000001a1010723c */ /* 0x008fe4000004180c */
[----:B------:R-:W3:Y:S01]  /*81940*/  LDL.LU.64 R14, [R1+0x4508] ;  /* 0x00450800010e7983 */ /* 0x000ee20000300a00 */
[----:B------:R-:W3:Y:S02]  /*81950*/  LDL.LU.64 R12, [R1+0x4500] ;  /* 0x00450000010c7983 */ /* 0x000ee40000300a00 */
[----:B------:R-:W-:Y:S11]  /*81960*/  STL.64 [R1+0x44a8], R26 ;  /* 0x0044a81a01007387 */ /* 0x000ff60000100a00 */
[----:B------:R-:W-:Y:S07]  /*81970*/  @!UPT UIADD3 URZ, URZ, URZ, URZ ;  /* 0x0000003f3f3ff290 */ /* 0x000fee000fffe03f */
[----:B------:R-:W-:Y:S01]  /*81980*/  STL.64 [R1+0x940], R16 ;  /* 0x0009401001007387 */ /* 0x000fe20000100a00 */
[----:B------:R0:W-:Y:S03]  /*81990*/  STL.64 [R1+0x948], R18 ;  /* 0x0009481201007387 */ /* 0x0001e60000100a00 */
[----:B0-----:R-:W4:Y:S01]  /*819a0*/  LDL.64 R18, [R1+0x38] ;  /* 0x0000380001127983 */ /* 0x001f220000100a00 */
        /* <DEDUP_REMOVED lines=10> */
[----:B------:R-:W3:Y:S01]  /*81a50*/  LDL.LU R7, [R1+0x87c] ;  /* 0x00087c0001077983 */ /* 0x000ee20000300800 */
[C---:B--2---:R-:W-:Y:S02]  /*81a60*/  HMMA.16816.F32.BF16 R8, R12.reuse, R10, R20 ;  /* 0x0000000a0c08723c */ /* 0x044fe40000041814 */
[----:B------:R-:W2:Y:S01]  /*81a70*/  LDL.LU.64 R22, [R1+0x44f0] ;  /* 0x0044f00001167983 */ /* 0x000ea20000300a00 */
[----:B------:R-:W2:Y:S11]  /*81a80*/  LDL.LU.64 R20, [R1+0x44e8] ;  /* 0x0044e80001147983 */ /* 0x000eb60000300a00 */
[----:B------:R-:W-:Y:S09]  /*81a90*/  @!UPT UIADD3 URZ, URZ, URZ, URZ ;  /* 0x0000003f3f3ff290 */ /* 0x000ff2000fffe03f */
[----:B------:R-:W-:Y:S01]  /*81aa0*/  STL.64 [R1+0xc50], R8 ;  /* 0x000c500801007387 */ /* 0x000fe20000100a00 */
[----:B------:R0:W-:Y:S03]  /*81ab0*/  STL.64 [R1+0xc58], R10 ;  /* 0x000c580a01007387 */ /* 0x0001e60000100a00 */
[----:B0-----:R-:W2:Y:S01]  /*81ac0*/  LDL.LU.64 R10, [R1+0x44e0] ;  /* 0x0044e000010a7983 */ /* 0x001ea20000300a00 */
[----:B------:R-:W3:Y:S02]  /*81ad0*/  LDL R28, [R1+0x904] ;  /* 0x00090400011c7983 */ /* 0x000ee40000100800 */
[----:B------:R-:W-:Y:S02]  /*81ae0*/  IMAD.MOV.U32 R26, RZ, RZ, R2 ;  /* 0x000000ffff1a7224 */ /* 0x000fe400078e0002 */
[----:B------:R-:W-:Y:S01]  /*81af0*/  IMAD.MOV.U32 R27, RZ, RZ, R0 ;  /* 0x000000ffff1b7224 */ /* 0x000fe200078e0000 */
[----:B--2---:R-:W-:Y:S01]  /*81b00*/  HMMA.16816.F32.BF16 R20, R12, R10, R20 ;  /* 0x0000000a0c14723c */ /* 0x004fe20000041814 */
[----:B------:R-:W-:-:S02]  /*81b10*/  IMAD.MOV.U32 R2, RZ, RZ, R10 ;  /* 0x000000ffff027224 */ /* 0x000fc400078e000a */
[----:B------:R-:W-:Y:S11]  /*81b20*/  IMAD.MOV.U32 R0, RZ, RZ, R11 ;  /* 0x000000ffff007224 */ /* 0x000ff600078e000b */
[----:B------:R-:W-:Y:S09]  /*81b30*/  @!UPT UIADD3 URZ, URZ, URZ, URZ ;  /* 0x0000003f3f3ff290 */ /* 0x000ff2000fffe03f */
[----:B------:R-:W-:Y:S01]  /*81b40*/  STL.64 [R1+0xc40], R20 ;  /* 0x000c401401007387 */ /* 0x000fe20000100a00 */
[----:B------:R0:W-:Y:S03]  /*81b50*/  STL.64 [R1+0xc48], R22 ;  /* 0x000c481601007387 */ /* 0x0001e60000100a00 */
[----:B0-----:R-:W2:Y:S01]  /*81b60*/  LDL.LU.64 R22, [R1+0x44d8] ;  /* 0x0044d80001167983 */ /* 0x001ea20000300a00 */
[----:B------:R-:W4:Y:S02]  /*81b70*/  LDL.LU.64 R10, [R1+0x44d0] ;  /* 0x0044d000010a7983 */ /* 0x000f240000300a00 */
[----:B------:R-:W4:Y:S02]  /*81b80*/  LDL.LU.64 R8, [R1+0x44c8] ;  /* 0x0044c80001087983 */ /* 0x000f240000300a00 */
[C---:B----4-:R-:W-:Y:S11]  /*81b90*/  HMMA.16816.F32.BF16 R8, R12.reuse, R18, R8 ;  /* 0x000000120c08723c */ /* 0x050ff60000041808 */
[----:B------:R-:W-:Y:S11]  /*81ba0*/  @!UPT UIADD3 URZ, URZ, URZ, URZ ;  /* 0x0000003f3f3ff290 */ /* 0x000ff6000fffe03f */
[----:B------:R-:W-:Y:S01]  /*81bb0*/  @!UPT UIADD3 URZ, URZ, URZ, URZ ;  /* 0x0000003f3f3ff290 */ /* 0x000fe2000fffe03f */
[----:B------:R-:W-:Y:S01]  /*81bc0*/  STL.64 [R1+0xc30], R8 ;  /* 0x000c300801007387 */ /* 0x000fe20000100a00 */
[----:B------:R0:W-:Y:S03]  /*81bd0*/  STL.64 [R1+0xc38], R10 ;  /* 0x000c380a01007387 */ /* 0x0001e60000100a00 */
[----:B0-----:R-:W2:Y:S01]  /*81be0*/  LDL.LU.64 R10, [R1+0x44c0] ;  /* 0x0044c000010a7983 */ /* 0x001ea20000300a00 */
[----:B------:R-:W2:Y:S02]  /*81bf0*/  LDL.LU.64 R8, [R1+0x44b8] ;  /* 0x0044b80001087983 */ /* 0x000ea40000300a00 */
[----:B------:R3:W-:Y:S02]  /*81c00*/  STL.64 [R1+0x4480], R18 ;  /* 0x0044801201007387 */ /* 0x0007e40000100a00 */
[C---:B---3--:R-:W-:Y:S01]  /*81c10*/  HMMA.16816.F32.BF16 R16, R12.reuse, R26, R4 ;  /* 0x0000001a0c10723c */ /* 0x048fe20000041804 */
[----:B------:R-:W3:Y:S11]  /*81c20*/  LDL.LU R4, [R1+0x850] ;  /* 0x0008500001047983 */ /* 0x000ef60000300800 */
[----:B------:R-:W-:Y:S11]  /*81c30*/  @!UPT UIADD3 URZ, URZ, URZ, URZ ;  /* 0x0000003f3f3ff290 */ /* 0x000ff6000fffe03f */
[----:B------:R-:W-:Y:S01]  /*81c40*/  STL.64 [R1+0x5d0], R16 ;  /* 0x0005d01001007387 */ /* 0x000fe20000100a00 */
[----:B------:R-:W-:Y:S01]  /*81c50*/  STL.64 [R1+0x5d8], R18 ;  /* 0x0005d81201007387 */ /* 0x000fe20000100a00 */
[C---:B--2---:R-:W-:Y:S11]  /*81c60*/  HMMA.16816.F32.BF16 R8, R12.reuse, R22, R8 ;  /* 0x000000160c08723c */ /* 0x044ff60000041808 */
[----:B------:R-:W-:Y:S11]  /*81c70*/  @!UPT UIADD3 URZ, URZ, URZ, URZ ;  /* 0x0000003f3f3ff290 */ /* 0x000ff6000fffe03f */
[----:B------:R-:W-:Y:S01]  /*81c80*/  @!UPT UIADD3 URZ, URZ, URZ, URZ ;  /* 0x0000003f3f3ff290 */ /* 0x000fe2000fffe03f */
[----:B------:R0:W-:Y:S01]  /*81c90*/  STL.64 [R1+0x8e0], R8 ;  /* 0x0008e00801007387 */ /* 0x0001e20000100a00 */
[----:B------:R1:W-:Y:S02]  /*81ca0*/  STL.64 [R1+0x8e8], R10 ;  /* 0x0008e80a01007387 */ /* 0x0003e40000100a00 */
[----:B------:R-:W3:Y:S02]  /*81cb0*/  LDL.LU R5, [R1+0x854] ;  /* 0x0008540001057983 */ /* 0x000ee40000300800 */
[----:B------:R-:W3:Y:S01]  /*81cc0*/  LDL.LU R6, [R1+0x858] ;  /* 0x0008580001067983 */ /* 0x000ee20000300800 */
[----:B------:R-:W3:Y:S01]  /*81cd0*/  LDL.LU R7, [R1+0x85c] ;  /* 0x00085c0001077983 */ /* 0x000ee20000300800 */
[----:B------:R-:W3:Y:S03]  /*81ce0*/  LDL.64 R26, [R1+0x8] ;  /* 0x00000800011a7983 */ /* 0x000ee60000100a00 */
[----:B0-----:R-:W2:Y:S01]  /*81cf0*/  LDL.LU R8, [R1+0x830] ;  /* 0x0008300001087983 */ /* 0x001ea20000300800 */
[----:B------:R-:W2:Y:S02]  /*81d00*/  LDL.LU R9, [R1+0x834] ;  /* 0x0008340001097983 */ /* 0x000ea40000300800 */
[----:B-1----:R-:W2:Y:S02]  /*81d10*/  LDL.LU R10, [R1+0x838] ;  /* 0x00083800010a7983 */ /* 0x002ea40000300800 */
[----:B------:R-:W2:Y:S01]  /*81d20*/  LDL.LU R11, [R1+0x83c] ;  /* 0x00083c00010b7983 */ /* 0x000ea20000300800 */
[----:B------:R0:W-:Y:S01]  /*81d30*/  STL.64 [R1+0x4448], R22 ;  /* 0x0044481601007387 */ /* 0x0001e20000100a00 */
        /* <DEDUP_REMOVED lines=10> */
[----:B------:R-:W2:Y:S01]  /*81de0*/  LDL.LU R16, [R1+0x7e0] ;  /* 0x0007e00001107983 */ /* 0x000ea20000300800 */
[----:B------:R-:W2:Y:S02]  /*81df0*/  LDL.LU R17, [R1+0x7e4] ;  /* 0x0007e40001117983 */ /* 0x000ea40000300800 */
[----:B------:R-:W2:Y:S02]  /*81e00*/  LDL.LU R18, [R1+0x7e8] ;  /* 0x0007e80001127983 */ /* 0x000ea40000300800 */
[----:B------:R-:W2:Y:S01]  /*81e10*/  LDL.LU R19, [R1+0x7ec] ;  /* 0x0007ec0001137983 */ /* 0x000ea20000300800 */
[----:B---3--:R-:W-:Y:S01]  /*81e20*/  HMMA.16816.F32.BF16 R4, R12, R26, R4 ;  /* 0x0000001a0c04723c */ /* 0x008fe20000041804 */
[----:B------:R-:W-:-:S02]  /*81e30*/  IMAD.MOV.U32 R29, RZ, RZ, R26 ;  /* 0x000000ffff1d7224 */ /* 0x000fc400078e001a */
[----:B------:R-:W-:Y:S01]  /*81e40*/  IMAD.MOV.U32 R25, RZ, RZ, R27 ;  /* 0x000000ffff197224 */ /* 0x000fe200078e001b */
[----:B--2---:R-:W-:Y:S01]  /*81e50*/  STL.64 [R1+0x4490], R18 ;  /* 0x0044901201007387 */ /* 0x004fe20000100a00 */
[----:B------:R0:W-:Y:S03]  /*81e60*/  STL.64 [R1+0x4488], R16 ;  /* 0x0044881001007387 */ /* 0x0001e60000100a00 */
[----:B0-----:R-:W2:Y:S01]  /*81e70*/  LDL.LU R16, [R1+0x800] ;  /* 0x0008000001107983 */ /* 0x001ea20000300800 */
[----:B------:R-:W2:Y:S02]  /*81e80*/  LDL.LU R17, [R1+0x804] ;  /* 0x0008040001117983 */ /* 0x000ea40000300800 */
[----:B------:R-:W2:Y:S02]  /*81e90*/  LDL.LU R18, [R1+0x808] ;  /* 0x0008080001127983 */ /* 0x000ea40000300800 */
[----:B------:R-:W2:Y:S01]  /*81ea0*/  LDL.LU R19, [R1+0x80c] ;  /* 0x00080c0001137983 */ /* 0x000ea20000300800 */
[----:B----4-:R0:W-:Y:S01]  /*81eb0*/  STL.64 [R1+0x4468], R22 ;  /* 0x0044681601007387 */ /* 0x0101e20000100a00 */
[----:B------:R-:W-:Y:S02]  /*81ec0*/  STL.64 [R1+0x4460], R20 ;  /* 0x0044601401007387 */ /* 0x000fe40000100a00 */
[----:B0-----:R-:W-:-:S02]  /*81ed0*/  IMAD.MOV.U32 R22, RZ, RZ, R2 ;  /* 0x000000ffff167224 */ /* 0x001fc400078e0002 */
[----:B------:R-:W-:-:S05]  /*81ee0*/  IMAD.MOV.U32 R23, RZ, RZ, R0 ;  /* 0x000000ffff177224 */ /* 0x000fca00078e0000 */
[----:B------:R0:W-:Y:S04]  /*81ef0*/  STL.64 [R1+0x4478], R22 ;  /* 0x0044781601007387 */ /* 0x0001e80000100a00 */
[----:B0-----:R-:W3:Y:S01]  /*81f00*/  LDL.64 R22, [R1+0x58] ;  /* 0x0000580001167983 */ /* 0x001ee20000100a00 */
[----:B------:R-:W-:Y:S02]  /*81f10*/  STL.64 [R1+0x8d0], R4 ;  /* 0x0008d00401007387 */ /* 0x000fe40000100a00 */
[----:B------:R0:W-:Y:S02]  /*81f20*/  STL.64 [R1+0x8d8], R6 ;  /* 0x0008d80601007387 */ /* 0x0001e40000100a00 */
[----:B0-----:R-:W2:Y:S01]  /*81f30*/  LDL.LU.64 R6, [R1+0x44b0] ;  /* 0x0044b00001067983 */ /* 0x001ea20000300a00 */
[----:B------:R-:W4:Y:S02]  /*81f40*/  LDL.LU.64 R26, [R1+0x44a8] ;  /* 0x0044a800011a7983 */ /* 0x000f240000300a00 */
[----:B----4-:R-:W-:Y:S01]  /*81f50*/  HMMA.16816.F32.BF16 R12, R12, R26, R8 ;  /* 0x0000001a0c0c723c */ /* 0x010fe20000041808 */
[----:B------:R-:W2:Y:S01]  /*81f60*/  LDL.LU.64 R10, [R1+0x44a0] ;  /* 0x0044a000010a7983 */ /* 0x000ea20000300a00 */
[----:B------:R-:W2:Y:S11]  /*81f70*/  LDL.LU.64 R8, [R1+0x4498] ;  /* 0x0044980001087983 */ /* 0x000eb60000300a00 */
[----:B------:R-:W-:Y:S10]  /*81f80*/  @!UPT UIADD3 URZ, URZ, URZ, URZ ;  /* 0x0000003f3f3ff290 */ /* 0x000ff4000fffe03f */
[----:B------:R-:W-:Y:S01]  /*81f90*/  STL.64 [R1+0x8b0], R12 ;  /* 0x0008b00c01007387 */ /* 0x000fe20000100a00 */
[----:B------:R0:W-:Y:S03]  /*81fa0*/  STL.64 [R1+0x8b8], R14 ;  /* 0x0008b80e01007387 */ /* 0x0001e60000100a00 */
[----:B0-----:R-:W4:Y:S04]  /*81fb0*/  LDL R15, [R1+0x900] ;  /* 0x00090000010f7983 */ /* 0x001f280000100800 */
[----:B----4-:R0:W-:Y:S04]  /*81fc0*/  STL [R1+0x4350], R15 ;  /* 0x0043500f01007387 */ /* 0x0101e80000100800 */
[----:B0-----:R-:W4:Y:S01]  /*81fd0*/  LDL.64 R14, [R1+0x28] ;  /* 0x00002800010e7983 */ /* 0x001f220000100a00 */
[----:B--2---:R-:W-:Y:S03]  /*81fe0*/  HMMA.16816.F32.BF16 R16, R8, R6, R16 ;  /* 0x000000060810723c */ /* 0x004fe60000041810 */
[----:B----4-:R0:W-:Y:S01]  /*81ff0*/  STL.64 [R1+0x4470], R14 ;  /* 0x0044700e01007387 */ /* 0x0101e20000100a00 */
[----:B------:R-:W2:Y:S02]  /*82000*/  LDL.LU R12, [R1+0x7c0] ;  /* 0x0007c000010c7983 */ /* 0x000ea40000300800 */
[----:B------:R-:W2:Y:S01]  /*82010*/  LDL.LU R13, [R1+0x7c4] ;  /* 0x0007c400010d7983 */ /* 0x000ea20000300800 */
[----:B0-----:R-:W2:Y:S01]  /*82020*/  LDL.LU R14, [R1+0x7c8] ;  /* 0x0007c800010e7983 */ /* 0x001ea20000300800 */
[----:B------:R-:W2:Y:S11]  /*82030*/  LDL.LU R15, [R1+0x7cc] ;  /* 0x0007cc00010f7983 */ /* 0x000eb60000300800 */
[----:B------:R-:W-:Y:S04]  /*82040*/  @!UPT UIADD3 URZ, URZ, URZ, URZ ;  /* 0x0000003f3f3ff290 */ /* 0x000fe8000fffe03f */
[----:B------:R-:W-:Y:S02]  /*82050*/  STL.64 [R1+0xc10], R16 ;  /* 0x000c101001007387 */ /* 0x000fe40000100a00 */
[----:B------:R0:W-:Y:S02]  /*82060*/  STL.64 [R1+0xc18], R18 ;  /* 0x000c181201007387 */ /* 0x0001e40000100a00 */
[----:B0-----:R-:W3:Y:S01]  /*82070*/  LDL.LU.64 R18, [R1+0x4490] ;  /* 0x0044900001127983 */ /* 0x001ee20000300a00 */
[----:B------:R-:W3:Y:S02]  /*82080*/  LDL.LU.64 R16, [R1+0x4488] ;  /* 0x0044880001107983 */ /* 0x000ee40000300a00 */
[----:B------:R-:W-:Y:S02]  /*82090*/  IMAD.MOV.U32 R24, RZ, RZ, R6 ;  /* 0x000000ffff187224 */ /* 0x000fe400078e0006 */
[----:B------:R-:W-:Y:S03]  /*820a0*/  STL.64 [R1+0x4440], R26 ;  /* 0x0044401a01007387 */ /* 0x000fe60000100a00 */
[----:B------:R0:W-:Y:S01]  /*820b0*/  STL.64 [R1+0x4438], R24 ;  /* 0x0044381801007387 */ /* 0x0001e20000100a00 */
[----:B------:R-:W-:-:S03]  /*820c0*/  IMAD.MOV.U32 R3, RZ, RZ, R7 ;  /* 0x000000ffff037224 */ /* 0x000fc600078e0007 */
[----:B0-----:R-:W4:Y:S01]  /*820d0*/  LDL.LU R24, [R1+0x770] ;  /* 0x0007700001187983 */ /* 0x001f220000300800 */
[----:B------:R-:W4:Y:S02]  /*820e0*/  LDL.LU R25, [R1+0x774] ;  /* 0x0007740001197983 */ /* 0x000f240000300800 */
[----:B------:R-:W4:Y:S02]  /*820f0*/  LDL.LU R26, [R1+0x778] ;  /* 0x00077800011a7983 */ /* 0x000f240000300800 */
[----:B------:R-:W4:Y:S01]  /*82100*/  LDL.LU R27, [R1+0x77c] ;  /* 0x00077c00011b7983 */ /* 0x000f220000300800 */
[----:B------:R-:W2:Y:S01]  /*82110*/  LDL.LU R4, [R1+0x750] ;  /* 0x0007500001047983 */ /* 0x000ea20000300800 */
[----:B------:R-:W2:Y:S02]  /*82120*/  LDL.LU R5, [R1+0x754] ;  /* 0x0007540001057983 */ /* 0x000ea40000300800 */
[----:B------:R-:W2:Y:S02]  /*82130*/  LDL.LU R6, [R1+0x758] ;  /* 0x0007580001067983 */ /* 0x000ea40000300800 */
[----:B------:R-:W2:Y:S01]  /*82140*/  LDL.LU R7, [R1+0x75c] ;  /* 0x00075c0001077983 */ /* 0x000ea20000300800 */
        /* <DEDUP_REMOVED lines=9> */
[C---:B--2---:R-:W-:Y:S01]  /*821e0*/  HMMA.16816.F32.BF16 R20, R8.reuse, R22, R12 ;  /* 0x000000160814723c */ /* 0x044fe2000004180c */
[----:B------:R-:W2:Y:S11]  /*821f0*/  LDL.LU.64 R14, [R1+0x4470] ;  /* 0x00447000010e7983 */ /* 0x000eb60000300a00 */
        /* <DEDUP_REMOVED lines=12> */
[----:B------:R-:W-:Y:S02]  /*822c0*/  STL.64 [R1+0x43f0], R18 ;  /* 0x0043f01201007387 */ /* 0x000fe40000100a00 */
[----:B--2---:R-:W-:Y:S02]  /*822d0*/  IMAD.MOV.U32 R2, RZ, RZ, R14 ;  /* 0x000000ffff027224 */ /* 0x004fe400078e000e */
[----:B------:R-:W-:Y:S01]  /*822e0*/  IMAD.MOV.U32 R0, RZ, RZ, R15 ;  /* 0x000000ffff007224 */ /* 0x000fe200078e000f */
[C---:B---3--:R-:W-:Y:S11]  /*822f0*/  HMMA.16816.F32.BF16 R20, R8.reuse, R14, R20 ;  /* 0x0000000e0814723c */ /* 0x048ff60000041814 */
[----:B------:R-:W-:Y:S11]  /*82300*/  @!UPT UIADD3 URZ, URZ, URZ, URZ ;  /* 0x0000003f3f3ff290 */ /* 0x000ff6000fffe03f */
[----:B------:R-:W-:Y:S01]  /*82310*/  @!UPT UIADD3 URZ, URZ, URZ, URZ ;  /* 0x0000003f3f3ff290 */ /* 0x000fe2000fffe03f */
[----:B------:R-:W-:Y:S01]  /*82320*/  STL.64 [R1+0x720], R20 ;  /* 0x0007201401007387 */ /* 0x000fe20000100a00 */
[----:B------:R0:W-:Y:S03]  /*82330*/  STL.64 [R1+0x728], R22 ;  /* 0x0007281601007387 */ /* 0x0001e60000100a00 */
[----:B0-----:R-:W4:Y:S01]  /*82340*/  LDL.LU.64 R22, [R1+0x4448] ;  /* 0x0044480001167983 */ /* 0x001f220000300a00 */
[----:B------:R-:W2:Y:S02]  /*82350*/  LDL.LU R12, [R1+0x5c0] ;  /* 0x0005c000010c7983 */ /* 0x000ea40000300800 */
[----:B------:R-:W2:Y:S02]  /*82360*/  LDL.LU R13, [R1+0x5c4] ;  /* 0x0005c400010d7983 */ /* 0x000ea40000300800 */
[----:B------:R-:W3:Y:S01]  /*82370*/  LDL.LU R14, [R1+0x5c8] ;  /* 0x0005c800010e7983 */ /* 0x000ee20000300800 */
[----:B------:R-:W3:Y:S04]  /*82380*/  LDL.LU R15, [R1+0x5cc] ;  /* 0x0005cc00010f7983 */ /* 0x000ee80000300800 */
[----:B---3--:R0:W-:Y:S01]  /*82390*/  STL.64 [R1+0x4360], R14 ;  /* 0x0043600e01007387 */ /* 0x0081e20000100a00 */
[----:B--2---:R1:W-:Y:S03]  /*823a0*/  STL.64 [R1+0x4358], R12 ;  /* 0x0043580c01007387 */ /* 0x0043e60000100a00 */
[----:B0-----:R-:W2:Y:S01]  /*823b0*/  LDL.64 R14, [R1+0x48] ;  /* 0x00004800010e7983 */ /* 0x001ea20000100a00 */
[----:B----4-:R-:W-:Y:S03]  /*823c0*/  HMMA.16816.F32.BF16 R20, R8, R22, R24 ;  /* 0x000000160814723c */ /* 0x010fe60000041818 */
[----:B--2---:R0:W-:Y:S01]  /*823d0*/  STL.64 [R1+0x43f8], R14 ;  /* 0x0043f80e01007387 */ /* 0x0041e20000100a00 */
[----:B-1----:R-:W2:Y:S02]  /*823e0*/  LDL.LU R12, [R1+0x730] ;  /* 0x00073000010c7983 */ /* 0x002ea40000300800 */
[----:B------:R-:W2:Y:S01]  /*823f0*/  LDL.LU R13, [R1+0x734] ;  /* 0x00073400010d7983 */ /* 0x000ea20000300800 */
[----:B0-----:R-:W2:Y:S01]  /*82400*/  LDL.LU R14, [R1+0x738] ;  /* 0x00073800010e7983 */ /* 0x001ea20000300800 */
[----:B------:R-:W2:Y:S02]  /*82410*/  LDL.LU R15, [R1+0x73c] ;  /* 0x00073c00010f7983 */ /* 0x000ea40000300800 */
[----:B------:R-:W2:Y:S02]  /*82420*/  LDL.LU.64 R26, [R1+0x4440] ;  /* 0x00444000011a7983 */ /* 0x000ea40000300a00 */
[----:B------:R-:W3:Y:S11]  /*82430*/  LDL.LU.64 R24, [R1+0x4438] ;  /* 0x0044380001187983 */ /* 0x000ef60000300a00 */
[----:B------:R0:W-:Y:S01]  /*82440*/  STL.64 [R1+0x710], R20 ;  /* 0x0007101401007387 */ /* 0x0001e20000100a00 */
[----:B------:R1:W-:Y:S03]  /*82450*/  STL.64 [R1+0x718], R22 ;  /* 0x0007181601007387 */ /* 0x0003e60000100a00 */
[----:B0-----:R-:W4:Y:S01]  /*82460*/  LDL.LU R20, [R1+0x630] ;  /* 0x0006300001147983 */ /* 0x001f220000300800 */
[----:B------:R-:W4:Y:S02]  /*82470*/  LDL.LU R21, [R1+0x634] ;  /* 0x0006340001157983 */ /* 0x000f240000300800 */
[----:B-1----:R-:W2:Y:S02]  /*82480*/  LDL.LU R22, [R1+0x638] ;  /* 0x0006380001167983 */ /* 0x002ea40000300800 */
[----:B------:R-:W2:Y:S02]  /*82490*/  LDL.LU R23, [R1+0x63c] ;  /* 0x00063c0001177983 */ /* 0x000ea40000300800 */
[----:B--2---:R0:W-:Y:S02]  /*824a0*/  STL.64 [R1+0x43a8], R22 ;  /* 0x0043a81601007387 */ /* 0x0041e40000100a00 */
[----:B0-----:R-:W-:-:S02]  /*824b0*/  IMAD.MOV.U32 R22, RZ, RZ, R29 ;  /* 0x000000ffff167224 */ /* 0x001fc400078e001d */
[----:B---3--:R-:W-:-:S07]  /*824c0*/  IMAD.MOV.U32 R23, RZ, RZ, R25 ;  /* 0x000000ffff177224 */ /* 0x008fce00078e0019 */
[C---:B------:R-:W-:Y:S01]  /*824d0*/  HMMA.16816.F32.BF16 R4, R8.reuse, R22, R4 ;  /* 0x000000160804723c */ /* 0x040fe20000041804 */
[----:B----4-:R-:W-:Y:S11]  /*824e0*/  STL.64 [R1+0x43a0], R20 ;  /* 0x0043a01401007387 */ /* 0x010ff60000100a00 */
[----:B------:R-:W-:Y:S11]  /*824f0*/  @!UPT UIADD3 URZ, URZ, URZ, URZ ;  /* 0x0000003f3f3ff290 */ /* 0x000ff6000fffe03f */
[----:B------:R-:W-:Y:S01]  /*82500*/  STL.64 [R1+0x6f0], R4 ;  /* 0x0006f00401007387 */ /* 0x000fe20000100a00 */
[----:B------:R0:W-:Y:S03]  /*82510*/  STL.64 [R1+0x6f8], R6 ;  /* 0x0006f80601007387 */ /* 0x0001e60000100a00 */
[----:B0-----:R-:W2:Y:S01]  /*82520*/  LDL.LU.64 R6, [R1+0x4430] ;  /* 0x0044300001067983 */ /* 0x001ea20000300a00 */
[----:B------:R-:W2:Y:S02]  /*82530*/  LDL.LU.64 R4, [R1+0x4428] ;  /* 0x0044280001047983 */ /* 0x000ea40000300a00 */
[----:B------:R0:W-:Y:S02]  /*82540*/  STL.64 [R1+0x43b8], R22 ;  /* 0x0043b81601007387 */ /* 0x0001e40000100a00 */
[----:B0-----:R-:W3:Y:S01]  /*82550*/  LDL.64 R22, [R1+0x18] ;  /* 0x0000180001167983 */ /* 0x001ee20000100a00 */
[----:B------:R-:W-:Y:S07]  /*82560*/  HMMA.16816.F32.BF16 R8, R8, R26, R12 ;  /* 0x0000001a0808723c */ /* 0x000fee000004180c */
[----:B------:R-:W-:-:S02]  /*82570*/  IMAD.MOV.U32 R14, RZ, RZ, R17 ;  /* 0x000000ffff0e7224 */ /* 0x000fc400078e0011 */
[----:B------:R-:W-:Y:S01]  /*82580*/  IMAD.MOV.U32 R15, RZ, RZ, R16 ;  /* 0x000000ffff0f7224 */ /* 0x000fe200078e0010 */
[----:B---3--:R-:W-:Y:S11]  /*82590*/  STL.64 [R1+0x43d0], R22 ;  /* 0x0043d01601007387 */ /* 0x008ff60000100a00 */
[----:B------:R-:W-:Y:S02]  /*825a0*/  @!UPT UIADD3 URZ, URZ, URZ, URZ ;  /* 0x0000003f3f3ff290 */ /* 0x000fe4000fffe03f */
[----:B------:R-:W-:Y:S02]  /*825b0*/  STL.64 [R1+0x6a0], R8 ;  /* 0x0006a00801007387 */ /* 0x000fe40000100a00 */
[----:B------:R-:W-:Y:S02]  /*825c0*/  STL.64 [R1+0x6a8], R10 ;  /* 0x0006a80a01007387 */ /* 0x000fe40000100a00 */
[----:B------:R-:W-:Y:S01]  /*825d0*/  STL.64 [R1+0x4410], R14 ;  /* 0x0044100e01007387 */ /* 0x000fe20000100a00 */
        /* <DEDUP_REMOVED lines=10> */
[----:B------:R-:W-:-:S02]  /*82680*/  IMAD.MOV.U32 R22, RZ, RZ, R2 ;  /* 0x000000ffff167224 */ /* 0x000fc400078e0002 */
[----:B------:R-:W-:Y:S02]  /*82690*/  IMAD.MOV.U32 R23, RZ, RZ, R0 ;  /* 0x000000ffff177224 */ /* 0x000fe400078e0000 */
[----:B------:R-:W-:Y:S01]  /*826a0*/  IMAD.MOV.U32 R14, RZ, RZ, R24 ;  /* 0x000000ffff0e7224 */ /* 0x000fe200078e0018 */
[----:B----4-:R-:W-:Y:S01]  /*826b0*/  STL.64 [R1+0x4420], R18 ;  /* 0x0044201201007387 */ /* 0x010fe20000100a00 */
[----:B---3--:R0:W-:Y:S03]  /*826c0*/  STL.64 [R1+0x4418], R16 ;  /* 0x0044181001007387 */ /* 0x0081e60000100a00 */
[----:B0-----:R-:W2:Y:S01]  /*826d0*/  LDL.LU R16, [R1+0x700] ;  /* 0x0007000001107983 */ /* 0x001ea20000300800 */
[----:B------:R-:W2:Y:S02]  /*826e0*/  LDL.LU R17, [R1+0x704] ;  /* 0x0007040001117983 */ /* 0x000ea40000300800 */
[----:B------:R-:W2:Y:S02]  /*826f0*/  LDL.LU R18, [R1+0x708] ;  /* 0x0007080001127983 */ /* 0x000ea40000300800 */
[----:B------:R-:W2:Y:S01]  /*82700*/  LDL.LU R19, [R1+0x70c] ;  /* 0x00070c0001137983 */ /* 0x000ea20000300800 */
[----:B------:R0:W-:Y:S01]  /*82710*/  STL.64 [R1+0x43e8], R22 ;  /* 0x0043e81601007387 */ /* 0x0001e20000100a00 */
[----:B------:R-:W3:Y:S02]  /*82720*/  LDL.LU R20, [R1+0x6b0] ;  /* 0x0006b00001147983 */ /* 0x000ee40000300800 */
[----:B------:R-:W3:Y:S01]  /*82730*/  LDL.LU R21, [R1+0x6b4] ;  /* 0x0006b40001157983 */ /* 0x000ee20000300800 */
[----:B0-----:R-:W3:Y:S01]  /*82740*/  LDL.LU R22, [R1+0x6b8] ;  /* 0x0006b80001167983 */ /* 0x001ee20000300800 */
[----:B------:R-:W3:Y:S02]  /*82750*/  LDL.LU R23, [R1+0x6bc] ;  /* 0x0006bc0001177983 */ /* 0x000ee40000300800 */
[----:B------:R0:W-:Y:S02]  /*82760*/  STL.64 [R1+0x43b0], R26 ;  /* 0x0043b01a01007387 */ /* 0x0001e40000100a00 */
[----:B------:R-:W4:Y:S01]  /*82770*/  LDL.LU R24, [R1+0x660] ;  /* 0x0006600001187983 */ /* 0x000f220000300800 */
[----:B------:R-:W4:Y:S04]  /*82780*/  LDL.LU R25, [R1+0x664] ;  /* 0x0006640001197983 */ /* 0x000f280000300800 */
[----:B0-----:R-:W2:Y:S01]  /*82790*/  LDL.LU R26, [R1+0x668] ;  /* 0x00066800011a7983 */ /* 0x001ea20000300800 */
[----:B------:R-:W2:Y:S02]  /*827a0*/  LDL.LU R27, [R1+0x66c] ;  /* 0x00066c00011b7983 */ /* 0x000ea40000300800 */
[----:B------:R-:W-:Y:S01]  /*827b0*/  IMAD.MOV.U32 R15, RZ, RZ, R3 ;  /* 0x000000ffff0f7224 */ /* 0x000fe200078e0003 */
        /* <DEDUP_REMOVED lines=12> */
[----:B------:R-:W2:Y:S01]  /*82880*/  LDL.LU R27, [R1+0x69c] ;  /* 0x00069c00011b7983 */ /* 0x000ea20000300800 */
[----:B------:R-:W4:Y:S01]  /*82890*/  LDL.LU R8, [R1+0x620] ;  /* 0x0006200001087983 */ /* 0x000f220000300800 */
[----:B------:R-:W4:Y:S02]  /*828a0*/  LDL.LU R9, [R1+0x624] ;  /* 0x0006240001097983 */ /* 0x000f240000300800 */
[----:B------:R-:W4:Y:S02]  /*828b0*/  LDL.LU R10, [R1+0x628] ;  /* 0x00062800010a7983 */ /* 0x000f240000300800 */
[----:B------:R-:W4:Y:S01]  /*828c0*/  LDL.LU R11, [R1+0x62c] ;  /* 0x00062c00010b7983 */ /* 0x000f220000300800 */
[----:B------:R-:W2:Y:S01]  /*828d0*/  LDL.LU.64 R18, [R1+0x4420] ;  /* 0x0044200001127983 */ /* 0x000ea20000300a00 */
[----:B------:R-:W2:Y:S05]  /*828e0*/  LDL.LU.64 R16, [R1+0x4418] ;  /* 0x0044180001107983 */ /* 0x000eaa0000300a00 */
[----:B------:R-:W-:Y:S02]  /*828f0*/  STL.64 [R1+0xb90], R12 ;  /* 0x000b900c01007387 */ /* 0x000fe40000100a00 */
[----:B------:R0:W-:Y:S02]  /*82900*/  STL.64 [R1+0xb98], R14 ;  /* 0x000b980e01007387 */ /* 0x0001e40000100a00 */
        /* <DEDUP_REMOVED lines=14> */
[----:B------:R0:W-:Y:S03]  /*829f0*/  STL.64 [R1+0x4370], R14 ;  /* 0x0043700e01007387 */ /* 0x0001e60000100a00 */
[----:B0-----:R-:W2:Y:S01]  /*82a00*/  LDL.64 R14, [R1+0x58] ;  /* 0x00005800010e7983 */ /* 0x001ea20000100a00 */
[C---:B---3--:R-:W-:Y:S03]  /*82a10*/  HMMA.16816.F32.BF16 R20, R4.reuse, R18, R20 ;  /* 0x000000120414723c */ /* 0x048fe60000041814 */
[----:B--2---:R0:W-:Y:S04]  /*82a20*/  STL.64 [R1+0x4388], R14 ;  /* 0x0043880e01007387 */ /* 0x0041e80000100a00 */
[----:B0-----:R-:W4:Y:S11]  /*82a30*/  LDL.64 R14, [R1+0x68] ;  /* 0x00006800010e7983 */ /* 0x001f360000100a00 */
[----:B------:R-:W-:Y:S05]  /*82a40*/  @!UPT UIADD3 URZ, URZ, URZ, URZ ;  /* 0x0000003f3f3ff290 */ /* 0x000fea000fffe03f */
[----:B------:R-:W-:Y:S02]  /*82a50*/  STL.64 [R1+0xb20], R20 ;  /* 0x000b201401007387 */ /* 0x000fe40000100a00 */
[----:B------:R0:W-:Y:S02]  /*82a60*/  STL.64 [R1+0xb28], R22 ;  /* 0x000b281601007387 */ /* 0x0001e40000100a00 */
[----:B0-----:R-:W2:Y:S01]  /*82a70*/  LDL.LU.64 R22, [R1+0x43e8] ;  /* 0x0043e80001167983 */ /* 0x001ea20000300a00 */
[----:B------:R0:W-:Y:S02]  /*82a80*/  STL.64 [R1+0x4368], R18 ;  /* 0x0043681201007387 */ /* 0x0001e40000100a00 */
        /* <DEDUP_REMOVED lines=33> */
[----:B------:R-:W4:Y:S01]  /*82ca0*/  LDL.LU.64 R22, [R1+0x4398] ;  /* 0x0043980001167983 */ /* 0x000f220000300a00 */
[----:B------:R-:W4:Y:S11]  /*82cb0*/  LDL.LU.64 R20, [R1+0x4390] ;  /* 0x0043900001147983 */ /* 0x000f360000300a00 */
[----:B------:R-:W-:Y:S10]  /*82cc0*/  @!UPT UIADD3 URZ, URZ, URZ, URZ ;  /* 0x0000003f3f3ff290 */ /* 0x000ff4000fffe03f */
[----:B------:R-:W-:Y:S01]  /*82cd0*/  STL.64 [R1+0x660], R4 ;  /* 0x0006600401007387 */ /* 0x000fe20000100a00 */
[----:B------:R0:W-:Y:S02]  /*82ce0*/  STL.64 [R1+0x668], R6 ;  /* 0x0006680601007387 */ /* 0x0001e40000100a00 */
[----:B0-----:R-:W-:Y:S02]  /*82cf0*/  IMAD.MOV.U32 R6, RZ, RZ, R2 ;  /* 0x000000ffff067224 */ /* 0x001fe400078e0002 */
[----:B------:R-:W-:-:S05]  /*82d00*/  IMAD.MOV.U32 R7, RZ, RZ, R0 ;  /* 0x000000ffff077224 */ /* 0x000fca00078e0000 */
[----:B------:R0:W-:Y:S04]  /*82d10*/  STL.64 [R1+0x4338], R6 ;  /* 0x0043380601007387 */ /* 0x0001e80000100a00 */
[----:B0-----:R-:W3:Y:S01]  /*82d20*/  LDL.64 R6, [R1+0x28] ;  /* 0x0000280001067983 */ /* 0x001ee20000100a00 */
        /* <DEDUP_REMOVED lines=27> */
[----:B------:R0:W-:Y:S01]  /*82ee0*/  STL [R1+0x4340], R25 ;  /* 0x0043401901007387 */ /* 0x0001e20000100800 */
[----:B------:R-:W3:Y:S03]  /*82ef0*/  LDL.LU R24, [R1+0x5b0] ;  /* 0x0005b00001187983 */ /* 0x000ee60000300800 */
[----:B0-----:R-:W3:Y:S01]  /*82f00*/  LDL.LU R25, [R1+0x5b4] ;  /* 0x0005b40001197983 */ /* 0x001ee20000300800 */
[----:B------:R-:W3:Y:S02]  /*82f10*/  LDL.LU R26, [R1+0x5b8] ;  /* 0x0005b800011a7983 */ /* 0x000ee40000300800 */
[----:B------:R-:W3:Y:S01]  /*82f20*/  LDL.LU R27, [R1+0x5bc] ;  /* 0x0005bc00011b7983 */ /* 0x000ee20000300800 */
[C---:B--2---:R-:W-:Y:S11]  /*82f30*/  HMMA.16816.F32.BF16 R12, R20.reuse, R18, R12 ;  /* 0x00000012140c723c */ /* 0x044ff6000004180c */
[----:B------:R-:W-:Y:S11]  /*82f40*/  @!UPT UIADD3 URZ, URZ, URZ, URZ ;  /* 0x0000003f3f3ff290 */ /* 0x000ff6000fffe03f */
[----:B------:R-:W-:Y:S01]  /*82f50*/  @!UPT UIADD3 URZ, URZ, URZ, URZ ;  /* 0x0000003f3f3ff290 */ /* 0x000fe2000fffe03f */
[----:B------:R-:W-:Y:S01]  /*82f60*/  STL.64 [R1+0xaa0], R12 ;  /* 0x000aa00c01007387 */ /* 0x000fe20000100a00 */
[----:B------:R0:W-:Y:S03]  /*82f70*/  STL.64 [R1+0xaa8], R14 ;  /* 0x000aa80e01007387 */ /* 0x0001e60000100a00 */
[----:B0-----:R-:W2:Y:S01]  /*82f80*/  LDL.LU R15, [R1+0x4350] ;  /* 0x00435000010f7983 */ /* 0x001ea20000300800 */
[----:B------:R-:W-:Y:S02]  /*82f90*/  IMAD.MOV.U32 R11, RZ, RZ, R18 ;  /* 0x000000ffff0b7224 */ /* 0x000fe400078e0012 */
[----:B------:R-:W-:Y:S01]  /*82fa0*/  IMAD.MOV.U32 R10, RZ, RZ, R19 ;  /* 0x000000ffff0a7224 */ /* 0x000fe200078e0013 */
[C---:B---3--:R-:W-:Y:S01]  /*82fb0*/  HMMA.16816.F32.BF16 R24, R20.reuse, R6, R24 ;  /* 0x000000061418723c */ /* 0x048fe20000041818 */
[----:B------:R-:W-:Y:S01]  /*82fc0*/  IMAD.MOV.U32 R3, RZ, RZ, R7 ;  /* 0x000000ffff037224 */ /* 0x000fe200078e0007 */
[----:B--2---:R-:W0:Y:S02]  /*82fd0*/  LDSM.16.MT88.4 R16, [R15+0x1c300] ;  /* 0x01c300000f10783b */ /* 0x004e240000004200 */
[----:B------:R-:W1:Y:S02]  /*82fe0*/  LDSM.16.MT88.4 R12, [R15+0x1c380] ;  /* 0x01c380000f0c783b */ /* 0x000e640000004200 */
[----:B0-----:R-:W-:Y:S02]  /*82ff0*/  STL.64 [R1+0x4330], R18 ;  /* 0x0043301201007387 */ /* 0x001fe40000100a00 */
[----:B------:R0:W-:Y:S02]  /*83000*/  STL.64 [R1+0x4328], R16 ;  /* 0x0043281001007387 */ /* 0x0001e40000100a00 */
[----:B0-----:R-:W2:Y:S01]  /*83010*/  LDL.LU R16, [R1+0x5a0] ;  /* 0x0005a00001107983 */ /* 0x001ea20000300800 */
[----:B------:R-:W2:Y:S02]  /*83020*/  LDL.LU R17, [R1+0x5a4] ;  /* 0x0005a40001117983 */ /* 0x000ea40000300800 */
[----:B------:R-:W2:Y:S02]  /*83030*/  LDL.LU R18, [R1+0x5a8] ;  /* 0x0005a80001127983 */ /* 0x000ea40000300800 */
[----:B------:R-:W2:Y:S08]  /*83040*/  LDL.LU R19, [R1+0x5ac] ;  /* 0x0005ac0001137983 */ /* 0x000eb00000300800 */
[----:B------:R0:W-:Y:S01]  /*83050*/  STL.64 [R1+0x650], R24 ;  /* 0x0006501801007387 */ /* 0x0001e20000100a00 */
[----:B------:R3:W-:Y:S02]  /*83060*/  STL.64 [R1+0x658], R26 ;  /* 0x0006581a01007387 */ /* 0x0007e40000100a00 */
[----:B0-----:R-:W-:Y:S01]  /*83070*/  IMAD.MOV.U32 R24, RZ, RZ, R6 ;  /* 0x000000ffff187224 */ /* 0x001fe200078e0006 */
[----:B---3--:R-:W3:Y:S01]  /*83080*/  LDL.LU.64 R26, [R1+0x4348] ;  /* 0x00434800011a7983 */ /* 0x008ee20000300a00 */
[----:B------:R-:W4:Y:S02]  /*83090*/  LDL.LU R25, [R1+0x4340] ;  /* 0x0043400001197983 */ /* 0x000f240000300800 */
[----:B------:R-:W2:Y:S02]  /*830a0*/  LDL.LU.64 R6, [R1+0x4338] ;  /* 0x0043380001067983 */ /* 0x000ea40000300a00 */
[----:B-1----:R-:W-:Y:S01]  /*830b0*/  STL.64 [R1+0x42c8], R14 ;  /* 0x0042c80e01007387 */ /* 0x002fe20000100a00 */
[----:B------:R2:W-:Y:S01]  /*830c0*/  STL.64 [R1+0x42c0], R12 ;  /* 0x0042c00c01007387 */ /* 0x0005e20000100a00 */
[----:B------:R-:W3:Y:S01]  /*830d0*/  LDL.LU R4, [R1+0x590] ;  /* 0x0005900001047983 */ /* 0x000ee20000300800 */
[----:B--2---:R-:W-:Y:S11]  /*830e0*/  HMMA.16816.F32.BF16 R12, R20, R6, R16 ;  /* 0x00000006140c723c */ /* 0x004ff60000041810 */
[----:B------:R-:W-:Y:S11]  /*830f0*/  @!UPT UIADD3 URZ, URZ, URZ, URZ ;  /* 0x0000003f3f3ff290 */ /* 0x000ff6000fffe03f */
[----:B------:R-:W-:Y:S01]  /*83100*/  @!UPT UIADD3 URZ, URZ, URZ, URZ ;  /* 0x0000003f3f3ff290 */ /* 0x000fe2000fffe03f */
[----:B------:R0:W-:Y:S01]  /*83110*/  STL.64 [R1+0x5a0], R12 ;  /* 0x0005a00c01007387 */ /* 0x0001e20000100a00 */
[----:B------:R1:W-:Y:S02]  /*83120*/  STL.64 [R1+0x5a8], R14 ;  /* 0x0005a80e01007387 */ /* 0x0003e40000100a00 */
[----:B------:R-:W3:Y:S02]  /*83130*/  LDL.LU R5, [R1+0x594] ;  /* 0x0005940001057983 */ /* 0x000ee40000300800 */
[----:B------:R-:W3:Y:S01]  /*83140*/  LDL.LU R6, [R1+0x598] ;  /* 0x0005980001067983 */ /* 0x000ee20000300800 */
[----:B------:R-:W3:Y:S04]  /*83150*/  LDL.LU R7, [R1+0x59c] ;  /* 0x00059c0001077983 */ /* 0x000ee80000300800 */
[----:B0-----:R-:W2:Y:S01]  /*83160*/  LDL.LU R12, [R1+0x520] ;  /* 0x00052000010c7983 */ /* 0x001ea20000300800 */
[----:B------:R-:W2:Y:S02]  /*83170*/  LDL.LU R13, [R1+0x524] ;  /* 0x00052400010d7983 */ /* 0x000ea40000300800 */
[----:B-1----:R-:W2:Y:S02]  /*83180*/  LDL.LU R14, [R1+0x528] ;  /* 0x00052800010e7983 */ /* 0x002ea40000300800 */
[----:B------:R-:W2:Y:S02]  /*83190*/  LDL.LU R15, [R1+0x52c] ;  /* 0x00052c00010f7983 */ /* 0x000ea40000300800 */
[----:B--2---:R-:W-:Y:S01]  /*831a0*/  STL.64 [R1+0x42e0], R14 ;  /* 0x0042e00e01007387 */ /* 0x004fe20000100a00 */
[----:B------:R0:W-:Y:S03]  /*831b0*/  STL.64 [R1+0x42d8], R12 ;  /* 0x0042d80c01007387 */ /* 0x0001e60000100a00 */
[----:B0-----:R-:W2:Y:S01]  /*831c0*/  LDL.LU R12, [R1+0x530] ;  /* 0x00053000010c7983 */ /* 0x001ea20000300800 */
[----:B------:R-:W2:Y:S02]  /*831d0*/  LDL.LU R13, [R1+0x534] ;  /* 0x00053400010d7983 */ /* 0x000ea40000300800 */
[----:B------:R-:W2:Y:S02]  /*831e0*/  LDL.LU R14, [R1+0x538] ;  /* 0x00053800010e7983 */ /* 0x000ea40000300800 */
[----:B------:R-:W2:Y:S02]  /*831f0*/  LDL.LU R15, [R1+0x53c] ;  /* 0x00053c00010f7983 */ /* 0x000ea40000300800 */
[----:B--2---:R0:W-:Y:S01]  /*83200*/  STL.64 [R1+0x42f0], R14 ;  /* 0x0042f00e01007387 */ /* 0x0041e20000100a00 */
[----:B------:R1:W-:Y:S02]  /*83210*/  STL.64 [R1+0x42e8], R12 ;  /* 0x0042e80c01007387 */ /* 0x0003e40000100a00 */
[----:B------:R-:W2:Y:S02]  /*83220*/  LDL.LU R16, [R1+0x580] ;  /* 0x0005800001107983 */ /* 0x000ea40000300800 */
[----:B------:R-:W2:Y:S01]  /*83230*/  LDL.LU R17, [R1+0x584] ;  /* 0x0005840001117983 */ /* 0x000ea20000300800 */
[----:B------:R-:W2:Y:S01]  /*83240*/  LDL.LU R18, [R1+0x588] ;  /* 0x0005880001127983 */ /* 0x000ea20000300800 */
[----:B------:R-:W2:Y:S02]  /*83250*/  LDL.LU R19, [R1+0x58c] ;  /* 0x00058c0001137983 */ /* 0x000ea40000300800 */
[----:B0-----:R-:W-:-:S02]  /*83260*/  IMAD.MOV.U32 R14, RZ, RZ, R11 ;  /* 0x000000ffff0e7224 */ /* 0x001fc400078e000b */
[----:B------:R-:W-:-:S05]  /*83270*/  IMAD.MOV.U32 R15, RZ, RZ, R10 ;  /* 0x000000ffff0f7224 */ /* 0x000fca00078e000a */
[----:B------:R0:W-:Y:S01]  /*83280*/  STL.64 [R1+0x4300], R14 ;  /* 0x0043000e01007387 */ /* 0x0001e20000100a00 */
[----:B-1----:R-:W2:Y:S02]  /*83290*/  LDL.LU R12, [R1+0x560] ;  /* 0x00056000010c7983 */ /* 0x002ea40000300800 */
[----:B------:R-:W2:Y:S01]  /*832a0*/  LDL.LU R13, [R1+0x564] ;  /* 0x00056400010d7983 */ /* 0x000ea20000300800 */
[----:B0-----:R-:W2:Y:S01]  /*832b0*/  LDL.LU R14, [R1+0x568] ;  /* 0x00056800010e7983 */ /* 0x001ea20000300800 */
[----:B------:R-:W2:Y:S03]  /*832c0*/  LDL.LU R15, [R1+0x56c] ;  /* 0x00056c00010f7983 */ /* 0x000ea60000300800 */
[----:B--2---:R0:W-:Y:S02]  /*832d0*/  STL.64 [R1+0x4310], R14 ;  /* 0x0043100e01007387 */ /* 0x0041e40000100a00 */
[----:B0-----:R-:W-:-:S02]  /*832e0*/  IMAD.MOV.U32 R14, RZ, RZ, R9 ;  /* 0x000000ffff0e7224 */ /* 0x001fc400078e0009 */
[----:B------:R-:W-:Y:S02]  /*832f0*/  IMAD.MOV.U32 R15, RZ, RZ, R8 ;  /* 0x000000ffff0f7224 */ /* 0x000fe400078e0008 */
[----:B------:R-:W0:Y:S04]  /*83300*/  LDSM.16.MT88.4 R8, [R28+0x1c000] ;  /* 0x01c000001c08783b */ /* 0x000e280000004200 */
[----:B------:R-:W-:Y:S04]  /*83310*/  STL.64 [R1+0x4308], R12 ;  /* 0x0043080c01007387 */ /* 0x000fe80000100a00 */
[----:B0-----:R0:W-:Y:S01]  /*83320*/  STL.64 [R1+0x4258], R10 ;  /* 0x0042580a01007387 */ /* 0x0011e20000100a00 */
[----:B------:R1:W-:Y:S03]  /*83330*/  STL.64 [R1+0x4250], R8 ;  /* 0x0042500801007387 */ /* 0x0003e60000100a00 */
[----:B0-----:R-:W3:Y:S02]  /*83340*/  LDL.64 R10, [R1+0x8] ;  /* 0x00000800010a7983 */ /* 0x001ee40000100a00 */
[C---:B---3--:R-:W-:Y:S02]  /*83350*/  HMMA.16816.F32.BF16 R4, R20.reuse, R10, R4 ;  /* 0x0000000a1404723c */ /* 0x048fe40000041804 */
[----:B------:R0:W-:Y:S01]  /*83360*/  STL.64 [R1+0x42f8], R10 ;  /* 0x0042f80a01007387 */ /* 0x0001e20000100a00 */
[----:B-1----:R-:W2:Y:S11]  /*83370*/  LDL.LU R8, [R1+0x540] ;  /* 0x0005400001087983 */ /* 0x002eb60000300800 */
[----:B------:R-:W-:Y:S09]  /*83380*/  @!UPT UIADD3 URZ, URZ, URZ, URZ ;  /* 0x0000003f3f3ff290 */ /* 0x000ff2000fffe03f */
[----:B------:R-:W-:Y:S01]  /*83390*/  STL.64 [R1+0x590], R4 ;  /* 0x0005900401007387 */ /* 0x000fe20000100a00 */
[----:B------:R-:W-:Y:S02]  /*833a0*/  STL.64 [R1+0x598], R6 ;  /* 0x0005980601007387 */ /* 0x000fe40000100a00 */
[----:B------:R-:W2:Y:S02]  /*833b0*/  LDL.LU R9, [R1+0x544] ;  /* 0x0005440001097983 */ /* 0x000ea40000300800 */
[----:B0-----:R-:W3:Y:S01]  /*833c0*/  LDL.LU R10, [R1+0x548] ;  /* 0x00054800010a7983 */ /* 0x001ee20000300800 */
[----:B------:R-:W3:Y:S04]  /*833d0*/  LDL.LU R11, [R1+0x54c] ;  /* 0x00054c00010b7983 */ /* 0x000ee80000300800 */
[----:B------:R-:W0:Y:S01]  /*833e0*/  LDSM.16.MT88.4 R4, [R28+0x1c080] ;  /* 0x01c080001c04783b */ /* 0x000e220000004200 */
[----:B------:R-:W-:Y:S03]  /*833f0*/  HMMA.16816.F32.BF16 R20, R20, R26, R16 ;  /* 0x0000001a1414723c */ /* 0x000fe60000041810 */
[----:B---3--:R-:W-:Y:S01]  /*83400*/  STL.64 [R1+0x4320], R10 ;  /* 0x0043200a01007387 */ /* 0x008fe20000100a00 */
[----:B--2---:R1:W-:Y:S03]  /*83410*/  STL.64 [R1+0x4318], R8 ;  /* 0x0043180801007387 */ /* 0x0043e60000100a00 */
[----:B-1----:R-:W2:Y:S01]  /*83420*/  LDL.LU R8, [R1+0x570] ;  /* 0x0005700001087983 */ /* 0x002ea20000300800 */
[----:B------:R-:W2:Y:S02]  /*83430*/  LDL.LU R9, [R1+0x574] ;  /* 0x0005740001097983 */ /* 0x000ea40000300800 */
[----:B------:R-:W2:Y:S02]  /*83440*/  LDL.LU R10, [R1+0x578] ;  /* 0x00057800010a7983 */ /* 0x000ea40000300800 */
[----:B------:R-:W2:Y:S01]  /*83450*/  LDL.LU R11, [R1+0x57c] ;  /* 0x00057c00010b7983 */ /* 0x000ea20000300800 */
[----:B0-----:R-:W-:Y:S01]  /*83460*/  STL.64 [R1+0x41c8], R6 ;  /* 0x0041c80601007387 */ /* 0x001fe20000100a00 */
[----:B------:R-:W-:Y:S02]  /*83470*/  STL.64 [R1+0x41c0], R4 ;  /* 0x0041c00401007387 */ /* 0x000fe40000100a00 */
[----:B------:R-:W2:Y:S02]  /*83480*/  LDL.LU.64 R18, [R1+0x4330] ;  /* 0x0043300001127983 */ /* 0x000ea40000300a00 */
[----:B------:R-:W2:Y:S01]  /*83490*/  LDL.LU.64 R16, [R1+0x4328] ;  /* 0x0043280001107983 */ /* 0x000ea20000300a00 */
[----:B------:R-:W-:Y:S04]  /*834a0*/  STL.64 [R1+0x42d0], R26 ;  /* 0x0042d01a01007387 */ /* 0x000fe80000100a00 */
[----:B------:R-:W-:Y:S02]  /*834b0*/  STL.64 [R1+0x580], R20 ;  /* 0x0005801401007387 */ /* 0x000fe40000100a00 */
[----:B------:R-:W-:Y:S02]  /*834c0*/  STL.64 [R1+0x588], R22 ;  /* 0x0005881601007387 */ /* 0x000fe40000100a00 */
[----:B------:R-:W0:Y:S04]  /*834d0*/  LDSM.16.MT88.4 R20, [R28+0x1c100] ;  /* 0x01c100001c14783b */ /* 0x000e280000004200 */
[----:B0-----:R-:W-:Y:S01]  /*834e0*/  STL.64 [R1+0x4150], R22 ;  /* 0x0041501601007387 */ /* 0x001fe20000100a00 */
[----:B------:R-:W-:Y:S01]  /*834f0*/  STL.64 [R1+0x4148], R20 ;  /* 0x0041481401007387 */ /* 0x000fe20000100a00 */
        /* <DEDUP_REMOVED lines=10> */
[----:B---3--:R-:W-:Y:S11]  /*835a0*/  HMMA.16816.F32.BF16 R12, R16, R22, R12 ;  /* 0x00000016100c723c */ /* 0x008ff6000004180c */
        /* <DEDUP_REMOVED lines=9> */
[----:B------:R-:W3:Y:S02]  /*83640*/  LDL.LU R23, [R1+0x55c] ;  /* 0x00055c0001177983 */ /* 0x000ee40000300800 */
[----:B------:R-:W-:-:S02]  /*83650*/  IMAD.MOV.U32 R6, RZ, RZ, R29 ;  /* 0x000000ffff067224 */ /* 0x000fc400078e001d */
[----:B----4-:R-:W-:Y:S01]  /*83660*/  IMAD.MOV.U32 R7, RZ, RZ, R25 ;  /* 0x000000ffff077224 */ /* 0x010fe200078e0019 */
[----:B------:R-:W4:Y:S06]  /*83670*/  LDL.LU R4, [R1+0x460] ;  /* 0x0004600001047983 */ /* 0x000f2c0000300800 */
[C---:B---3--:R-:W-:Y:S11]  /*83680*/  HMMA.16816.F32.BF16 R20, R16.reuse, R6, R20 ;  /* 0x000000061014723c */ /* 0x048ff60000041814 */
[----:B------:R-:W-:Y:S11]  /*83690*/  @!UPT UIADD3 URZ, URZ, URZ, URZ ;  /* 0x0000003f3f3ff290 */ /* 0x000ff6000fffe03f */
[----:B------:R-:W-:Y:S01]  /*836a0*/  @!UPT UIADD3 URZ, URZ, URZ, URZ ;  /* 0x0000003f3f3ff290 */ /* 0x000fe2000fffe03f */
[----:B------:R-:W-:Y:S01]  /*836b0*/  STL.64 [R1+0xa30], R20 ;  /* 0x000a301401007387 */ /* 0x000fe20000100a00 */
[----:B------:R0:W-:Y:S02]  /*836c0*/  STL.64 [R1+0xa38], R22 ;  /* 0x000a381601007387 */ /* 0x0001e40000100a00 */
[----:B------:R-:W4:Y:S02]  /*836d0*/  LDL.LU R5, [R1+0x464] ;  /* 0x0004640001057983 */ /* 0x000f240000300800 */
[----:B------:R-:W3:Y:S01]  /*836e0*/  LDL.LU R6, [R1+0x468] ;  /* 0x0004680001067983 */ /* 0x000ee20000300800 */
[----:B------:R-:W3:Y:S01]  /*836f0*/  LDL.LU R7, [R1+0x46c] ;  /* 0x00046c0001077983 */ /* 0x000ee20000300800 */
[----:B--2---:R-:W-:Y:S03]  /*83700*/  HMMA.16816.F32.BF16 R12, R16, R14, R8 ;  /* 0x0000000e100c723c */ /* 0x004fe60000041808 */
[----:B0-----:R-:W2:Y:S04]  /*83710*/  LDL.64 R22, [R1+0x68] ;  /* 0x0000680001167983 */ /* 0x001ea80000100a00 */
[----:B---3--:R0:W-:Y:S01]  /*83720*/  STL.64 [R1+0x4268], R6 ;  /* 0x0042680601007387 */ /* 0x0081e20000100a00 */
[----:B----4-:R-:W-:Y:S03]  /*83730*/  STL.64 [R1+0x4260], R4 ;  /* 0x0042600401007387 */ /* 0x010fe60000100a00 */
[----:B0-----:R-:W3:Y:S01]  /*83740*/  LDL.64 R6, [R1+0x18] ;  /* 0x0000180001067983 */ /* 0x001ee20000100a00 */
[----:B------:R-:W4:Y:S11]  /*83750*/  LDL.LU.64 R10, [R1+0x42f8] ;  /* 0x0042f800010a7983 */ /* 0x000f360000300a00 */
[----:B------:R-:W-:Y:S02]  /*83760*/  STL.64 [R1+0xa20], R12 ;  /* 0x000a200c01007387 */ /* 0x000fe40000100a00 */
[----:B------:R0:W-:Y:S02]  /*83770*/  STL.64 [R1+0xa28], R14 ;  /* 0x000a280e01007387 */ /* 0x0001e40000100a00 */
        /* <DEDUP_REMOVED lines=8> */
[----:B------:R0:W-:Y:S01]  /*83800*/  STL.64 [R1+0x530], R24 ;  /* 0x0005301801007387 */ /* 0x0001e20000100a00 */
[----:B------:R1:W-:Y:S03]  /*83810*/  STL.64 [R1+0x538], R26 ;  /* 0x0005381a01007387 */ /* 0x0003e60000100a00 */
[----:B0-----:R-:W4:Y:S01]  /*83820*/  LDL.LU R24, [R1+0x510] ;  /* 0x0005100001187983 */ /* 0x001f220000300800 */
[----:B------:R-:W4:Y:S02]  /*83830*/  LDL.LU R25, [R1+0x514] ;  /* 0x0005140001197983 */ /* 0x000f240000300800 */
[----:B-1----:R-:W4:Y:S02]  /*83840*/  LDL.LU R26, [R1+0x518] ;  /* 0x00051800011a7983 */ /* 0x002f240000300800 */
[----:B------:R-:W4:Y:S01]  /*83850*/  LDL.LU R27, [R1+0x51c] ;  /* 0x00051c00011b7983 */ /* 0x000f220000300800 */
[C---:B---3--:R-:W-:Y:S11]  /*83860*/  HMMA.16816.F32.BF16 R12, R16.reuse, R6, R12 ;  /* 0x00000006100c723c */ /* 0x048ff6000004180c */
        /* <DEDUP_REMOVED lines=8> */
[----:B------:R0:W-:Y:S04]  /*838f0*/  STL.64 [R1+0x4270], R6 ;  /* 0x0042700601007387 */ /* 0x0001e80000100a00 */
[----:B0-----:R-:W3:Y:S04]  /*83900*/  LDL.64 R6, [R1+0x28] ;  /* 0x0000280001067983 */ /* 0x001ee80000100a00 */
[----:B---3--:R0:W-:Y:S01]  /*83910*/  STL.64 [R1+0x4280], R6 ;  /* 0x0042800601007387 */ /* 0x0081e20000100a00 */
        /* <DEDUP_REMOVED lines=31> */
[----:B---3--:R-:W-:Y:S02]  /*83b10*/  HMMA.16816.F32.BF16 R16, R16, R26, R12 ;  /* 0x0000001a1010723c */ /* 0x008fe4000004180c */
[----:B------:R-:W2:Y:S01]  /*83b20*/  LDL.LU.64 R14, [R1+0x42c8] ;  /* 0x0042c800010e7983 */ /* 0x000ea20000300a00 */
[----:B------:R-:W2:Y:S02]  /*83b30*/  LDL.LU.64 R12, [R1+0x42c0] ;  /* 0x0042c000010c7983 */ /* 0x000ea40000300a00 */
[----:B------:R-:W-:-:S02]  /*83b40*/  IMAD.MOV.U32 R25, RZ, RZ, R22 ;  /* 0x000000ffff197224 */ /* 0x000fc400078e0016 */
[----:B------:R-:W-:Y:S11]  /*83b50*/  IMAD.MOV.U32 R24, RZ, RZ, R23 ;  /* 0x000000ffff187224 */ /* 0x000ff600078e0017 */
[----:B------:R-:W-:Y:S05]  /*83b60*/  @!UPT UIADD3 URZ, URZ, URZ, URZ ;  /* 0x0000003f3f3ff290 */ /* 0x000fea000fffe03f */
[----:B------:R-:W-:Y:S01]  /*83b70*/  STL.64 [R1+0x520], R16 ;  /* 0x0005201001007387 */ /* 0x000fe20000100a00 */
[----:B------:R0:W-:Y:S03]  /*83b80*/  STL.64 [R1+0x528], R18 ;  /* 0x0005281201007387 */ /* 0x0001e60000100a00 */
        /* <DEDUP_REMOVED lines=21> */
[----:B0-----:R-:W2:Y:S02]  /*83ce0*/  LDL.64 R22, [R1+0x48] ;  /* 0x0000480001167983 */ /* 0x001ea40000100a00 */
        /* <DEDUP_REMOVED lines=17> */
[----:B0-----:R-:W4:Y:S01]  /*83e00*/  LDL.LU.64 R6, [R1+0x4280] ;  /* 0x0042800001067983 */ /* 0x001f220000300a00 */
[----:B------:R0:W-:Y:S02]  /*83e10*/  STL.64 [R1+0x4218], R18 ;  /* 0x0042181201007387 */ /* 0x0001e40000100a00 */
[----:B------:R-:W3:Y:S02]  /*83e20*/  LDL.LU R16, [R1+0x470] ;  /* 0x0004700001107983 */ /* 0x000ee40000300800 */
[----:B------:R-:W3:Y:S01]  /*83e30*/  LDL.LU R17, [R1+0x474] ;  /* 0x0004740001117983 */ /* 0x000ee20000300800 */
[----:B0-----:R-:W3:Y:S01]  /*83e40*/  LDL.LU R18, [R1+0x478] ;  /* 0x0004780001127983 */ /* 0x001ee20000300800 */
[----:B------:R-:W3:Y:S01]  /*83e50*/  LDL.LU R19, [R1+0x47c] ;  /* 0x00047c0001137983 */ /* 0x000ee20000300800 */
[----:B----4-:R-:W-:Y:S01]  /*83e60*/  HMMA.16816.F32.BF16 R8, R12, R6, R8 ;  /* 0x000000060c08723c */ /* 0x010fe20000041808 */
[----:B------:R-:W-:-:S02]  /*83e70*/  IMAD.MOV.U32 R2, RZ, RZ, R6 ;  /* 0x000000ffff027224 */ /* 0x000fc400078e0006 */
[----:B------:R-:W-:Y:S11]  /*83e80*/  IMAD.MOV.U32 R0, RZ, RZ, R7 ;  /* 0x000000ffff007224 */ /* 0x000ff600078e0007 */
[----:B------:R-:W-:Y:S09]  /*83e90*/  @!UPT UIADD3 URZ, URZ, URZ, URZ ;  /* 0x0000003f3f3ff290 */ /* 0x000ff2000fffe03f */
[----:B------:R-:W-:Y:S01]  /*83ea0*/  STL.64 [R1+0x490], R8 ;  /* 0x0004900801007387 */ /* 0x000fe20000100a00 */
[----:B------:R0:W-:Y:S03]  /*83eb0*/  STL.64 [R1+0x498], R10 ;  /* 0x0004980a01007387 */ /* 0x0001e60000100a00 */
[----:B0-----:R-:W3:Y:S01]  /*83ec0*/  LDL.LU.64 R10, [R1+0x4278] ;  /* 0x00427800010a7983 */ /* 0x001ee20000300a00 */
[----:B------:R-:W2:Y:S02]  /*83ed0*/  LDL.LU.64 R6, [R1+0x4270] ;  /* 0x0042700001067983 */ /* 0x000ea40000300a00 */
[C---:B--2---:R-:W-:Y:S01]  /*83ee0*/  HMMA.16816.F32.BF16 R20, R12.reuse, R6, R20 ;  /* 0x000000060c14723c */ /* 0x044fe20000041814 */
[----:B------:R-:W-:Y:S11]  /*83ef0*/  IMAD.MOV.U32 R3, RZ, RZ, R7 ;  /* 0x000000ffff037224 */ /* 0x000ff600078e0007 */
[----:B------:R-:W-:Y:S11]  /*83f00*/  @!UPT UIADD3 URZ, URZ, URZ, URZ ;  /* 0x0000003f3f3ff290 */ /* 0x000ff6000fffe03f */
[----:B------:R0:W-:Y:S01]  /*83f10*/  STL.64 [R1+0x480], R20 ;  /* 0x0004801401007387 */ /* 0x0001e20000100a00 */
[----:B------:R-:W-:Y:S02]  /*83f20*/  STL.64 [R1+0x488], R22 ;  /* 0x0004881601007387 */ /* 0x000fe40000100a00 */
[----:B0-----:R-:W-:Y:S02]  /*83f30*/  IMAD.MOV.U32 R20, RZ, RZ, R6 ;  /* 0x000000ffff147224 */ /* 0x001fe400078e0006 */
[----:B------:R-:W2:Y:S01]  /*83f40*/  LDL.LU.64 R6, [R1+0x4268] ;  /* 0x0042680001067983 */ /* 0x000ea20000300a00 */
        /* <DEDUP_REMOVED lines=18> */
[----:B------:R-:W4:Y:S04]  /*84070*/  LDL.LU R7, [R1+0x24c] ;  /* 0x00024c0001077983 */ /* 0x000f280000300800 */
[----:B----4-:R-:W-:Y:S01]  /*84080*/  STL.64 [R1+0x41e0], R6 ;  /* 0x0041e00601007387 */ /* 0x010fe20000100a00 */
[----:B--2---:R-:W-:Y:S02]  /*84090*/  STL.64 [R1+0x41d8], R4 ;  /* 0x0041d80401007387 */ /* 0x004fe40000100a00 */
[----:B------:R-:W2:Y:S02]  /*840a0*/  LDL.64 R22, [R1+0x58] ;  /* 0x0000580001167983 */ /* 0x000ea40000100a00 */
[----:B0-----:R-:W-:-:S02]  /*840b0*/  IMAD.MOV.U32 R27, RZ, RZ, R16 ;  /* 0x000000ffff1b7224 */ /* 0x001fc400078e0010 */
[----:B------:R-:W-:Y:S01]  /*840c0*/  IMAD.MOV.U32 R26, RZ, RZ, R17 ;  /* 0x000000ffff1a7224 */ /* 0x000fe200078e0011 */
[----:B--2---:R-:W-:Y:S01]  /*840d0*/  STL.64 [R1+0x4238], R22 ;  /* 0x0042381601007387 */ /* 0x004fe20000100a00 */
        /* <DEDUP_REMOVED lines=18> */
[----:B------:R0:W-:Y:S02]  /*84200*/  STL.64 [R1+0x41e8], R26 ;  /* 0x0041e81a01007387 */ /* 0x0001e40000100a00 */
[----:B0-----:R-:W-:-:S02]  /*84210*/  IMAD.MOV.U32 R26, RZ, RZ, R20 ;  /* 0x000000ffff1a7224 */ /* 0x001fc400078e0014 */
[----:B------:R-:W-:-:S05]  /*84220*/  IMAD.MOV.U32 R27, RZ, RZ, R3 ;  /* 0x000000ffff1b7224 */ /* 0x000fca00078e0003 */
[----:B------:R0:W-:Y:S01]  /*84230*/  STL.64 [R1+0x4200], R26 ;  /* 0x0042001a01007387 */ /* 0x0001e20000100a00 */
[----:B------:R-:W2:Y:S02]  /*84240*/  LDL.LU R4, [R1+0x2e0] ;  /* 0x0002e00001047983 */ /* 0x000ea40000300800 */
[----:B------:R-:W2:Y:S02]  /*84250*/  LDL.LU R5, [R1+0x2e4] ;  /* 0x0002e40001057983 */ /* 0x000ea40000300800 */
[----:B------:R-:W4:Y:S01]  /*84260*/  LDL.LU R6, [R1+0x2e8] ;  /* 0x0002e80001067983 */ /* 0x000f220000300800 */
[----:B------:R-:W4:Y:S01]  /*84270*/  LDL.LU R7, [R1+0x2ec] ;  /* 0x0002ec0001077983 */ /* 0x000f220000300800 */
[----:B------:R-:W2:Y:S02]  /*84280*/  LDL.LU R24, [R1+0x300] ;  /* 0x0003000001187983 */ /* 0x000ea40000300800 */
[----:B------:R-:W2:Y:S01]  /*84290*/  LDL.LU R25, [R1+0x304] ;  /* 0x0003040001197983 */ /* 0x000ea20000300800 */
[----:B0-----:R-:W2:Y:S01]  /*842a0*/  LDL.LU R26, [R1+0x308] ;  /* 0x00030800011a7983 */ /* 0x001ea20000300800 */
[----:B------:R-:W2:Y:S01]  /*842b0*/  LDL.LU R27, [R1+0x30c] ;  /* 0x00030c00011b7983 */ /* 0x000ea20000300800 */
[----:B---3--:R-:W-:Y:S02]  /*842c0*/  HMMA.16816.F32.BF16 R20, R8, R22, R16 ;  /* 0x000000160814723c */ /* 0x008fe40000041810 */
        /* <DEDUP_REMOVED lines=8> */
[----:B0-----:R-:W3:Y:S01]  /*84350*/  LDL.LU R4, [R1+0x2f0] ;  /* 0x0002f00001047983 */ /* 0x001ee20000300800 */
[----:B------:R-:W3:Y:S02]  /*84360*/  LDL.LU R5, [R1+0x2f4] ;  /* 0x0002f40001057983 */ /* 0x000ee40000300800 */
[----:B------:R-:W3:Y:S02]  /*84370*/  LDL.LU R6, [R1+0x2f8] ;  /* 0x0002f80001067983 */ /* 0x000ee40000300800 */
[----:B------:R-:W3:Y:S01]  /*84380*/  LDL.LU R7, [R1+0x2fc] ;  /* 0x0002fc0001077983 */ /* 0x000ee20000300800 */
[----:B------:R-:W4:Y:S01]  /*84390*/  LDL.LU.64 R18, [R1+0x4248] ;  /* 0x0042480001127983 */ /* 0x000f220000300a00 */
[----:B------:R-:W4:Y:S02]  /*843a0*/  LDL.LU.64 R16, [R1+0x4240] ;  /* 0x0042400001107983 */ /* 0x000f240000300a00 */
[----:B------:R-:W-:Y:S02]  /*843b0*/  STL.64 [R1+0x450], R20 ;  /* 0x0004501401007387 */ /* 0x000fe40000100a00 */
[----:B------:R0:W-:Y:S02]  /*843c0*/  STL.64 [R1+0x458], R22 ;  /* 0x0004581601007387 */ /* 0x0001e40000100a00 */
[----:B0-----:R-:W4:Y:S01]  /*843d0*/  LDL.LU.64 R22, [R1+0x4238] ;  /* 0x0042380001167983 */ /* 0x001f220000300a00 */
[----:B------:R-:W-:-:S02]  /*843e0*/  IMAD.MOV.U32 R14, RZ, RZ, R2 ;  /* 0x000000ffff0e7224 */ /* 0x000fc400078e0002 */
[----:B------:R-:W-:Y:S01]  /*843f0*/  IMAD.MOV.U32 R15, RZ, RZ, R0 ;  /* 0x000000ffff0f7224 */ /* 0x000fe200078e0000 */
[C---:B----4-:R-:W-:Y:S01]  /*84400*/  HMMA.16816.F32.BF16 R16, R8.reuse, R22, R16 ;  /* 0x000000160810723c */ /* 0x050fe20000041810 */
[----:B------:R-:W-:Y:S02]  /*84410*/  IMAD.MOV.U32 R2, RZ, RZ, R22 ;  /* 0x000000ffff027224 */ /* 0x000fe400078e0016 */
[----:B------:R-:W-:Y:S11]  /*84420*/  IMAD.MOV.U32 R0, RZ, RZ, R23 ;  /* 0x000000ffff007224 */ /* 0x000ff600078e0017 */
[----:B------:R-:W-:Y:S09]  /*84430*/  @!UPT UIADD3 URZ, URZ, URZ, URZ ;  /* 0x0000003f3f3ff290 */ /* 0x000ff2000fffe03f */
        /* <DEDUP_REMOVED lines=63> */
[----:B------:R-:W3:Y:S02]  /*84830*/  LDL.LU R24, [R1+0x200] ;  /* 0x0002000001187983 */ /* 0x000ee40000300800 */
[----:B----4-:R-:W-:-:S02]  /*84840*/  IMAD.MOV.U32 R2, RZ, RZ, R22 ;  /* 0x000000ffff027224 */ /* 0x010fc400078e0016 */
[----:B------:R-:W-:Y:S11]  /*84850*/  IMAD.MOV.U32 R0, RZ, RZ, R23 ;  /* 0x000000ffff007224 */ /* 0x000ff600078e0017 */
[----:B------:R-:W-:Y:S01]  /*84860*/  @!UPT UIADD3 URZ, URZ, URZ, URZ ;  /* 0x0000003f3f3ff290 */ /* 0x000fe2000fffe03f */
        /* <DEDUP_REMOVED lines=39> */
[----:B0-----:R-:W3:Y:S01]  /*84ae0*/  LDL.64 R18, [R1+0x58] ;  /* 0x0000580001127983 */ /* 0x001ee20000100a00 */
[----:B--2---:R-:W-:Y:S03]  /*84af0*/  HMMA.16816.F32.BF16 R20, R4, R14, R20 ;  /* 0x0000000e0414723c */ /* 0x004fe60000041814 */
[----:B---3--:R0:W-:Y:S11]  /*84b00*/  STL.64 [R1+0x4130], R18 ;  /* 0x0041301201007387 */ /* 0x0081f60000100a00 */
[----:B------:R-:W-:Y:S09]  /*84b10*/  @!UPT UIADD3 URZ, URZ, URZ, URZ ;  /* 0x0000003f3f3ff290 */ /* 0x000ff2000fffe03f */
[----:B------:R-:W-:Y:S02]  /*84b20*/  STL.64 [R1+0x920], R20 ;  /* 0x0009201401007387 */ /* 0x000fe40000100a00 */
[----:B------:R-:W-:Y:S02]  /*84b30*/  STL.64 [R1+0x928], R22 ;  /* 0x0009281601007387 */ /* 0x000fe40000100a00 */
[----:B0-----:R-:W-:Y:S02]  /*84b40*/  IMAD.MOV.U32 R18, RZ, RZ, R2 ;  /* 0x000000ffff127224 */ /* 0x001fe400078e0002 */
        /* <DEDUP_REMOVED lines=8> */
[----:B0-----:R-:W4:Y:S01]  /*84bd0*/  LDL.LU R16, [R1+0x1e0] ;  /* 0x0001e00001107983 */ /* 0x001f220000300800 */
[----:B------:R-:W4:Y:S02]  /*84be0*/  LDL.LU R17, [R1+0x1e4] ;  /* 0x0001e40001117983 */ /* 0x000f240000300800 */
[----:B------:R-:W4:Y:S02]  /*84bf0*/  LDL.LU R18, [R1+0x1e8] ;  /* 0x0001e80001127983 */ /* 0x000f240000300800 */
[----:B------:R-:W4:Y:S01]  /*84c00*/  LDL.LU R19, [R1+0x1ec] ;  /* 0x0001ec0001137983 */ /* 0x000f220000300800 */
[----:B------:R-:W2:Y:S01]  /*84c10*/  LDL.64 R26, [R1+0x8] ;  /* 0x00000800011a7983 */ /* 0x000ea20000100a00 */
[----:B------:R-:W3:Y:S02]  /*84c20*/  LDL.LU R20, [R1+0x130] ;  /* 0x0001300001147983 */ /* 0x000ee40000300800 */
[----:B------:R-:W3:Y:S02]  /*84c30*/  LDL.LU R21, [R1+0x134] ;  /* 0x0001340001157983 */ /* 0x000ee40000300800 */
[----:B------:R-:W3:Y:S01]  /*84c40*/  LDL.LU R22, [R1+0x138] ;  /* 0x0001380001167983 */ /* 0x000ee20000300800 */
[----:B------:R-:W3:Y:S01]  /*84c50*/  LDL.LU R23, [R1+0x13c] ;  /* 0x00013c0001177983 */ /* 0x000ee20000300800 */
        /* <DEDUP_REMOVED lines=23> */
[----:B------:R-:W2:Y:S02]  /*84dd0*/  LDL.LU R15, [R1+0x12c] ;  /* 0x00012c00010f7983 */ /* 0x000ea40000300800 */
[----:B------:R-:W-:Y:S01]  /*84de0*/  STL.64 [R1+0x910], R16 ;  /* 0x0009101001007387 */ /* 0x000fe20000100a00 */
[----:B------:R0:W-:Y:S03]  /*84df0*/  STL.64 [R1+0x918], R18 ;  /* 0x0009181201007387 */ /* 0x0001e60000100a00 */
[----:B0-----:R-:W4:Y:S01]  /*84e00*/  LDL.LU.64 R18, [R1+0x4170] ;  /* 0x0041700001127983 */ /* 0x001f220000300a00 */
[----:B------:R-:W4:Y:S02]  /*84e10*/  LDL.LU.64 R16, [R1+0x4168] ;  /* 0x0041680001107983 */ /* 0x000f240000300a00 */
[----:B------:R0:W-:Y:S02]  /*84e20*/  STL.64 [R1+0x40f0], R10 ;  /* 0x0040f00a01007387 */ /* 0x0001e40000100a00 */
[----:B------:R-:W2:Y:S01]  /*84e30*/  LDL.LU R8, [R1+0x1c0] ;  /* 0x0001c00001087983 */ /* 0x000ea20000300800 */
[----:B------:R-:W2:Y:S01]  /*84e40*/  LDL.LU R9, [R1+0x1c4] ;  /* 0x0001c40001097983 */ /* 0x000ea20000300800 */
[----:B------:R-:W-:-:S02]  /*84e50*/  IMAD.MOV.U32 R2, RZ, RZ, R26 ;  /* 0x000000ffff027224 */ /* 0x000fc400078e001a */
[----:B------:R-:W-:Y:S01]  /*84e60*/  IMAD.MOV.U32 R0, RZ, RZ, R27 ;  /* 0x000000ffff007224 */ /* 0x000fe200078e001b */
[----:B0-----:R-:W2:Y:S01]  /*84e70*/  LDL.LU R10, [R1+0x1c8] ;  /* 0x0001c800010a7983 */ /* 0x001ea20000300800 */
[----:B------:R-:W2:Y:S01]  /*84e80*/  LDL.LU R11, [R1+0x1cc] ;  /* 0x0001cc00010b7983 */ /* 0x000ea20000300800 */
[C---:B----4-:R-:W-:Y:S11]  /*84e90*/  HMMA.16816.F32.BF16 R16, R4.reuse, R26, R16 ;  /* 0x0000001a0410723c */ /* 0x050ff60000041810 */
[----:B------:R-:W-:Y:S11]  /*84ea0*/  @!UPT UIADD3 URZ, URZ, URZ, URZ ;  /* 0x0000003f3f3ff290 */ /* 0x000ff6000fffe03f */
[----:B------:R-:W-:Y:S01]  /*84eb0*/  @!UPT UIADD3 URZ, URZ, URZ, URZ ;  /* 0x0000003f3f3ff290 */ /* 0x000fe2000fffe03f */
[----:B------:R-:W-:Y:S01]  /*84ec0*/  STL.64 [R1+0x8f0], R16 ;  /* 0x0008f01001007387 */ /* 0x000fe20000100a00 */
[----:B------:R0:W-:Y:S03]  /*84ed0*/  STL.64 [R1+0x8f8], R18 ;  /* 0x0008f81201007387 */ /* 0x0001e60000100a00 */
[----:B0-----:R-:W2:Y:S01]  /*84ee0*/  LDL.LU.64 R18, [R1+0x4160] ;  /* 0x0041600001127983 */ /* 0x001ea20000300a00 */
[----:B------:R-:W3:Y:S02]  /*84ef0*/  LDL.LU.64 R26, [R1+0x4158] ;  /* 0x00415800011a7983 */ /* 0x000ee40000300a00 */
[----:B---3--:R-:W-:Y:S01]  /*84f00*/  HMMA.16816.F32.BF16 R4, R4, R26, R20 ;  /* 0x0000001a0404723c */ /* 0x008fe20000041814 */
[----:B------:R-:W2:Y:S01]  /*84f10*/  LDL.LU.64 R22, [R1+0x4150] ;  /* 0x0041500001167983 */ /* 0x000ea20000300a00 */
[----:B------:R-:W2:Y:S11]  /*84f20*/  LDL.LU.64 R20, [R1+0x4148] ;  /* 0x0041480001147983 */ /* 0x000eb60000300a00 */
[----:B------:R-:W-:Y:S10]  /*84f30*/  @!UPT UIADD3 URZ, URZ, URZ, URZ ;  /* 0x0000003f3f3ff290 */ /* 0x000ff4000fffe03f */
[----:B------:R-:W-:Y:S01]  /*84f40*/  STL.64 [R1+0x8c0], R4 ;  /* 0x0008c00401007387 */ /* 0x000fe20000100a00 */
[----:B------:R0:W-:Y:S02]  /*84f50*/  STL.64 [R1+0x8c8], R6 ;  /* 0x0008c80601007387 */ /* 0x0001e40000100a00 */
[----:B0-----:R-:W-:Y:S02]  /*84f60*/  IMAD.MOV.U32 R6, RZ, RZ, R2 ;  /* 0x000000ffff067224 */ /* 0x001fe400078e0002 */
[----:B------:R-:W-:-:S05]  /*84f70*/  IMAD.MOV.U32 R7, RZ, RZ, R0 ;  /* 0x000000ffff077224 */ /* 0x000fca00078e0000 */
[----:B------:R0:W-:Y:S01]  /*84f80*/  STL.64 [R1+0x40e8], R6 ;  /* 0x0040e80601007387 */ /* 0x0001e20000100a00 */
        /* <DEDUP_REMOVED lines=51> */
[----:B------:R1:W-:Y:S03]  /*852c0*/  STL.64 [R1+0x708], R6 ;  /* 0x0007080601007387 */ /* 0x0003e60000100a00 */
[----:B-1----:R-:W3:Y:S04]  /*852d0*/  LDL.LU.64 R6, [R1+0x40e8] ;  /* 0x0040e80001067983 */ /* 0x002ee80000300a00 */
[----:B0-----:R-:W-:Y:S01]  /*852e0*/  STL.64 [R1+0x3ff8], R10 ;  /* 0x003ff80a01007387 */ /* 0x001fe20000100a00 */
[----:B------:R0:W-:Y:S03]  /*852f0*/  STL.64 [R1+0x3ff0], R8 ;  /* 0x003ff00801007387 */ /* 0x0001e60000100a00 */
[----:B0-----:R-:W3:Y:S01]  /*85300*/  LDL.LU R8, [R1+0x3d0] ;  /* 0x0003d00001087983 */ /* 0x001ee20000300800 */
[----:B------:R-:W3:Y:S02]  /*85310*/  LDL.LU R9, [R1+0x3d4] ;  /* 0x0003d40001097983 */ /* 0x000ee40000300800 */
[----:B------:R-:W3:Y:S02]  /*85320*/  LDL.LU R10, [R1+0x3d8] ;  /* 0x0003d800010a7983 */ /* 0x000ee40000300800 */
[----:B------:R-:W3:Y:S02]  /*85330*/  LDL.LU R11, [R1+0x3dc] ;  /* 0x0003dc00010b7983 */ /* 0x000ee40000300800 */
[C---:B---3--:R-:W-:Y:S01]  /*85340*/  HMMA.16816.F32.BF16 R8, R20.reuse, R6, R8 ;  /* 0x000000061408723c */ /* 0x048fe20000041808 */
[----:B------:R-:W0:Y:S04]  /*85350*/  LDSM.16.MT88.4 R4, [R28+0x1c300] ;  /* 0x01c300001c04783b */ /* 0x000e280000004200 */
[----:B0-----:R0:W-:Y:S11]  /*85360*/  STL.64 [R1+0x3f80], R6 ;  /* 0x003f800601007387 */ /* 0x0011f60000100a00 */
[----:B------:R-:W-:Y:S07]  /*85370*/  @!UPT UIADD3 URZ, URZ, URZ, URZ ;  /* 0x0000003f3f3ff290 */ /* 0x000fee000fffe03f */
[----:B------:R-:W-:Y:S02]  /*85380*/  STL.64 [R1+0x6e0], R8 ;  /* 0x0006e00801007387 */ /* 0x000fe40000100a00 */
[----:B------:R-:W-:Y:S02]  /*85390*/  STL.64 [R1+0x6e8], R10 ;  /* 0x0006e80a01007387 */ /* 0x000fe40000100a00 */
[----:B------:R-:W-:Y:S01]  /*853a0*/  STL.64 [R1+0x3f78], R4 ;  /* 0x003f780401007387 */ /* 0x000fe20000100a00 */
[----:B0-----:R-:W3:Y:S01]  /*853b0*/  LDL.LU.64 R6, [R1+0x28] ;  /* 0x0000280001067983 */ /* 0x001ee20000300a00 */
[----:B------:R-:W-:Y:S02]  /*853c0*/  IMAD.MOV.U32 R2, RZ, RZ, R18 ;  /* 0x000000ffff027224 */ /* 0x000fe400078e0012 */
[----:B------:R-:W-:Y:S02]  /*853d0*/  IMAD.MOV.U32 R3, RZ, RZ, R19 ;  /* 0x000000ffff037224 */ /* 0x000fe400078e0013 */
[----:B------:R-:W-:Y:S04]  /*853e0*/  LDSM.16.MT88.4 R16, [R28+0x1c180] ;  /* 0x01c180001c10783b */ /* 0x000fe80000004200 */
[----:B---3--:R2:W-:Y:S02]  /*853f0*/  STL.64 [R1+0x4090], R6 ;  /* 0x0040900601007387 */ /* 0x0085e40000100a00 */
[----:B--2---:R-:W-:Y:S02]  /*85400*/  HMMA.16816.F32.BF16 R4, R20, R26, R12 ;  /* 0x0000001a1404723c */ /* 0x004fe4000004180c */
[----:B------:R-:W-:Y:S04]  /*85410*/  STL.64 [R1+0x4070], R26 ;  /* 0x0040701a01007387 */ /* 0x000fe80000100a00 */
[----:B------:R0:W1:Y:S11]  /*85420*/  LDSM.16.MT88.4 R20, [R28+0x1c380] ;  /* 0x01c380001c14783b */ /* 0x0000760000004200 */
[----:B------:R-:W-:Y:S06]  /*85430*/  @!UPT UIADD3 URZ, URZ, URZ, URZ ;  /* 0x0000003f3f3ff290 */ /* 0x000fec000fffe03f */
[----:B------:R-:W-:Y:S01]  /*85440*/  STL.64 [R1+0x6d0], R4 ;  /* 0x0006d00401007387 */ /* 0x000fe20000100a00 */
[----:B------:R2:W-:Y:S02]  /*85450*/  STL.64 [R1+0x6d8], R6 ;  /* 0x0006d80601007387 */ /* 0x0005e40000100a00 */
[----:B0-----:R-:W3:Y:S02]  /*85460*/  LDL.LU R28, [R1+0x40e0] ;  /* 0x0040e000011c7983 */ /* 0x001ee40000300800 */
[----:B--2---:R-:W-:Y:S02]  /*85470*/  IMAD.MOV.U32 R6, RZ, RZ, R2 ;  /* 0x000000ffff067224 */ /* 0x004fe400078e0002 */
[----:B------:R-:W-:Y:S01]  /*85480*/  IMAD.MOV.U32 R7, RZ, RZ, R3 ;  /* 0x000000ffff077224 */ /* 0x000fe200078e0003 */
[----:B------:R-:W2:Y:S01]  /*85490*/  LDL.LU R2, [R1+0x40dc] ;  /* 0x0040dc0001027983 */ /* 0x000ea20000300800 */
[----:B------:R-:W4:Y:S03]  /*854a0*/  LDL.LU R3, [R1+0x40d8] ;  /* 0x0040d80001037983 */ /* 0x000f260000300800 */
[----:B------:R0:W-:Y:S04]  /*854b0*/  STL.64 [R1+0x40a0], R6 ;  /* 0x0040a00601007387 */ /* 0x0001e80000100a00 */
[----:B0-----:R-:W2:Y:S04]  /*854c0*/  LDL.64 R6, [R1+0x48] ;  /* 0x0000480001067983 */ /* 0x001ea80000100a00 */
[----:B--2---:R0:W-:Y:S01]  /*854d0*/  STL.64 [R1+0x40b8], R6 ;  /* 0x0040b80601007387 */ /* 0x0041e20000100a00 */
[----:B------:R-:W2:Y:S03]  /*854e0*/  LDL.LU.64 R26, [R1+0x8] ;  /* 0x00000800011a7983 */ /* 0x000ea60000300a00 */
[----:B--2---:R2:W-:Y:S01]  /*854f0*/  STL.64 [R1+0x4078], R26 ;  /* 0x0040781a01007387 */ /* 0x0045e20000100a00 */
[----:B------:R-:W3:Y:S02]  /*85500*/  LDL.LU R12, [R1+0x3b0] ;  /* 0x0003b000010c7983 */ /* 0x000ee40000300800 */
[----:B------:R-:W3:Y:S02]  /*85510*/  LDL.LU R13, [R1+0x3b4] ;  /* 0x0003b400010d7983 */ /* 0x000ee40000300800 */
[----:B------:R-:W3:Y:S01]  /*85520*/  LDL.LU R14, [R1+0x3b8] ;  /* 0x0003b800010e7983 */ /* 0x000ee20000300800 */
[----:B------:R-:W3:Y:S01]  /*85530*/  LDL.LU R15, [R1+0x3bc] ;  /* 0x0003bc00010f7983 */ /* 0x000ee20000300800 */
[----:B0-----:R-:W-:-:S02]  /*85540*/  IMAD.MOV.U32 R6, RZ, RZ, R29 ;  /* 0x000000ffff067224 */ /* 0x001fc400078e001d */
[----:B------:R-:W-:-:S05]  /*85550*/  IMAD.MOV.U32 R7, RZ, RZ, R25 ;  /* 0x000000ffff077224 */ /* 0x000fca00078e0019 */
[----:B------:R0:W-:Y:S01]  /*85560*/  STL.64 [R1+0x40d0], R6 ;  /* 0x0040d00601007387 */ /* 0x0001e20000100a00 */
[----:B--2---:R-:W-:Y:S02]  /*85570*/  IMAD.MOV.U32 R26, RZ, RZ, R24 ;  /* 0x000000ffff1a7224 */ /* 0x004fe400078e0018 */
[----:B------:R-:W-:Y:S01]  /*85580*/  IMAD.MOV.U32 R27, RZ, RZ, R0 ;  /* 0x000000ffff1b7224 */ /* 0x000fe200078e0000 */
[----:B---3--:R-:W-:Y:S01]  /*85590*/  STL.64 [R1+0x4088], R14 ;  /* 0x0040880e01007387 */ /* 0x008fe20000100a00 */
[----:B------:R-:W-:Y:S02]  /*855a0*/  STL.64 [R1+0x4080], R12 ;  /* 0x0040800c01007387 */ /* 0x000fe40000100a00 */
[----:B------:R-:W2:Y:S02]  /*855b0*/  LDL.LU R4, [R1+0x440] ;  /* 0x0004400001047983 */ /* 0x000ea40000300800 */
        /* <DEDUP_REMOVED lines=24> */
[----:B------:R-:W2:Y:S01]  /*85740*/  LDL.LU R8, [R1+0x380] ;  /* 0x0003800001087983 */ /* 0x000ea20000300800 */
[----:B------:R-:W2:Y:S02]  /*85750*/  LDL.LU R9, [R1+0x384] ;  /* 0x0003840001097983 */ /* 0x000ea40000300800 */
[----:B------:R-:W2:Y:S02]  /*85760*/  LDL.LU R10, [R1+0x388] ;  /* 0x00038800010a7983 */ /* 0x000ea40000300800 */
[----:B------:R-:W2:Y:S02]  /*85770*/  LDL.LU R11, [R1+0x38c] ;  /* 0x00038c00010b7983 */ /* 0x000ea40000300800 */
[----:B--2---:R0:W-:Y:S01]  /*85780*/  STL.64 [R1+0x4050], R10 ;  /* 0x0040500a01007387 */ /* 0x0041e20000100a00 */
[----:B------:R-:W-:Y:S03]  /*85790*/  STL.64 [R1+0x4048], R8 ;  /* 0x0040480801007387 */ /* 0x000fe60000100a00 */
[----:B0-----:R-:W2:Y:S01]  /*857a0*/  LDL.64 R10, [R1+0x68] ;  /* 0x00006800010a7983 */ /* 0x001ea20000100a00 */
[----:B-1----:R-:W-:Y:S02]  /*857b0*/  STL.64 [R1+0x3ee0], R22 ;  /* 0x003ee01601007387 */ /* 0x002fe40000100a00 */
        /* <DEDUP_REMOVED lines=32> */
[----:B0-----:R-:W3:Y:S02]  /*859c0*/  LDL.LU.64 R6, [R1+0x4090] ;  /* 0x0040900001067983 */ /* 0x001ee40000300a00 */
[C---:B---3--:R-:W-:Y:S02]  /*859d0*/  HMMA.16816.F32.BF16 R20, R16.reuse, R6, R20 ;  /* 0x000000061014723c */ /* 0x048fe40000041814 */
[----:B------:R0:W-:Y:S01]  /*859e0*/  STL.64 [R1+0x4030], R6 ;  /* 0x0040300601007387 */ /* 0x0001e20000100a00 */
[----:B------:R-:W3:Y:S11]  /*859f0*/  LDL.LU R4, [R1+0x3e0] ;  /* 0x0003e00001047983 */ /* 0x000ef60000300800 */
[----:B------:R-:W-:Y:S09]  /*85a00*/  @!UPT UIADD3 URZ, URZ, URZ, URZ ;  /* 0x0000003f3f3ff290 */ /* 0x000ff2000fffe03f */
[----:B------:R1:W-:Y:S01]  /*85a10*/  STL.64 [R1+0x560], R20 ;  /* 0x0005601401007387 */ /* 0x0003e20000100a00 */
[----:B------:R2:W-:Y:S02]  /*85a20*/  STL.64 [R1+0x568], R22 ;  /* 0x0005681601007387 */ /* 0x0005e40000100a00 */
[----:B------:R-:W3:Y:S02]  /*85a30*/  LDL.LU R5, [R1+0x3e4] ;  /* 0x0003e40001057983 */ /* 0x000ee40000300800 */
[----:B0-----:R-:W3:Y:S01]  /*85a40*/  LDL.LU R6, [R1+0x3e8] ;  /* 0x0003e80001067983 */ /* 0x001ee20000300800 */
[----:B------:R-:W3:Y:S04]  /*85a50*/  LDL.LU R7, [R1+0x3ec] ;  /* 0x0003ec0001077983 */ /* 0x000ee80000300800 */
[----:B-1----:R-:W3:Y:S01]  /*85a60*/  LDL.LU R20, [R1+0x270] ;  /* 0x0002700001147983 */ /* 0x002ee20000300800 */
[----:B------:R-:W3:Y:S02]  /*85a70*/  LDL.LU R21, [R1+0x274] ;  /* 0x0002740001157983 */ /* 0x000ee40000300800 */
[----:B--2---:R-:W2:Y:S02]  /*85a80*/  LDL.LU R22, [R1+0x278] ;  /* 0x0002780001167983 */ /* 0x004ea40000300800 */
[----:B------:R-:W2:Y:S01]  /*85a90*/  LDL.LU R23, [R1+0x27c] ;  /* 0x00027c0001177983 */ /* 0x000ea20000300800 */
[----:B------:R-:W-:Y:S01]  /*85aa0*/  HMMA.16816.F32.BF16 R24, R16, R26, R12 ;  /* 0x0000001a1018723c */ /* 0x000fe2000004180c */
[----:B--2---:R0:W-:Y:S01]  /*85ab0*/  STL.64 [R1+0x3fb0], R22 ;  /* 0x003fb01601007387 */ /* 0x0041e20000100a00 */
[----:B---3--:R1:W-:Y:S02]  /*85ac0*/  STL.64 [R1+0x3fa8], R20 ;  /* 0x003fa81401007387 */ /* 0x0083e40000100a00 */
[----:B0-----:R-:W-:-:S02]  /*85ad0*/  IMAD.MOV.U32 R22, RZ, RZ, R8 ;  /* 0x000000ffff167224 */ /* 0x001fc400078e0008 */
[----:B------:R-:W-:-:S05]  /*85ae0*/  IMAD.MOV.U32 R23, RZ, RZ, R0 ;  /* 0x000000ffff177224 */ /* 0x000fca00078e0000 */
[----:B------:R0:W-:Y:S01]  /*85af0*/  STL.64 [R1+0x4058], R22 ;  /* 0x0040581601007387 */ /* 0x0001e20000100a00 */
[----:B-1----:R-:W2:Y:S02]  /*85b00*/  LDL.LU R20, [R1+0x3a0] ;  /* 0x0003a00001147983 */ /* 0x002ea40000300800 */
[----:B------:R-:W2:Y:S01]  /*85b10*/  LDL.LU R21, [R1+0x3a4] ;  /* 0x0003a40001157983 */ /* 0x000ea20000300800 */
[----:B0-----:R-:W2:Y:S01]  /*85b20*/  LDL.LU R22, [R1+0x3a8] ;  /* 0x0003a80001167983 */ /* 0x001ea20000300800 */
[----:B------:R-:W2:Y:S02]  /*85b30*/  LDL.LU R23, [R1+0x3ac] ;  /* 0x0003ac0001177983 */ /* 0x000ea40000300800 */
[----:B------:R-:W3:Y:S02]  /*85b40*/  LDL.LU.64 R14, [R1+0x4088] ;  /* 0x00408800010e7983 */ /* 0x000ee40000300a00 */
[----:B------:R-:W3:Y:S03]  /*85b50*/  LDL.LU.64 R12, [R1+0x4080] ;  /* 0x00408000010c7983 */ /* 0x000ee60000300a00 */
[----:B------:R-:W-:Y:S01]  /*85b60*/  STL.64 [R1+0x550], R24 ;  /* 0x0005501801007387 */ /* 0x000fe20000100a00 */
[----:B------:R0:W-:Y:S03]  /*85b70*/  STL.64 [R1+0x558], R26 ;  /* 0x0005581a01007387 */ /* 0x0001e60000100a00 */
[----:B0-----:R-:W2:Y:S02]  /*85b80*/  LDL.LU.64 R26, [R1+0x4078] ;  /* 0x00407800011a7983 */ /* 0x001ea40000300a00 */
[C---:B--2---:R-:W-:Y:S01]  /*85b90*/  HMMA.16816.F32.BF16 R4, R16.reuse, R26, R4 ;  /* 0x0000001a1004723c */ /* 0x044fe20000041804 */
[----:B------:R-:W-:Y:S11]  /*85ba0*/  IMAD.MOV.U32 R0, RZ, RZ, R27 ;  /* 0x000000ffff007224 */ /* 0x000ff600078e001b */
[----:B------:R-:W-:Y:S11]  /*85bb0*/  @!UPT UIADD3 URZ, URZ, URZ, URZ ;  /* 0x0000003f3f3ff290 */ /* 0x000ff6000fffe03f */
[----:B------:R0:W-:Y:S01]  /*85bc0*/  STL.64 [R1+0x6c0], R4 ;  /* 0x0006c00401007387 */ /* 0x0001e20000100a00 */
[----:B------:R-:W-:Y:S02]  /*85bd0*/  STL.64 [R1+0x6c8], R6 ;  /* 0x0006c80601007387 */ /* 0x000fe40000100a00 */
[----:B0-----:R-:W-:Y:S02]  /*85be0*/  IMAD.MOV.U32 R4, RZ, RZ, R26 ;  /* 0x000000ffff047224 */ /* 0x001fe400078e001a */
[----:B------:R-:W3:Y:S02]  /*85bf0*/  LDL.LU.64 R26, [R1+0x4070] ;  /* 0x00407000011a7983 */ /* 0x000ee40000300a00 */
[----:B---3--:R-:W-:Y:S02]  /*85c00*/  HMMA.16816.F32.BF16 R16, R16, R26, R12 ;  /* 0x0000001a1010723c */ /* 0x008fe4000004180c */
[----:B------:R-:W2:Y:S01]  /*85c10*/  LDL.LU.64 R14, [R1+0x4068] ;  /* 0x00406800010e7983 */ /* 0x000ea20000300a00 */
[----:B------:R-:W2:Y:S02]  /*85c20*/  LDL.LU.64 R12, [R1+0x4060] ;  /* 0x00406000010c7983 */ /* 0x000ea40000300a00 */
[----:B------:R0:W-:Y:S02]  /*85c30*/  STL.64 [R1+0x4000], R26 ;  /* 0x0040001a01007387 */ /* 0x0001e40000100a00 */
[----:B0-----:R-:W3:Y:S11]  /*85c40*/  LDL.64 R26, [R1+0x58] ;  /* 0x00005800011a7983 */ /* 0x001ef60000100a00 */
[----:B------:R-:W-:Y:S05]  /*85c50*/  @!UPT UIADD3 URZ, URZ, URZ, URZ ;  /* 0x0000003f3f3ff290 */ /* 0x000fea000fffe03f */
[----:B------:R-:W-:Y:S01]  /*85c60*/  STL.64 [R1+0x570], R16 ;  /* 0x0005701001007387 */ /* 0x000fe20000100a00 */
[----:B------:R0:W-:Y:S02]  /*85c70*/  STL.64 [R1+0x578], R18 ;  /* 0x0005781201007387 */ /* 0x0001e40000100a00 */
[----:B------:R-:W3:Y:S02]  /*85c80*/  LDL.64 R6, [R1+0x38] ;  /* 0x0000380001067983 */ /* 0x000ee40000100a00 */
[----:B0-----:R-:W-:Y:S02]  /*85c90*/  IMAD.MOV.U32 R18, RZ, RZ, R4 ;  /* 0x000000ffff127224 */ /* 0x001fe400078e0004 */
[----:B------:R-:W-:-:S05]  /*85ca0*/  IMAD.MOV.U32 R19, RZ, RZ, R0 ;  /* 0x000000ffff137224 */ /* 0x000fca00078e0000 */
[----:B------:R0:W-:Y:S01]  /*85cb0*/  STL.64 [R1+0x4018], R18 ;  /* 0x0040181201007387 */ /* 0x0001e20000100a00 */
[----:B------:R-:W3:Y:S02]  /*85cc0*/  LDL.LU R16, [R1+0x390] ;  /* 0x0003900001107983 */ /* 0x000ee40000300800 */
[----:B------:R-:W3:Y:S01]  /*85cd0*/  LDL.LU R17, [R1+0x394] ;  /* 0x0003940001117983 */ /* 0x000ee20000300800 */
[----:B0-----:R-:W3:Y:S01]  /*85ce0*/  LDL.LU R18, [R1+0x398] ;  /* 0x0003980001127983 */ /* 0x001ee20000300800 */
[----:B------:R-:W3:Y:S02]  /*85cf0*/  LDL.LU R19, [R1+0x39c] ;  /* 0x00039c0001137983 */ /* 0x000ee40000300800 */
        /* <DEDUP_REMOVED lines=9> */
[----:B------:R-:W2:Y:S01]  /*85d90*/  LDL.LU.64 R8, [R1+0x4048] ;  /* 0x0040480001087983 */ /* 0x000ea20000300a00 */
[C---:B---3--:R-:W-:Y:S11]  /*85da0*/  HMMA.16816.F32.BF16 R16, R12.reuse, R26, R16 ;  /* 0x0000001a0c10723c */ /* 0x048ff60000041810 */
[----:B------:R-:W-:Y:S11]  /*85db0*/  @!UPT UIADD3 URZ, URZ, URZ, URZ ;  /* 0x0000003f3f3ff290 */ /* 0x000ff6000fffe03f */
[----:B------:R-:W-:Y:S01]  /*85dc0*/  @!UPT UIADD3 URZ, URZ, URZ, URZ ;  /* 0x0000003f3f3ff290 */ /* 0x000fe2000fffe03f */
[----:B------:R-:W-:Y:S01]  /*85dd0*/  STL.64 [R1+0xb10], R16 ;  /* 0x000b101001007387 */ /* 0x000fe20000100a00 */
        /* <DEDUP_REMOVED lines=25> */
[----:B---3--:R0:W-:Y:S01]  /*85f70*/  STL.64 [R1+0x4010], R10 ;  /* 0x0040100a01007387 */ /* 0x0081e20000100a00 */
[----:B------:R-:W-:Y:S02]  /*85f80*/  STL.64 [R1+0x4008], R8 ;  /* 0x0040080801007387 */ /* 0x000fe40000100a00 */
[----:B------:R-:W-:-:S02]  /*85f90*/  IMAD.MOV.U32 R20, RZ, RZ, R26 ;  /* 0x000000ffff147224 */ /* 0x000fc400078e001a */
[----:B------:R-:W-:Y:S01]  /*85fa0*/  IMAD.MOV.U32 R5, RZ, RZ, R27 ;  /* 0x000000ffff057224 */ /* 0x000fe200078e001b */
[----:B0-----:R-:W3:Y:S01]  /*85fb0*/  LDL.LU.64 R10, [R1+0x18] ;  /* 0x00001800010a7983 */ /* 0x001ee20000300a00 */
[----:B------:R-:W3:Y:S02]  /*85fc0*/  LDL.LU R24, [R1+0x340] ;  /* 0x0003400001187983 */ /* 0x000ee40000300800 */
[----:B------:R-:W3:Y:S02]  /*85fd0*/  LDL.LU R25, [R1+0x344] ;  /* 0x0003440001197983 */ /* 0x000ee40000300800 */
[----:B------:R-:W3:Y:S01]  /*85fe0*/  LDL.LU R26, [R1+0x348] ;  /* 0x00034800011a7983 */ /* 0x000ee20000300800 */
[----:B------:R-:W3:Y:S01]  /*85ff0*/  LDL.LU R27, [R1+0x34c] ;  /* 0x00034c00011b7983 */ /* 0x000ee20000300800 */
[----:B------:R0:W-:Y:S02]  /*86000*/  STL.64 [R1+0x3fc0], R22 ;  /* 0x003fc01601007387 */ /* 0x0001e40000100a00 */
[----:B0-----:R-:W-:-:S02]  /*86010*/  IMAD.MOV.U32 R22, RZ, RZ, R20 ;  /* 0x000000ffff167224 */ /* 0x001fc400078e0014 */
[----:B------:R-:W-:Y:S02]  /*86020*/  IMAD.MOV.U32 R23, RZ, RZ, R5 ;  /* 0x000000ffff177224 */ /* 0x000fe400078e0005 */
[----:B------:R-:W-:-:S03]  /*86030*/  IMAD.MOV.U32 R20, RZ, RZ, R6 ;  /* 0x000000ffff147224 */ /* 0x000fc600078e0006 */
[----:B------:R0:W-:Y:S02]  /*86040*/  STL.64 [R1+0x3fd8], R22 ;  /* 0x003fd81601007387 */ /* 0x0001e40000100a00 */
[----:B0-----:R-:W-:Y:S02]  /*86050*/  IMAD.MOV.U32 R23, RZ, RZ, R0 ;  /* 0x000000ffff177224 */ /* 0x001fe400078e0000 */
        /* <DEDUP_REMOVED lines=9> */
[----:B------:R-:W-:Y:S01]  /*860f0*/  IMAD.MOV.U32 R22, RZ, RZ, R4 ;  /* 0x000000ffff167224 */ /* 0x000fe200078e0004 */
        /* <DEDUP_REMOVED lines=29> */
[----:B------:R-:W-:Y:S02]  /*862d0*/  IMAD.MOV.U32 R17, RZ, RZ, R10 ;  /* 0x000000ffff117224 */ /* 0x000fe400078e000a */
[----:B------:R-:W-:Y:S02]  /*862e0*/  IMAD.MOV.U32 R16, RZ, RZ, R11 ;  /* 0x000000ffff107224 */ /* 0x000fe400078e000b */
[----:B------:R-:W2:Y:S01]  /*862f0*/  LDL.LU.64 R10, [R1+0x4010] ;  /* 0x00401000010a7983 */ /* 0x000ea20000300a00 */
[----:B------:R-:W2:Y:S01]  /*86300*/  LDL.LU.64 R8, [R1+0x4008] ;  /* 0x0040080001087983 */ /* 0x000ea20000300a00 */
[C---:B---3--:R-:W-:Y:S11]  /*86310*/  HMMA.16816.F32.BF16 R24, R12.reuse, R18, R24 ;  /* 0x000000120c18723c */ /* 0x048ff60000041818 */
[----:B------:R-:W-:Y:S11]  /*86320*/  @!UPT UIADD3 URZ, URZ, URZ, URZ ;  /* 0x0000003f3f3ff290 */ /* 0x000ff6000fffe03f */
[----:B------:R-:W-:Y:S01]  /*86330*/  @!UPT UIADD3 URZ, URZ, URZ, URZ ;  /* 0x0000003f3f3ff290 */ /* 0x000fe2000fffe03f */
        /* <DEDUP_REMOVED lines=8> */
[----:B------:R0:W-:Y:S02]  /*863c0*/  STL.64 [R1+0x828], R14 ;  /* 0x0008280e01007387 */ /* 0x0001e40000100a00 */
[----:B0-----:R-:W-:Y:S02]  /*863d0*/  IMAD.MOV.U32 R14, RZ, RZ, R17 ;  /* 0x000000ffff0e7224 */ /* 0x001fe400078e0011 */
[----:B------:R-:W-:Y:S02]  /*863e0*/  IMAD.MOV.U32 R15, RZ, RZ, R16 ;  /* 0x000000ffff0f7224 */ /* 0x000fe400078e0010 */
[----:B------:R-:W3:Y:S01]  /*863f0*/  LDL.LU.64 R16, [R1+0xd58] ;  /* 0x000d580001107983 */ /* 0x000ee20000300a00 */
[----:B------:R0:W-:Y:S02]  /*86400*/  STL.64 [R1+0x3fa0], R18 ;  /* 0x003fa01201007387 */ /* 0x0001e40000100a00 */
[----:B0-----:R-:W-:-:S02]  /*86410*/  IMAD.MOV.U32 R18, RZ, RZ, R20 ;  /* 0x000000ffff127224 */ /* 0x001fc400078e0014 */
[C---:B--2---:R-:W-:Y:S01]  /*86420*/  HMMA.16816.F32.BF16 R20, R8.reuse, R22, R4 ;  /* 0x000000160814723c */ /* 0x044fe20000041804 */
[----:B---3--:R-:W-:Y:S01]  /*86430*/  STL.64 [R1+0x3f98], R16 ;  /* 0x003f981001007387 */ /* 0x008fe20000100a00 */
[----:B------:R-:W2:Y:S02]  /*86440*/  LDL.LU.64 R6, [R1+0x3fe8] ;  /* 0x003fe80001067983 */ /* 0x000ea40000300a00 */
[----:B------:R-:W2:Y:S11]  /*86450*/  LDL.LU.64 R4, [R1+0x3fe0] ;  /* 0x003fe00001047983 */ /* 0x000eb60000300a00 */
[----:B------:R-:W-:Y:S08]  /*86460*/  @!UPT UIADD3 URZ, URZ, URZ, URZ ;  /* 0x0000003f3f3ff290 */ /* 0x000ff0000fffe03f */
[----:B------:R-:W-:Y:S01]  /*86470*/  STL.64 [R1+0xad0], R20 ;  /* 0x000ad01401007387 */ /* 0x000fe20000100a00 */
[----:B------:R0:W-:Y:S04]  /*86480*/  STL.64 [R1+0xad8], R22 ;  /* 0x000ad81601007387 */ /* 0x0001e80000100a00 */
[----:B0-----:R-:W2:Y:S01]  /*86490*/  LDL.LU.64 R22, [R1+0x3fd8] ;  /* 0x003fd80001167983 */ /* 0x001ea20000300a00 */
[----:B------:R-:W3:Y:S02]  /*864a0*/  LDL.LU.64 R24, [R1+0xd50] ;  /* 0x000d500001187983 */ /* 0x000ee40000300a00 */
[----:B------:R-:W-:Y:S01]  /*864b0*/  STL.64 [R1+0x3f90], R26 ;  /* 0x003f901a01007387 */ /* 0x000fe20000100a00 */
[C---:B--2---:R-:W-:Y:S01]  /*864c0*/  HMMA.16816.F32.BF16 R20, R8.reuse, R22, R4 ;  /* 0x000000160814723c */ /* 0x044fe20000041804 */
[----:B---3--:R0:W-:Y:S04]  /*864d0*/  STL.64 [R1+0x3f88], R24 ;  /* 0x003f881801007387 */ /* 0x0081e80000100a00 */
[----:B0-----:R-:W2:Y:S01]  /*864e0*/  LDL.LU R24, [R1+0x280] ;  /* 0x0002800001187983 */ /* 0x001ea20000300800 */
[----:B------:R-:W2:Y:S02]  /*864f0*/  LDL.LU R25, [R1+0x284] ;  /* 0x0002840001197983 */ /* 0x000ea40000300800 */
[----:B------:R-:W3:Y:S02]  /*86500*/  LDL.LU.64 R6, [R1+0x3fd0] ;  /* 0x003fd00001067983 */ /* 0x000ee40000300a00 */
[----:B------:R-:W3:Y:S11]  /*86510*/  LDL.LU.64 R4, [R1+0x3fc8] ;  /* 0x003fc80001047983 */ /* 0x000ef60000300a00 */
[----:B------:R-:W-:Y:S02]  /*86520*/  @!UPT UIADD3 URZ, URZ, URZ, URZ ;  /* 0x0000003f3f3ff290 */ /* 0x000fe4000fffe03f */
[----:B------:R-:W-:Y:S01]  /*86530*/  STL.64 [R1+0xa90], R20 ;  /* 0x000a901401007387 */ /* 0x000fe20000100a00 */
[----:B------:R0:W-:Y:S03]  /*86540*/  STL.64 [R1+0xa98], R22 ;  /* 0x000a981601007387 */ /* 0x0001e60000100a00 */
[----:B0-----:R-:W3:Y:S01]  /*86550*/  LDL.LU.64 R22, [R1+0x3fc0] ;  /* 0x003fc00001167983 */ /* 0x001ee20000300a00 */
[----:B----4-:R-:W-:Y:S02]  /*86560*/  IMAD.MOV.U32 R26, RZ, RZ, R3 ;  /* 0x000000ffff1a7224 */ /* 0x010fe400078e0003 */
[----:B------:R-:W-:Y:S02]  /*86570*/  IMAD.MOV.U32 R27, RZ, RZ, R2 ;  /* 0x000000ffff1b7224 */ /* 0x000fe400078e0002 */
[----:B------:R-:W4:Y:S01]  /*86580*/  LDL.LU.64 R2, [R1+0xd48] ;  /* 0x000d480001027983 */ /* 0x000f220000300a00 */
[C---:B---3--:R-:W-:Y:S03]  /*86590*/  HMMA.16816.F32.BF16 R20, R8.reuse, R22, R4 ;  /* 0x000000160814723c */ /* 0x048fe60000041804 */
[----:B------:R-:W3:Y:S11]  /*865a0*/  LDL.LU.64 R6, [R1+0x3fb8] ;  /* 0x003fb80001067983 */ /* 0x000ef60000300a00 */
[----:B------:R-:W-:Y:S09]  /*865b0*/  @!UPT UIADD3 URZ, URZ, URZ, URZ ;  /* 0x0000003f3f3ff290 */ /* 0x000ff2000fffe03f */
[----:B------:R-:W-:Y:S01]  /*865c0*/  STL.64 [R1+0xa80], R20 ;  /* 0x000a801401007387 */ /* 0x000fe20000100a00 */
[----:B------:R0:W-:Y:S03]  /*865d0*/  STL.64 [R1+0xa88], R22 ;  /* 0x000a881601007387 */ /* 0x0001e60000100a00 */
[----:B0-----:R-:W3:Y:S01]  /*865e0*/  LDL.LU.64 R22, [R1+0x3fb0] ;  /* 0x003fb00001167983 */ /* 0x001ee20000300a00 */
[----:B------:R-:W3:Y:S02]  /*865f0*/  LDL.LU.64 R20, [R1+0x3fa8] ;  /* 0x003fa80001147983 */ /* 0x000ee40000300a00 */
[----:B------:R-:W-:Y:S02]  /*86600*/  IMAD.MOV.U32 R19, RZ, RZ, R0 ;  /* 0x000000ffff137224 */ /* 0x000fe400078e0000 */
[----:B------:R-:W4:Y:S05]  /*86610*/  LDL.LU R16, [R1+0x260] ;  /* 0x0002600001107983 */ /* 0x000f2a0000300800 */
[C---:B--2---:R-:W-:Y:S11]  /*86620*/  HMMA.16816.F32.BF16 R24, R8.reuse, R18, R24 ;  /* 0x000000120818723c */ /* 0x044ff60000041818 */
[----:B------:R-:W-:Y:S11]  /*86630*/  @!UPT UIADD3 URZ, URZ, URZ, URZ ;  /* 0x0000003f3f3ff290 */ /* 0x000ff6000fffe03f */
[----:B------:R-:W-:Y:S01]  /*86640*/  @!UPT UIADD3 URZ, URZ, URZ, URZ ;  /* 0x0000003f3f3ff290 */ /* 0x000fe2000fffe03f */
[----:B------:R-:W-:Y:S01]  /*86650*/  STL.64 [R1+0xa70], R24 ;  /* 0x000a701801007387 */ /* 0x000fe20000100a00 */
[----:B------:R-:W-:Y:S02]  /*86660*/  STL.64 [R1+0xa78], R26 ;  /* 0x000a781a01007387 */ /* 0x000fe40000100a00 */
[----:B------:R-:W4:Y:S02]  /*86670*/  LDL.LU R17, [R1+0x264] ;  /* 0x0002640001117983 */ /* 0x000f240000300800 */
[----:B------:R-:W4:Y:S01]  /*86680*/  LDL.LU R18, [R1+0x268] ;  /* 0x0002680001127983 */ /* 0x000f220000300800 */
[----:B------:R-:W4:Y:S01]  /*86690*/  LDL.LU R19, [R1+0x26c] ;  /* 0x00026c0001137983 */ /* 0x000f220000300800 */
[----:B---3--:R-:W-:Y:S11]  /*866a0*/  HMMA.16816.F32.BF16 R20, R8, R6, R20 ;  /* 0x000000060814723c */ /* 0x008ff60000041814 */
        /* <DEDUP_REMOVED lines=8> */
[----:B------:R-:W2:Y:S01]  /*86730*/  LDL.LU R24, [R1+0x250] ;  /* 0x0002500001187983 */ /* 0x000ea20000300800 */
[----:B------:R-:W4:Y:S02]  /*86740*/  LDL.LU R25, [R1+0x254] ;  /* 0x0002540001197983 */ /* 0x000f240000300800 */
[----:B------:R-:W4:Y:S02]  /*86750*/  LDL.LU R26, [R1+0x258] ;  /* 0x00025800011a7983 */ /* 0x000f240000300800 */
[----:B------:R-:W4:Y:S01]  /*86760*/  LDL.LU R27, [R1+0x25c] ;  /* 0x00025c00011b7983 */ /* 0x000f220000300800 */
[----:B------:R-:W4:Y:S01]  /*86770*/  LDL.LU R4, [R1+0x1b0] ;  /* 0x0001b00001047983 */ /* 0x000f220000300800 */
[----:B------:R-:W-:-:S02]  /*86780*/  IMAD.MOV.U32 R0, RZ, RZ, R6 ;  /* 0x000000ffff007224 */ /* 0x000fc400078e0006 */
[----:B------:R-:W4:Y:S02]  /*86790*/  LDL.LU R5, [R1+0x1b4] ;  /* 0x0001b40001057983 */ /* 0x000f240000300800 */
[----:B------:R-:W-:Y:S01]  /*867a0*/  IMAD.MOV.U32 R29, RZ, RZ, R7 ;  /* 0x000000ffff1d7224 */ /* 0x000fe200078e0007 */
[----:B------:R-:W4:Y:S01]  /*867b0*/  LDL.LU R6, [R1+0x1b8] ;  /* 0x0001b80001067983 */ /* 0x000f220000300800 */
[----:B------:R-:W4:Y:S03]  /*867c0*/  LDL.LU R7, [R1+0x1bc] ;  /* 0x0001bc0001077983 */ /* 0x000f260000300800 */
[----:B---3--:R-:W-:Y:S01]  /*867d0*/  STL.64 [R1+0x3f18], R22 ;  /* 0x003f181601007387 */ /* 0x008fe20000100a00 */
[----:B--2---:R0:W-:Y:S03]  /*867e0*/  STL.64 [R1+0x3f10], R20 ;  /* 0x003f101401007387 */ /* 0x0041e60000100a00 */
[----:B0-----:R-:W2:Y:S01]  /*867f0*/  LDL.LU R20, [R1+0x160] ;  /* 0x0001600001147983 */ /* 0x001ea20000300800 */
[----:B------:R-:W2:Y:S02]  /*86800*/  LDL.LU R21, [R1+0x164] ;  /* 0x0001640001157983 */ /* 0x000ea40000300800 */
[----:B------:R-:W3:Y:S02]  /*86810*/  LDL.LU R22, [R1+0x168] ;  /* 0x0001680001167983 */ /* 0x000ee40000300800 */
[----:B------:R-:W3:Y:S02]  /*86820*/  LDL.LU R23, [R1+0x16c] ;  /* 0x00016c0001177983 */ /* 0x000ee40000300800 */
[----:B---3--:R0:W-:Y:S01]  /*86830*/  STL.64 [R1+0x3f28], R22 ;  /* 0x003f281601007387 */ /* 0x0081e20000100a00 */
[----:B--2---:R-:W-:Y:S03]  /*86840*/  STL.64 [R1+0x3f20], R20 ;  /* 0x003f201401007387 */ /* 0x004fe60000100a00 */
[----:B0-----:R-:W2:Y:S04]  /*86850*/  LDL.LU.64 R22, [R1+0x38] ;  /* 0x0000380001167983 */ /* 0x001ea80000300a00 */
[----:B--2---:R0:W-:Y:S04]  /*86860*/  STL.64 [R1+0x3f40], R22 ;  /* 0x003f401601007387 */ /* 0x0041e80000100a00 */
[----:B0-----:R-:W2:Y:S01]  /*86870*/  LDL.LU.64 R22, [R1+0x48] ;  /* 0x0000480001167983 */ /* 0x001ea20000300a00 */
[C---:B----4-:R-:W-:Y:S03]  /*86880*/  HMMA.16816.F32.BF16 R16, R8.reuse, R14, R16 ;  /* 0x0000000e0810723c */ /* 0x050fe60000041810 */
[----:B--2---:R0:W-:Y:S04]  /*86890*/  STL.64 [R1+0x3f48], R22 ;  /* 0x003f481601007387 */ /* 0x0041e80000100a00 */
[----:B0-----:R-:W2:Y:S04]  /*868a0*/  LDL.LU.64 R22, [R1+0x58] ;  /* 0x0000580001167983 */ /* 0x001ea80000300a00 */
[----:B--2---:R0:W-:Y:S04]  /*868b0*/  STL.64 [R1+0x3f58], R22 ;  /* 0x003f581601007387 */ /* 0x0041e80000100a00 */
[----:B0-----:R-:W2:Y:S08]  /*868c0*/  LDL.LU.64 R22, [R1+0x68] ;  /* 0x0000680001167983 */ /* 0x001eb00000300a00 */
[----:B------:R-:W-:Y:S02]  /*868d0*/  STL.64 [R1+0x800], R16 ;  /* 0x0008001001007387 */ /* 0x000fe40000100a00 */
[----:B------:R0:W-:Y:S02]  /*868e0*/  STL.64 [R1+0x808], R18 ;  /* 0x0008081201007387 */ /* 0x0001e40000100a00 */
[----:B0-----:R-:W3:Y:S01]  /*868f0*/  LDL.LU.64 R18, [R1+0x3fa0] ;  /* 0x003fa00001127983 */ /* 0x001ee20000300a00 */
[----:B------:R-:W4:Y:S02]  /*86900*/  LDL.LU.64 R16, [R1+0x3f98] ;  /* 0x003f980001107983 */ /* 0x000f240000300a00 */
[----:B------:R0:W-:Y:S02]  /*86910*/  STL.64 [R1+0x3f50], R14 ;  /* 0x003f500e01007387 */ /* 0x0001e40000100a00 */
[----:B------:R-:W2:Y:S01]  /*86920*/  LDL.LU R12, [R1+0x190] ;  /* 0x00019000010c7983 */ /* 0x000ea20000300800 */
[----:B------:R-:W2:Y:S04]  /*86930*/  LDL.LU R13, [R1+0x194] ;  /* 0x00019400010d7983 */ /* 0x000ea80000300800 */
[----:B0-----:R-:W2:Y:S01]  /*86940*/  LDL.LU R14, [R1+0x198] ;  /* 0x00019800010e7983 */ /* 0x001ea20000300800 */
[----:B------:R-:W2:Y:S01]  /*86950*/  LDL.LU R15, [R1+0x19c] ;  /* 0x00019c00010f7983 */ /* 0x000ea20000300800 */
[C---:B---3--:R-:W-:Y:S02]  /*86960*/  HMMA.16816.F32.BF16 R24, R8.reuse, R18, R24 ;  /* 0x000000120818723c */ /* 0x048fe40000041818 */
        /* <DEDUP_REMOVED lines=10> */
[----:B------:R-:W2:Y:S02]  /*86a10*/  LDL.LU.64 R24, [R1+0x3f88] ;  /* 0x003f880001187983 */ /* 0x000ea40000300a00 */
[----:B------:R-:W-:Y:S02]  /*86a20*/  STL.64 [R1+0x3f38], R18 ;  /* 0x003f381201007387 */ /* 0x000fe40000100a00 */
[----:B----4-:R0:W-:Y:S02]  /*86a30*/  STL.64 [R1+0x3f30], R16 ;  /* 0x003f301001007387 */ /* 0x0101e40000100a00 */
[----:B0-----:R-:W4:Y:S01]  /*86a40*/  LDL.LU R16, [R1+0x170] ;  /* 0x0001700001107983 */ /* 0x001f220000300800 */
[----:B------:R-:W4:Y:S02]  /*86a50*/  LDL.LU R17, [R1+0x174] ;  /* 0x0001740001117983 */ /* 0x000f240000300800 */
[----:B------:R-:W4:Y:S02]  /*86a60*/  LDL.LU R18, [R1+0x178] ;  /* 0x0001780001127983 */ /* 0x000f240000300800 */
[----:B------:R-:W4:Y:S01]  /*86a70*/  LDL.LU R19, [R1+0x17c] ;  /* 0x00017c0001137983 */ /* 0x000f220000300800 */
[----:B---3--:R-:W-:Y:S01]  /*86a80*/  HMMA.16816.F32.BF16 R8, R8, R26, R4 ;  /* 0x0000001a0808723c */ /* 0x008fe20000041804 */
[----:B------:R-:W3:Y:S01]  /*86a90*/  LDL.LU.64 R6, [R1+0x3f80] ;  /* 0x003f800001067983 */ /* 0x000ee20000300a00 */
[----:B------:R-:W3:Y:S02]  /*86aa0*/  LDL.LU.64 R4, [R1+0x3f78] ;  /* 0x003f780001047983 */ /* 0x000ee40000300a00 */
[----:B------:R-:W-:Y:S02]  /*86ab0*/  STL.64 [R1+0x3ef0], R26 ;  /* 0x003ef01a01007387 */ /* 0x000fe40000100a00 */
[----:B--2---:R0:W-:Y:S11]  /*86ac0*/  STL.64 [R1+0x3ee8], R24 ;  /* 0x003ee81801007387 */ /* 0x0041f60000100a00 */
[----:B------:R-:W-:Y:S06]  /*86ad0*/  @!UPT UIADD3 URZ, URZ, URZ, URZ ;  /* 0x0000003f3f3ff290 */ /* 0x000fec000fffe03f */
[----:B------:R1:W-:Y:S01]  /*86ae0*/  STL.64 [R1+0x7a0], R8 ;  /* 0x0007a00801007387 */ /* 0x0003e20000100a00 */
[----:B------:R2:W-:Y:S02]  /*86af0*/  STL.64 [R1+0x7a8], R10 ;  /* 0x0007a80a01007387 */ /* 0x0005e40000100a00 */
[----:B0-----:R-:W4:Y:S02]  /*86b00*/  LDL.LU R24, [R1+0x180] ;  /* 0x0001800001187983 */ /* 0x001f240000300800 */
[----:B------:R-:W4:Y:S01]  /*86b10*/  LDL.LU R25, [R1+0x184] ;  /* 0x0001840001197983 */ /* 0x000f220000300800 */
[----:B------:R-:W4:Y:S01]  /*86b20*/  LDL.LU R26, [R1+0x188] ;  /* 0x00018800011a7983 */ /* 0x000f220000300800 */
[----:B------:R-:W4:Y:S03]  /*86b30*/  LDL.LU R27, [R1+0x18c] ;  /* 0x00018c00011b7983 */ /* 0x000f260000300800 */
[----:B-1----:R-:W4:Y:S01]  /*86b40*/  LDL.LU R8, [R1+0x80] ;  /* 0x0000800001087983 */ /* 0x002f220000300800 */
[----:B------:R-:W4:Y:S02]  /*86b50*/  LDL.LU R9, [R1+0x84] ;  /* 0x0000840001097983 */ /* 0x000f240000300800 */
[----:B--2---:R-:W2:Y:S02]  /*86b60*/  LDL.LU R10, [R1+0x88] ;  /* 0x00008800010a7983 */ /* 0x004ea40000300800 */
[----:B------:R-:W2:Y:S01]  /*86b70*/  LDL.LU R11, [R1+0x8c] ;  /* 0x00008c00010b7983 */ /* 0x000ea20000300800 */
[----:B---3--:R-:W-:Y:S01]  /*86b80*/  HMMA.16816.F32.BF16 R12, R4, R22, R12 ;  /* 0x00000016040c723c */ /* 0x008fe2000004180c */
[----:B--2---:R0:W-:Y:S01]  /*86b90*/  STL.64 [R1+0x3e68], R10 ;  /* 0x003e680a01007387 */ /* 0x0041e20000100a00 */
[----:B----4-:R1:W-:Y:S02]  /*86ba0*/  STL.64 [R1+0x3e60], R8 ;  /* 0x003e600801007387 */ /* 0x0103e40000100a00 */
[----:B0-----:R-:W-:-:S02]  /*86bb0*/  IMAD.MOV.U32 R10, RZ, RZ, R0 ;  /* 0x000000ffff0a7224 */ /* 0x001fc400078e0000 */
[----:B------:R-:W2:Y:S11]  /*86bc0*/  LDL.LU R0, [R1+0x3f70] ;  /* 0x003f700001007983 */ /* 0x000eb60000300800 */
[----:B------:R-:W-:Y:S06]  /*86bd0*/  @!UPT UIADD3 URZ, URZ, URZ, URZ ;  /* 0x0000003f3f3ff290 */ /* 0x000fec000fffe03f */
[----:B------:R-:W-:Y:S02]  /*86be0*/  STL.64 [R1+0xa60], R12 ;  /* 0x000a600c01007387 */ /* 0x000fe40000100a00 */
[----:B------:R0:W-:Y:S02]  /*86bf0*/  STL.64 [R1+0xa68], R14 ;  /* 0x000a680e01007387 */ /* 0x0001e40000100a00 */
[----:B-1----:R-:W-:Y:S02]  /*86c00*/  IMAD.MOV.U32 R9, RZ, RZ, R22 ;  /* 0x000000ffff097224 */ /* 0x002fe400078e0016 */
[----:B------:R-:W-:Y:S01]  /*86c10*/  IMAD.MOV.U32 R8, RZ, RZ, R23 ;  /* 0x000000ffff087224 */ /* 0x000fe200078e0017 */
        /* <DEDUP_REMOVED lines=11> */
[----:B------:R-:W4:Y:S02]  /*86cd0*/  LDL.LU.64 R22, [R1+0x3f48] ;  /* 0x003f480001167983 */ /* 0x000f240000300a00 */
[C---:B----4-:R-:W-:Y:S11]  /*86ce0*/  HMMA.16816.F32.BF16 R24, R4.reuse, R22, R24 ;  /* 0x000000160418723c */ /* 0x050ff60000041818 */
[----:B------:R-:W-:Y:S11]  /*86cf0*/  @!UPT UIADD3 URZ, URZ, URZ, URZ ;  /* 0x0000003f3f3ff290 */ /* 0x000ff6000fffe03f */
[----:B------:R-:W-:Y:S01]  /*86d00*/  @!UPT UIADD3 URZ, URZ, URZ, URZ ;  /* 0x0000003f3f3ff290 */ /* 0x000fe2000fffe03f */
[----:B------:R0:W-:Y:S01]  /*86d10*/  STL.64 [R1+0xa00], R24 ;  /* 0x000a001801007387 */ /* 0x0001e20000100a00 */
[----:B------:R1:W-:Y:S02]  /*86d20*/  STL.64 [R1+0xa08], R26 ;  /* 0x000a081a01007387 */ /* 0x0003e40000100a00 */
[----:B0-----:R-:W-:Y:S02]  /*86d30*/  IMAD.MOV.U32 R25, RZ, RZ, R22 ;  /* 0x000000ffff197224 */ /* 0x001fe400078e0016 */
[----:B------:R-:W-:Y:S02]  /*86d40*/  IMAD.MOV.U32 R24, RZ, RZ, R23 ;  /* 0x000000ffff187224 */ /* 0x000fe400078e0017 */
[----:B------:R-:W4:Y:S02]  /*86d50*/  LDL.LU.64 R22, [R1+0x3f40] ;  /* 0x003f400001167983 */ /* 0x000f240000300a00 */
[----:B----4-:R-:W-:Y:S01]  /*86d60*/  HMMA.16816.F32.BF16 R16, R4, R22, R16 ;  /* 0x000000160410723c */ /* 0x010fe20000041810 */
        /* <DEDUP_REMOVED lines=8> */
[----:B------:R-:W2:Y:S02]  /*86df0*/  LDL.LU.64 R20, [R1+0x3f20] ;  /* 0x003f200001147983 */ /* 0x000ea40000300a00 */
[----:B------:R-:W-:-:S07]  /*86e00*/  IMAD.MOV.U32 R11, RZ, RZ, R29 ;  /* 0x000000ffff0b7224 */ /* 0x000fce00078e001d */
[----:B--2---:R-:W-:Y:S11]  /*86e10*/  HMMA.16816.F32.BF16 R20, R4, R10, R20 ;  /* 0x0000000a0414723c */ /* 0x004ff60000041814 */
[----:B------:R-:W-:Y:S11]  /*86e20*/  @!UPT UIADD3 URZ, URZ, URZ, URZ ;  /* 0x0000003f3f3ff290 */ /* 0x000ff6000fffe03f */
[----:B------:R-:W-:Y:S01]  /*86e30*/  @!UPT UIADD3 URZ, URZ, URZ, URZ ;  /* 0x0000003f3f3ff290 */ /* 0x000fe2000fffe03f */
[----:B------:R-:W-:Y:S01]  /*86e40*/  STL.64 [R1+0x7b0], R20 ;  /* 0x0007b01401007387 */ /* 0x000fe20000100a00 */
[----:B------:R0:W-:Y:S03]  /*86e50*/  STL.64 [R1+0x7b8], R22 ;  /* 0x0007b81601007387 */ /* 0x0001e60000100a00 */
[----:B0-----:R-:W3:Y:S01]  /*86e60*/  LDL.LU.64 R22, [R1+0x3f18] ;  /* 0x003f180001167983 */ /* 0x001ee20000300a00 */
[----:B------:R-:W3:Y:S02]  /*86e70*/  LDL.LU.64 R20, [R1+0x3f10] ;  /* 0x003f100001147983 */ /* 0x000ee40000300a00 */
[----:B------:R0:W-:Y:S02]  /*86e80*/  STL.64 [R1+0x3e78], R10 ;  /* 0x003e780a01007387 */ /* 0x0001e40000100a00 */
[----:B0-----:R-:W-:Y:S02]  /*86e90*/  IMAD.MOV.U32 R10, RZ, RZ, R27 ;  /* 0x000000ffff0a7224 */ /* 0x001fe400078e001b */
[----:B------:R-:W-:-:S05]  /*86ea0*/  IMAD.MOV.U32 R11, RZ, RZ, R26 ;  /* 0x000000ffff0b7224 */ /* 0x000fca00078e001a */
[----:B------:R0:W-:Y:S02]  /*86eb0*/  STL.64 [R1+0x3e90], R10 ;  /* 0x003e900a01007387 */ /* 0x0001e40000100a00 */
[----:B0-----:R-:W-:Y:S02]  /*86ec0*/  IMAD.MOV.U32 R10, RZ, RZ, R25 ;  /* 0x000000ffff0a7224 */ /* 0x001fe400078e0019 */
[----:B------:R-:W-:-:S05]  /*86ed0*/  IMAD.MOV.U32 R11, RZ, RZ, R24 ;  /* 0x000000ffff0b7224 */ /* 0x000fca00078e0018 */
[----:B------:R0:W-:Y:S02]  /*86ee0*/  STL.64 [R1+0x3ea8], R10 ;  /* 0x003ea80a01007387 */ /* 0x0001e40000100a00 */
[----:B0-----:R-:W-:Y:S02]  /*86ef0*/  IMAD.MOV.U32 R10, RZ, RZ, R13 ;  /* 0x000000ffff0a7224 */ /* 0x001fe400078e000d */
[----:B------:R-:W-:-:S05]  /*86f00*/  IMAD.MOV.U32 R11, RZ, RZ, R12 ;  /* 0x000000ffff0b7224 */ /* 0x000fca00078e000c */
[----:B------:R-:W-:Y:S01]  /*86f10*/  STL.64 [R1+0x3ec0], R10 ;  /* 0x003ec00a01007387 */ /* 0x000fe20000100a00 */
[----:B------:R-:W4:Y:S01]  /*86f20*/  LDL.LU R24, [R1+0x140] ;  /* 0x0001400001187983 */ /* 0x000f220000300800 */
[----:B---3--:R-:W-:Y:S11]  /*86f30*/  HMMA.16816.F32.BF16 R20, R4, R14, R20 ;  /* 0x0000000e0414723c */ /* 0x008ff60000041814 */
[----:B------:R-:W-:Y:S11]  /*86f40*/  @!UPT UIADD3 URZ, URZ, URZ, URZ ;  /* 0x0000003f3f3ff290 */ /* 0x000ff6000fffe03f */
[----:B------:R-:W-:Y:S01]  /*86f50*/  @!UPT UIADD3 URZ, URZ, URZ, URZ ;  /* 0x0000003f3f3ff290 */ /* 0x000fe2000fffe03f */
[----:B------:R0:W-:Y:S01]  /*86f60*/  STL.64 [R1+0x7c0], R20 ;  /* 0x0007c01401007387 */ /* 0x0001e20000100a00 */
[----:B------:R1:W-:Y:S02]  /*86f70*/  STL.64 [R1+0x7c8], R22 ;  /* 0x0007c81601007387 */ /* 0x0003e40000100a00 */
[----:B------:R-:W4:Y:S02]  /*86f80*/  LDL.LU R25, [R1+0x144] ;  /* 0x0001440001197983 */ /* 0x000f240000300800 */
[----:B------:R-:W4:Y:S01]  /*86f90*/  LDL.LU R26, [R1+0x148] ;  /* 0x00014800011a7983 */ /* 0x000f220000300800 */
[----:B------:R-:W4:Y:S04]  /*86fa0*/  LDL.LU R27, [R1+0x14c] ;  /* 0x00014c00011b7983 */ /* 0x000f280000300800 */
[----:B0-----:R-:W2:Y:S01]  /*86fb0*/  LDL.LU R20, [R1+0xe0] ;  /* 0x0000e00001147983 */ /* 0x001ea20000300800 */
[----:B------:R-:W2:Y:S02]  /*86fc0*/  LDL.LU R21, [R1+0xe4] ;  /* 0x0000e40001157983 */ /* 0x000ea40000300800 */
[----:B-1----:R-:W2:Y:S02]  /*86fd0*/  LDL.LU R22, [R1+0xe8] ;  /* 0x0000e80001167983 */ /* 0x002ea40000300800 */
[----:B------:R-:W2:Y:S01]  /*86fe0*/  LDL.LU R23, [R1+0xec] ;  /* 0x0000ec0001177983 */ /* 0x000ea20000300800 */
[----:B------:R0:W-:Y:S01]  /*86ff0*/  STL.64 [R1+0x3e70], R14 ;  /* 0x003e700e01007387 */ /* 0x0001e20000100a00 */
[----:B------:R-:W3:Y:S02]  /*87000*/  LDL.LU R12, [R1+0x90] ;  /* 0x00009000010c7983 */ /* 0x000ee40000300800 */
[----:B------:R-:W3:Y:S02]  /*87010*/  LDL.LU R13, [R1+0x94] ;  /* 0x00009400010d7983 */ /* 0x000ee40000300800 */
[----:B0-----:R-:W-:-:S02]  /*87020*/  IMAD.MOV.U32 R14, RZ, RZ, R0 ;  /* 0x000000ffff0e7224 */ /* 0x001fc400078e0000 */
[----:B------:R-:W-:Y:S01]  /*87030*/  IMAD.MOV.U32 R15, RZ, RZ, R28 ;  /* 0x000000ffff0f7224 */ /* 0x000fe200078e001c */
[----:B------:R-:W2:Y:S01]  /*87040*/  LDL.LU R0, [R1+0x3f08] ;  /* 0x003f080001007983 */ /* 0x000ea20000300800 */
[----:B------:R-:W2:Y:S03]  /*87050*/  LDL.LU R28, [R1+0x3f04] ;  /* 0x003f0400011c7983 */ /* 0x000ea60000300800 */
[----:B------:R-:W-:Y:S04]  /*87060*/  STL.64 [R1+0x3e88], R14 ;  /* 0x003e880e01007387 */ /* 0x000fe80000100a00 */
[----:B---3--:R0:W-:Y:S04]  /*87070*/  STL.64 [R1+0x3e80], R12 ;  /* 0x003e800c01007387 */ /* 0x0081e80000100a00 */
        /* <DEDUP_REMOVED lines=8> */
[----:B------:R-:W-:-:S02]  /*87100*/  IMAD.MOV.U32 R14, RZ, RZ, R28 ;  /* 0x000000ffff0e7224 */ /* 0x000fc400078e001c */
[----:B------:R-:W-:Y:S01]  /*87110*/  IMAD.MOV.U32 R15, RZ, RZ, R0 ;  /* 0x000000ffff0f7224 */ /* 0x000fe200078e0000 */
[----:B------:R-:W3:Y:S01]  /*87120*/  LDL.LU R28, [R1+0x3f00] ;  /* 0x003f0000011c7983 */ /* 0x000ee20000300800 */
[----:B------:R-:W3:Y:S03]  /*87130*/  LDL.LU R0, [R1+0x3efc] ;  /* 0x003efc0001007983 */ /* 0x000ee60000300800 */
[----:B------:R-:W-:Y:S01]  /*87140*/  STL.64 [R1+0x3eb8], R14 ;  /* 0x003eb80e01007387 */ /* 0x000fe20000100a00 */
[----:B----4-:R-:W-:Y:S03]  /*87150*/  HMMA.16816.F32.BF16 R24, R4, R18, R24 ;  /* 0x000000120418723c */ /* 0x010fe60000041818 */
[----:B--2---:R0:W-:Y:S04]  /*87160*/  STL.64 [R1+0x3eb0], R12 ;  /* 0x003eb00c01007387 */ /* 0x0041e80000100a00 */
[----:B0-----:R-:W2:Y:S01]  /*87170*/  LDL.LU R12, [R1+0xc0] ;  /* 0x0000c000010c7983 */ /* 0x001ea20000300800 */
[----:B------:R-:W2:Y:S02]  /*87180*/  LDL.LU R13, [R1+0xc4] ;  /* 0x0000c400010d7983 */ /* 0x000ea40000300800 */
[----:B------:R-:W4:Y:S02]  /*87190*/  LDL.LU R14, [R1+0xc8] ;  /* 0x0000c800010e7983 */ /* 0x000f240000300800 */
[----:B------:R-:W4:Y:S02]  /*871a0*/  LDL.LU R15, [R1+0xcc] ;  /* 0x0000cc00010f7983 */ /* 0x000f240000300800 */
[----:B----4-:R3:W-:Y:S01]  /*871b0*/  STL.64 [R1+0x3ed0], R14 ;  /* 0x003ed00e01007387 */ /* 0x0107e20000100a00 */
[----:B--2---:R0:W-:Y:S02]  /*871c0*/  STL.64 [R1+0x3ec8], R12 ;  /* 0x003ec80c01007387 */ /* 0x0041e40000100a00 */
[----:B---3--:R-:W-:Y:S01]  /*871d0*/  IMAD.MOV.U32 R14, RZ, RZ, R0 ;  /* 0x000000ffff0e7224 */ /* 0x008fe200078e0000 */
[----:B0-----:R-:W2:Y:S01]  /*871e0*/  LDL.LU R12, [R1+0xd0] ;  /* 0x0000d000010c7983 */ /* 0x001ea20000300800 */
[----:B------:R-:W2:Y:S02]  /*871f0*/  LDL.LU R13, [R1+0xd4] ;  /* 0x0000d400010d7983 */ /* 0x000ea40000300800 */
[----:B------:R-:W3:Y:S02]  /*87200*/  LDL.LU R0, [R1+0x3ef8] ;  /* 0x003ef80001007983 */ /* 0x000ee40000300800 */
[----:B------:R-:W-:Y:S01]  /*87210*/  STL.64 [R1+0x7e0], R24 ;  /* 0x0007e01801007387 */ /* 0x000fe20000100a00 */
[----:B------:R0:W-:Y:S04]  /*87220*/  STL.64 [R1+0x7e8], R26 ;  /* 0x0007e81a01007387 */ /* 0x0001e80000100a00 */
[----:B0-----:R-:W4:Y:S01]  /*87230*/  LDL.LU.64 R26, [R1+0x3ef0] ;  /* 0x003ef000011a7983 */ /* 0x001f220000300a00 */
[----:B------:R-:W2:Y:S02]  /*87240*/  LDL.LU.64 R24, [R1+0x3ee8] ;  /* 0x003ee80001187983 */ /* 0x000ea40000300a00 */
[----:B------:R-:W-:-:S02]  /*87250*/  IMAD.MOV.U32 R10, RZ, RZ, R9 ;  /* 0x000000ffff0a7224 */ /* 0x000fc400078e0009 */
[----:B------:R-:W-:Y:S02]  /*87260*/  IMAD.MOV.U32 R11, RZ, RZ, R8 ;  /* 0x000000ffff0b7224 */ /* 0x000fe400078e0008 */
[----:B------:R-:W-:Y:S01]  /*87270*/  IMAD.MOV.U32 R15, RZ, RZ, R28 ;  /* 0x000000ffff0f7224 */ /* 0x000fe200078e001c */
[----:B----4-:R-:W-:Y:S01]  /*87280*/  HMMA.16816.F32.BF16 R4, R4, R26, R20 ;  /* 0x0000001a0404723c */ /* 0x010fe20000041814 */
[----:B------:R-:W2:Y:S01]  /*87290*/  LDL.LU.64 R22, [R1+0x3ee0] ;  /* 0x003ee00001167983 */ /* 0x000ea20000300a00 */
[----:B------:R-:W2:Y:S11]  /*872a0*/  LDL.LU.64 R20, [R1+0x3ed8] ;  /* 0x003ed80001147983 */ /* 0x000eb60000300a00 */
[----:B------:R-:W-:Y:S10]  /*872b0*/  @!UPT UIADD3 URZ, URZ, URZ, URZ ;  /* 0x0000003f3f3ff290 */ /* 0x000ff4000fffe03f */
[----:B------:R-:W-:Y:S01]  /*872c0*/  STL.64 [R1+0x7d0], R4 ;  /* 0x0007d00401007387 */ /* 0x000fe20000100a00 */
[----:B------:R0:W-:Y:S03]  /*872d0*/  STL.64 [R1+0x7d8], R6 ;  /* 0x0007d80601007387 */ /* 0x0001e60000100a00 */
[----:B0-----:R-:W4:Y:S01]  /*872e0*/  LDL.LU.64 R6, [R1+0xd60] ;  /* 0x000d600001067983 */ /* 0x001f220000300a00 */
        /* <DEDUP_REMOVED lines=30> */
[----:B------:R-:W2:Y:S11]  /*874d0*/  LDL.LU.64 R14, [R1+0x3e70] ;  /* 0x003e7000010e7983 */ /* 0x000eb60000300a00 */
[----:B------:R-:W-:Y:S10]  /*874e0*/  @!UPT UIADD3 URZ, URZ, URZ, URZ ;  /* 0x0000003f3f3ff290 */ /* 0x000ff4000fffe03f */
[----:B------:R-:W-:Y:S01]  /*874f0*/  STL.64 [R1+0x830], R8 ;  /* 0x0008300801007387 */ /* 0x000fe20000100a00 */
[----:B------:R0:W-:Y:S03]  /*87500*/  STL.64 [R1+0x838], R10 ;  /* 0x0008380a01007387 */ /* 0x0001e60000100a00 */
[----:B0-----:R-:W2:Y:S01]  /*87510*/  LDL.LU.64 R10, [R1+0x3e68] ;  /* 0x003e6800010a7983 */ /* 0x001ea20000300a00 */
[----:B------:R-:W2:Y:S02]  /*87520*/  LDL.LU.64 R8, [R1+0x3e60] ;  /* 0x003e600001087983 */ /* 0x000ea40000300a00 */
[----:B------:R-:W-:-:S04]  /*87530*/  IMAD.MOV.U32 R28, RZ, RZ, c[0x0][0x188] ;  /* 0x00006200ff1c7624 */ /* 0x000fc800078e00ff */
[----:B------:R-:W-:-:S04]  /*87540*/  IMAD.SHL.U32 R28, R28, 0x80, RZ ;  /* 0x000000801c1c7824 */ /* 0x000fc800078e00ff */
[----:B------:R-:W-:Y:S01]  /*87550*/  IMAD.SHL.U32 R28, R28, 0x2, RZ ;  /* 0x000000021c1c7824 */ /* 0x000fe200078e00ff */
[----:B--2---:R-:W-:Y:S01]  /*87560*/  HMMA.16816.F32.BF16 R8, R20, R14, R8 ;  /* 0x0000000e1408723c */ /* 0x004fe20000041808 */
[----:B------:R-:W2:Y:S01]  /*87570*/  LDL.LU.64 R14, [R1+0xd40] ;  /* 0x000d4000010e7983 */ /* 0x000ea20000300a00 */
[----:B------:R-:W2:Y:S11]  /*87580*/  LDL.LU.64 R26, [R1+0xd38] ;  /* 0x000d3800011a7983 */ /* 0x000eb60000300a00 */
[----:B------:R-:W-:Y:S10]  /*87590*/  @!UPT UIADD3 URZ, URZ, URZ, URZ ;  /* 0x0000003f3f3ff290 */ /* 0x000ff4000fffe03f */
[----:B------:R-:W-:Y:S01]  /*875a0*/  STL.64 [R1+0x840], R8 ;  /* 0x0008400801007387 */ /* 0x000fe20000100a00 */
[----:B------:R4:W-:Y:S02]  /*875b0*/  STL.64 [R1+0x848], R10 ;  /* 0x0008480a01007387 */ /* 0x0009e40000100a00 */
[----:B------:R-:W2:Y:S01]  /*875c0*/  LDL.LU.64 R12, [R1+0xd30] ;  /* 0x000d3000010c7983 */ /* 0x000ea20000300a00 */
[-C--:B----4-:R-:W-:Y:S02]  /*875d0*/  IADD3 R11, P0, R6, R28.reuse, RZ ;  /* 0x0000001c060b7210 */ /* 0x090fe40007f1e0ff */
[-C--:B------:R-:W-:Y:S02]  /*875e0*/  IADD3 R10, P1, R16, R28.reuse, RZ ;  /* 0x0000001c100a7210 */ /* 0x080fe40007f3e0ff */
[-C--:B------:R-:W-:Y:S02]  /*875f0*/  IADD3 R9, P2, R24, R28.reuse, RZ ;  /* 0x0000001c18097210 */ /* 0x080fe40007f5e0ff */
[----:B------:R-:W-:Y:S01]  /*87600*/  IADD3 R8, P3, R2, R28, RZ ;  /* 0x0000001c02087210 */ /* 0x000fe20007f7e0ff */
[----:B------:R-:W-:Y:S01]  /*87610*/  STL [R1+0x3d10], R11 ;  /* 0x003d100b01007387 */ /* 0x000fe20000100800 */
[----:B------:R-:W-:Y:S02]  /*87620*/  STL [R1+0x3d14], R10 ;  /* 0x003d140a01007387 */ /* 0x000fe40000100800 */
[----:B------:R-:W-:Y:S02]  /*87630*/  STL [R1+0x3d18], R9 ;  /* 0x003d180901007387 */ /* 0x000fe40000100800 */
[----:B------:R0:W-:Y:S02]  /*87640*/  STL [R1+0x3d1c], R8 ;  /* 0x003d1c0801007387 */ /* 0x0001e40000100800 */
[----:B0-----:R-:W4:Y:S01]  /*87650*/  LDL.LU R8, [R1+0x70] ;  /* 0x0000700001087983 */ /* 0x001f220000300800 */
[----:B------:R-:W4:Y:S02]  /*87660*/  LDL.LU R9, [R1+0x74] ;  /* 0x0000740001097983 */ /* 0x000f240000300800 */
[----:B------:R-:W4:Y:S02]  /*87670*/  LDL.LU R10, [R1+0x78] ;  /* 0x00007800010a7983 */ /* 0x000f240000300800 */
[----:B------:R-:W4:Y:S02]  /*87680*/  LDL.LU R11, [R1+0x7c] ;  /* 0x00007c00010b7983 */ /* 0x000f240000300800 */
[----:B---3--:R-:W-:-:S02]  /*87690*/  IMAD.X R7, R7, 0x1, R0, P0 ;  /* 0x0000000107077824 */ /* 0x008fc400000e0600 */
[--C-:B------:R-:W-:Y:S02]  /*876a0*/  IMAD.X R6, R17, 0x1, R0.reuse, P1 ;  /* 0x0000000111067824 */ /* 0x100fe400008e0600 */
[--C-:B------:R-:W-:Y:S02]  /*876b0*/  IMAD.X R5, R25, 0x1, R0.reuse, P2 ;  /* 0x0000000119057824 */ /* 0x100fe400010e0600 */
[--C-:B------:R-:W-:Y:S01]  /*876c0*/  IMAD.X R4, R3, 0x1, R0.reuse, P3 ;  /* 0x0000000103047824 */ /* 0x100fe200018e0600 */
[----:B------:R-:W-:Y:S01]  /*876d0*/  STL [R1+0x3d20], R7 ;  /* 0x003d200701007387 */ /* 0x000fe20000100800 */
[----:B------:R-:W-:Y:S02]  /*876e0*/  STL [R1+0x3d24], R6 ;  /* 0x003d240601007387 */ /* 0x000fe40000100800 */
[----:B------:R-:W-:Y:S02]  /*876f0*/  STL [R1+0x3d28], R5 ;  /* 0x003d280501007387 */ /* 0x000fe40000100800 */
[----:B------:R0:W-:Y:S02]  /*87700*/  STL [R1+0x3d2c], R4 ;  /* 0x003d2c0401007387 */ /* 0x0001e40000100800 */
[----:B0-----:R-:W3:Y:S01]  /*87710*/  LDL.LU R4, [R1+0x31ac] ;  /* 0x0031ac0001047983 */ /* 0x001ee20000300800 */
[----:B------:R-:W3:Y:S01]  /*87720*/  LDL.LU R5, [R1+0x31a4] ;  /* 0x0031a40001057983 */ /* 0x000ee20000300800 */
[----:B----4-:R-:W-:Y:S11]  /*87730*/  HMMA.16816.F32.BF16 R8, R20, R18, R8 ;  /* 0x000000121408723c */ /* 0x010ff60000041808 */
[----:B------:R-:W-:Y:S11]  /*87740*/  @!UPT UIADD3 URZ, URZ, URZ, URZ ;  /* 0x0000003f3f3ff290 */ /* 0x000ff6000fffe03f */
[----:B------:R-:W-:Y:S01]  /*87750*/  @!UPT UIADD3 URZ, URZ, URZ, URZ ;  /* 0x0000003f3f3ff290 */ /* 0x000fe2000fffe03f */
[----:B------:R-:W-:Y:S01]  /*87760*/  STL.64 [R1+0x850], R8 ;  /* 0x0008500801007387 */ /* 0x000fe20000100a00 */
[----:B------:R-:W-:Y:S02]  /*87770*/  STL.64 [R1+0x858], R10 ;  /* 0x0008580a01007387 */ /* 0x000fe40000100a00 */
[----:B---3--:R0:W-:Y:S02]  /*87780*/  STL.64 [R1+0x3e50], R4 ;  /* 0x003e500401007387 */ /* 0x0081e40000100a00 */
[----:B0-----:R-:W3:Y:S01]  /*87790*/  LDL.LU.64 R4, [R1+0x908] ;  /* 0x0009080001047983 */ /* 0x001ee20000300a00 */
[----:B------:R-:W4:Y:S02]  /*877a0*/  LDL.LU R29, [R1+0x319c] ;  /* 0x00319c00011d7983 */ /* 0x000f240000300800 */
[----:B------:R-:W4:Y:S02]  /*877b0*/  LDL.LU R6, [R1+0x3194] ;  /* 0x0031940001067983 */ /* 0x000f240000300800 */
[----:B------:R-:W4:Y:S01]  /*877c0*/  LDL.LU R7, [R1+0x31c0] ;  /* 0x0031c00001077983 */ /* 0x000f220000300800 */
[----:B------:R-:W4:Y:S01]  /*877d0*/  LDL.LU R3, [R1+0x318c] ;  /* 0x00318c0001037983 */ /* 0x000f220000300800 */
[----:B------:R-:W4:Y:S02]  /*877e0*/  LDL.LU R8, [R1+0x31b8] ;  /* 0x0031b80001087983 */ /* 0x000f240000300800 */
[----:B------:R-:W4:Y:S01]  /*877f0*/  LDL.LU R9, [R1+0x3184] ;  /* 0x0031840001097983 */ /* 0x000f220000300800 */
[-C--:B--2---:R-:W-:Y:S01]  /*87800*/  IADD3 R19, P0, R14, R28.reuse, RZ ;  /* 0x0000001c0e137210 */ /* 0x084fe20007f1e0ff */
[----:B------:R-:W2:Y:S01]  /*87810*/  LDL.LU R10, [R1+0x31b0] ;  /* 0x0031b000010a7983 */ /* 0x000ea20000300800 */
[----:B------:R-:W2:Y:S01]  /*87820*/  LDL.LU R11, [R1+0x317c] ;  /* 0x00317c00010b7983 */ /* 0x000ea20000300800 */
[-C--:B------:R-:W-:Y:S01]  /*87830*/  IADD3 R18, P1, R26, R28.reuse, RZ ;  /* 0x0000001c1a127210 */ /* 0x080fe20007f3e0ff */
[----:B------:R-:W2:Y:S01]  /*87840*/  LDL.LU R25, [R1+0x31a8] ;  /* 0x0031a80001197983 */ /* 0x000ea20000300800 */
[----:B------:R-:W2:Y:S01]  /*87850*/  LDL.LU R2, [R1+0x3174] ;  /* 0x0031740001027983 */ /* 0x000ea20000300800 */
[----:B------:R-:W-:Y:S01]  /*87860*/  IADD3 R17, P2, R12, R28, RZ ;  /* 0x0000001c0c117210 */ /* 0x000fe20007f5e0ff */
[----:B------:R0:W-:Y:S02]  /*87870*/  STL [R1+0x3d30], R19 ;  /* 0x003d301301007387 */ /* 0x0001e40000100800 */
[----:B------:R-:W-:-:S02]  /*87880*/  IMAD.X R15, R15, 0x1, R0, P0 ;  /* 0x000000010f0f7824 */ /* 0x000fc400000e0600 */
[--C-:B------:R-:W-:Y:S02]  /*87890*/  IMAD.X R14, R27, 0x1, R0.reuse, P1 ;  /* 0x000000011b0e7824 */ /* 0x100fe400008e0600 */
[----:B------:R-:W-:Y:S01]  /*878a0*/  IMAD.X R13, R13, 0x1, R0, P2 ;  /* 0x000000010d0d7824 */ /* 0x000fe200010e0600 */
[----:B0-----:R-:W2:Y:S01]  /*878b0*/  LDL.LU R19, [R1+0x31b4] ;  /* 0x0031b40001137983 */ /* 0x001ea20000300800 */
[----:B------:R0:W-:Y:S03]  /*878c0*/  STL [R1+0x3d34], R18 ;  /* 0x003d341201007387 */ /* 0x0001e60000100800 */
[----:B0-----:R-:W4:Y:S01]  /*878d0*/  LDL.LU R18, [R1+0x31bc] ;  /* 0x0031bc0001127983 */ /* 0x001f220000300800 */
[----:B------:R0:W-:Y:S03]  /*878e0*/  STL [R1+0x3d38], R17 ;  /* 0x003d381101007387 */ /* 0x0001e60000100800 */
[----:B0-----:R-:W4:Y:S01]  /*878f0*/  LDL.LU R17, [R1+0x31c4] ;  /* 0x0031c40001117983 */ /* 0x001f220000300800 */
[----:B---3--:R-:W-:-:S05]  /*87900*/  IADD3 R16, P3, R4, R28, RZ ;  /* 0x0000001c04107210 */ /* 0x008fca0007f7e0ff */
[----:B------:R-:W-:Y:S01]  /*87910*/  STL [R1+0x3d3c], R16 ;  /* 0x003d3c1001007387 */ /* 0x000fe20000100800 */
[----:B------:R-:W-:Y:S02]  /*87920*/  STL [R1+0x3d40], R15 ;  /* 0x003d400f01007387 */ /* 0x000fe40000100800 */
[----:B------:R-:W-:Y:S02]  /*87930*/  IMAD.X R12, R5, 0x1, R0, P3 ;  /* 0x00000001050c7824 */ /* 0x000fe400018e0600 */
[----:B------:R-:W3:Y:S01]  /*87940*/  LDL.LU.64 R26, [R1+0x3e58] ;  /* 0x003e5800011a7983 */ /* 0x000ee20000300a00 */
[----:B------:R-:W-:Y:S01]  /*87950*/  STL [R1+0x3d44], R14 ;  /* 0x003d440e01007387 */ /* 0x000fe20000100800 */
[----:B------:R-:W-:Y:S02]  /*87960*/  STL [R1+0x3d48], R13 ;  /* 0x003d480d01007387 */ /* 0x000fe40000100800 */
[----:B------:R-:W3:Y:S02]  /*87970*/  LDL.LU.64 R4, [R1+0x3e50] ;  /* 0x003e500001047983 */ /* 0x000ee40000300a00 */
[----:B------:R0:W-:Y:S02]  /*87980*/  STL [R1+0x3d4c], R12 ;  /* 0x003d4c0c01007387 */ /* 0x0001e40000100800 */
[----:B0-----:R-:W3:Y:S01]  /*87990*/  LDL.LU R12, [R1+0x4b0] ;  /* 0x0004b000010c7983 */ /* 0x001ee20000300800 */
[----:B------:R-:W3:Y:S02]  /*879a0*/  LDL.LU R13, [R1+0x4b4] ;  /* 0x0004b400010d7983 */ /* 0x000ee40000300800 */
[----:B------:R-:W3:Y:S02]  /*879b0*/  LDL.LU R14, [R1+0x4b8] ;  /* 0x0004b800010e7983 */ /* 0x000ee40000300800 */
[----:B------:R-:W3:Y:S01]  /*879c0*/  LDL.LU R15, [R1+0x4bc] ;  /* 0x0004bc00010f7983 */ /* 0x000ee20000300800 */
[----:B--2---:R-:W-:-:S02]  /*879d0*/  IADD3 R19, P2, R19, R28, RZ ;  /* 0x0000001c13137210 */ /* 0x004fc40007f5e0ff */
[-C--:B----4-:R-:W-:Y:S02]  /*879e0*/  IADD3 R29, P6, R29, R28.reuse, RZ ;  /* 0x0000001c1d1d7210 */ /* 0x090fe40007fde0ff */
[-C--:B------:R-:W-:Y:S02]  /*879f0*/  IADD3 R6, P5, R6, R28.reuse, RZ ;  /* 0x0000001c06067210 */ /* 0x080fe40007fbe0ff */
[-C--:B------:R-:W-:Y:S02]  /*87a00*/  IADD3 R18, P3, R18, R28.reuse, RZ ;  /* 0x0000001c12127210 */ /* 0x080fe40007f7e0ff */
[----:B------:R-:W-:-:S05]  /*87a10*/  IADD3 R17, P4, R17, R28, RZ ;  /* 0x0000001c11117210 */ /* 0x000fca0007f9e0ff */
[--C-:B------:R-:W-:Y:S01]  /*87a20*/  IMAD.X R7, R7, 0x1, R0.reuse, P4 ;  /* 0x0000000107077824 */ /* 0x100fe200020e0600 */
[-C--:B------:R-:W-:Y:S01]  /*87a30*/  IADD3 R3, P4, R3, R28.reuse, RZ ;  /* 0x0000001c03037210 */ /* 0x080fe20007f9e0ff */
[--C-:B------:R-:W-:Y:S01]  /*87a40*/  IMAD.X R8, R8, 0x1, R0.reuse, P3 ;  /* 0x0000000108087824 */ /* 0x100fe200018e0600 */
[-C--:B------:R-:W-:Y:S01]  /*87a50*/  IADD3 R9, P3, R9, R28.reuse, RZ ;  /* 0x0000001c09097210 */ /* 0x080fe20007f7e0ff */
[----:B------:R-:W-:Y:S01]  /*87a60*/  IMAD.X R10, R10, 0x1, R0, P2 ;  /* 0x000000010a0a7824 */ /* 0x000fe200010e0600 */
[----:B---3--:R-:W-:Y:S01]  /*87a70*/  HMMA.16816.F32.BF16 R12, R20, R26, R12 ;  /* 0x0000001a140c723c */ /* 0x008fe2000004180c */
[-C--:B------:R-:W-:Y:S02]  /*87a80*/  IADD3 R4, P1, R4, R28.reuse, RZ ;  /* 0x0000001c04047210 */ /* 0x080fe40007f3e0ff */
[-C--:B------:R-:W-:Y:S11]  /*87a90*/  IADD3 R5, P0, R5, R28.reuse, RZ ;  /* 0x0000001c05057210 */ /* 0x080ff60007f1e0ff */
[----:B------:R-:W-:Y:S10]  /*87aa0*/  @!UPT UIADD3 URZ, URZ, URZ, URZ ;  /* 0x0000003f3f3ff290 */ /* 0x000ff4000fffe03f */
[----:B------:R-:W-:Y:S02]  /*87ab0*/  IMAD.MOV.U32 R20, RZ, RZ, R15 ;  /* 0x000000ffff147224 */ /* 0x000fe400078e000f */
[----:B------:R-:W-:Y:S01]  /*87ac0*/  IMAD.MOV.U32 R21, RZ, RZ, R14 ;  /* 0x000000ffff157224 */ /* 0x000fe200078e000e */
[----:B------:R-:W-:Y:S01]  /*87ad0*/  STL.64 [R1+0x860], R12 ;  /* 0x0008600c01007387 */ /* 0x000fe20000100a00 */
[----:B------:R-:W-:Y:S02]  /*87ae0*/  STL.64 [R1+0x868], R14 ;  /* 0x0008680e01007387 */ /* 0x000fe40000100a00 */
[----:B------:R-:W2:Y:S02]  /*87af0*/  LDL.LU R24, [R1+0x31a0] ;  /* 0x0031a00001187983 */ /* 0x000ea40000300800 */
[----:B------:R-:W-:Y:S01]  /*87b00*/  STL [R1+0x3d54], R20 ;  /* 0x003d541401007387 */ /* 0x000fe20000100800 */
[----:B------:R-:W-:Y:S01]  /*87b10*/  STL [R1+0x3d50], R21 ;  /* 0x003d501501007387 */ /* 0x000fe20000100800 */
[----:B------:R-:W-:Y:S02]  /*87b20*/  STL [R1+0x31c4], R17 ;  /* 0x0031c41101007387 */ /* 0x000fe40000100800 */
[----:B------:R-:W-:Y:S02]  /*87b30*/  STL [R1+0x31bc], R18 ;  /* 0x0031bc1201007387 */ /* 0x000fe40000100800 */
[----:B------:R-:W-:Y:S01]  /*87b40*/  STL [R1+0x31b4], R19 ;  /* 0x0031b41301007387 */ /* 0x000fe20000100800 */
[----:B------:R0:W-:Y:S01]  /*87b50*/  STL [R1+0x319c], R29 ;  /* 0x00319c1d01007387 */ /* 0x0001e20000100800 */
[----:B------:R-:W-:Y:S03]  /*87b60*/  STL [R1+0x31ac], R4 ;  /* 0x0031ac0401007387 */ /* 0x000fe60000100800 */
[----:B0-----:R-:W3:Y:S01]  /*87b70*/  LDL.LU R29, [R1+0x316c] ;  /* 0x00316c00011d7983 */ /* 0x001ee20000300800 */
[----:B------:R-:W-:Y:S02]  /*87b80*/  STL [R1+0x31a4], R5 ;  /* 0x0031a40501007387 */ /* 0x000fe40000100800 */
[----:B------:R0:W-:Y:S02]  /*87b90*/  STL [R1+0x318c], R3 ;  /* 0x00318c0301007387 */ /* 0x0001e40000100800 */
[----:B------:R-:W-:Y:S01]  /*87ba0*/  STL [R1+0x3194], R6 ;  /* 0x0031940601007387 */ /* 0x000fe20000100800 */
[----:B0-----:R-:W4:Y:S01]  /*87bb0*/  LDL.LU R3, [R1+0x3198] ;  /* 0x0031980001037983 */ /* 0x001f220000300800 */
[----:B------:R-:W-:Y:S02]  /*87bc0*/  STL [R1+0x31c0], R7 ;  /* 0x0031c00701007387 */ /* 0x000fe40000100800 */
[----:B------:R-:W-:Y:S02]  /*87bd0*/  STL [R1+0x31b8], R8 ;  /* 0x0031b80801007387 */ /* 0x000fe40000100800 */
[----:B------:R-:W-:Y:S01]  /*87be0*/  STL [R1+0x3184], R9 ;  /* 0x0031840901007387 */ /* 0x000fe20000100800 */
[----:B------:R-:W-:Y:S01]  /*87bf0*/  STL [R1+0x31b0], R10 ;  /* 0x0031b00a01007387 */ /* 0x000fe20000100800 */
[----:B------:R-:W2:Y:S01]  /*87c00*/  LDL.LU R21, [R1+0x3190] ;  /* 0x0031900001157983 */ /* 0x000ea20000300800 */
[----:B------:R-:W-:Y:S01]  /*87c10*/  IADD3 R11, P2, R11, R28, RZ ;  /* 0x0000001c0b0b7210 */ /* 0x000fe20007f5e0ff */
[----:B------:R-:W-:-:S04]  /*87c20*/  IMAD.X R25, R25, 0x1, R0, P1 ;  /* 0x0000000119197824 */ /* 0x000fc800008e0600 */
[----:B------:R-:W-:Y:S01]  /*87c30*/  STL [R1+0x317c], R11 ;  /* 0x00317c0b01007387 */ /* 0x000fe20000100800 */
[----:B------:R-:W-:-:S03]  /*87c40*/  IADD3 R2, P1, R2, R28, RZ ;  /* 0x0000001c02027210 */ /* 0x000fc60007f3e0ff */
[----:B--2---:R0:W-:Y:S01]  /*87c50*/  STL [R1+0x3e4c], R21 ;  /* 0x003e4c1501007387 */ /* 0x0041e20000100800 */
[----:B------:R-:W-:Y:S03]  /*87c60*/  STL [R1+0x31a8], R25 ;  /* 0x0031a81901007387 */ /* 0x000fe60000100800 */
[----:B0-----:R-:W2:Y:S01]  /*87c70*/  LDL.LU R21, [R1+0x3164] ;  /* 0x0031640001157983 */ /* 0x001ea20000300800 */
[----:B------:R0:W-:Y:S02]  /*87c80*/  STL [R1+0x3174], R2 ;  /* 0x0031740201007387 */ /* 0x0001e40000100800 */
[----:B------:R-:W2:Y:S02]  /*87c90*/  LDL.LU R20, [R1+0x315c] ;  /* 0x00315c0001147983 */ /* 0x000ea40000300800 */
[----:B------:R-:W2:Y:S01]  /*87ca0*/  LDL.LU R22, [R1+0x3188] ;  /* 0x0031880001167983 */ /* 0x000ea20000300800 */
[----:B------:R-:W2:Y:S01]  /*87cb0*/  LDL.LU R23, [R1+0x3154] ;  /* 0x0031540001177983 */ /* 0x000ea20000300800 */
[----:B------:R-:W2:Y:S02]  /*87cc0*/  LDL.LU R26, [R1+0x3180] ;  /* 0x00318000011a7983 */ /* 0x000ea40000300800 */
[----:B------:R-:W2:Y:S02]  /*87cd0*/  LDL.LU R27, [R1+0x314c] ;  /* 0x00314c00011b7983 */ /* 0x000ea40000300800 */
[----:B------:R-:W2:Y:S01]  /*87ce0*/  LDL.LU R12, [R1+0x3178] ;  /* 0x00317800010c7983 */ /* 0x000ea20000300800 */
[----:B------:R-:W2:Y:S01]  /*87cf0*/  LDL.LU R13, [R1+0x3144] ;  /* 0x00314400010d7983 */ /* 0x000ea20000300800 */
[----:B------:R-:W-:-:S02]  /*87d00*/  IMAD.X R24, R24, 0x1, R0, P0 ;  /* 0x0000000118187824 */ /* 0x000fc400000e0600 */
[----:B0-----:R-:W2:Y:S02]  /*87d10*/  LDL.LU R2, [R1+0x3170] ;  /* 0x0031700001027983 */ /* 0x001ea40000300800 */
[----:B------:R-:W2:Y:S01]  /*87d20*/  LDL.LU R14, [R1+0x313c] ;  /* 0x00313c00010e7983 */ /* 0x000ea20000300800 */
[----:B------:R-:W2:Y:S01]  /*87d30*/  LDL.LU R15, [R1+0x3168] ;  /* 0x00316800010f7983 */ /* 0x000ea20000300800 */
[----:B------:R-:W2:Y:S02]  /*87d40*/  LDL.LU R16, [R1+0x3134] ;  /* 0x0031340001107983 */ /* 0x000ea40000300800 */
[----:B------:R0:W-:Y:S02]  /*87d50*/  STL [R1+0x31a0], R24 ;  /* 0x0031a01801007387 */ /* 0x0001e40000100800 */
[----:B------:R-:W2:Y:S01]  /*87d60*/  LDL.LU R17, [R1+0x3160] ;  /* 0x0031600001117983 */ /* 0x000ea20000300800 */
[----:B------:R-:W2:Y:S01]  /*87d70*/  LDL.LU R18, [R1+0x312c] ;  /* 0x00312c0001127983 */ /* 0x000ea20000300800 */
[----:B------:R-:W2:Y:S01]  /*87d80*/  LDL.LU R19, [R1+0x3158] ;  /* 0x0031580001137983 */ /* 0x000ea20000300800 */
[-C--:B---3--:R-:W-:Y:S01]  /*87d90*/  IADD3 R29, P0, R29, R28.reuse, RZ ;  /* 0x0000001c1d1d7210 */ /* 0x088fe20007f1e0ff */
[----:B------:R-:W3:Y:S02]  /*87da0*/  LDL.LU R4, [R1+0x3124] ;  /* 0x0031240001047983 */ /* 0x000ee40000300800 */
[----:B----4-:R-:W-:Y:S01]  /*87db0*/  IMAD.X R3, R3, 0x1, R0, P6 ;  /* 0x0000000103037824 */ /* 0x010fe200030e0600 */
[----:B0-----:R-:W4:Y:S01]  /*87dc0*/  LDL.LU R24, [R1+0x3150] ;  /* 0x0031500001187983 */ /* 0x001f220000300800 */
[----:B------:R-:W3:Y:S02]  /*87dd0*/  LDL.LU R5, [R1+0x311c] ;  /* 0x00311c0001057983 */ /* 0x000ee40000300800 */
[----:B------:R-:W3:Y:S02]  /*87de0*/  LDL.LU R6, [R1+0x3148] ;  /* 0x0031480001067983 */ /* 0x000ee40000300800 */
[----:B------:R0:W-:Y:S02]  /*87df0*/  STL [R1+0x316c], R29 ;  /* 0x00316c1d01007387 */ /* 0x0001e40000100800 */
[----:B0-----:R-:W3:Y:S01]  /*87e00*/  LDL.LU R29, [R1+0x3114] ;  /* 0x00311400011d7983 */ /* 0x001ee20000300800 */
[----:B------:R-:W3:Y:S02]  /*87e10*/  LDL.LU R7, [R1+0x3140] ;  /* 0x0031400001077983 */ /* 0x000ee40000300800 */
[----:B------:R-:W3:Y:S02]  /*87e20*/  LDL.LU R8, [R1+0x310c] ;  /* 0x00310c0001087983 */ /* 0x000ee40000300800 */
[----:B------:R-:W3:Y:S01]  /*87e30*/  LDL.LU R9, [R1+0x3138] ;  /* 0x0031380001097983 */ /* 0x000ee20000300800 */
[----:B------:R0:W-:Y:S01]  /*87e40*/  STL [R1+0x3198], R3 ;  /* 0x0031980301007387 */ /* 0x0001e20000100800 */
[----:B------:R-:W3:Y:S02]  /*87e50*/  LDL.LU R10, [R1+0x3104] ;  /* 0x00310400010a7983 */ /* 0x000ee40000300800 */
[----:B------:R-:W3:Y:S02]  /*87e60*/  LDL.LU R11, [R1+0x3130] ;  /* 0x00313000010b7983 */ /* 0x000ee40000300800 */
[----:B------:R-:W3:Y:S01]  /*87e70*/  LDL.LU R25, [R1+0x30fc] ;  /* 0x0030fc0001197983 */ /* 0x000ee20000300800 */
[----:B0-----:R-:W3:Y:S01]  /*87e80*/  LDL.LU R3, [R1+0x3128] ;  /* 0x0031280001037983 */ /* 0x001ee20000300800 */
[----:B--2---:R-:W-:-:S05]  /*87e90*/  IADD3 R21, P6, R21, R28, RZ ;  /* 0x0000001c15157210 */ /* 0x004fca0007fde0ff */
[----:B------:R0:W-:Y:S04]  /*87ea0*/  STL [R1+0x3164], R21 ;  /* 0x0031641501007387 */ /* 0x0001e80000100800 */
[----:B0-----:R-:W2:Y:S01]  /*87eb0*/  LDL.LU R21, [R1+0x3e4c] ;  /* 0x003e4c0001157983 */ /* 0x001ea20000300800 */
[--C-:B------:R-:W-:Y:S01]  /*87ec0*/  IMAD.X R22, R22, 0x1, R0.reuse, P4 ;  /* 0x0000000116167824 */ /* 0x100fe200020e0600 */
[-C--:B------:R-:W-:Y:S01]  /*87ed0*/  IADD3 R23, P4, R23, R28.reuse, RZ ;  /* 0x0000001c17177210 */ /* 0x080fe20007f9e0ff */
[--C-:B------:R-:W-:Y:S01]  /*87ee0*/  IMAD.X R26, R26, 0x1, R0.reuse, P3 ;  /* 0x000000011a1a7824 */ /* 0x100fe200018e0600 */
[-C--:B------:R-:W-:Y:S01]  /*87ef0*/  IADD3 R27, P3, R27, R28.reuse, RZ ;  /* 0x0000001c1b1b7210 */ /* 0x080fe20007f7e0ff */
[--C-:B------:R-:W-:Y:S02]  /*87f00*/  IMAD.X R2, R2, 0x1, R0.reuse, P1 ;  /* 0x0000000102027824 */ /* 0x100fe400008e0600 */
[----:B------:R-:W-:Y:S01]  /*87f10*/  IMAD.X R12, R12, 0x1, R0, P2 ;  /* 0x000000010c0c7824 */ /* 0x000fe200010e0600 */
[----:B------:R-:W-:-:S02]  /*87f20*/  IADD3 R13, P2, R13, R28, RZ ;  /* 0x0000001c0d0d7210 */ /* 0x000fc40007f5e0ff */
[-C--:B------:R-:W-:Y:S01]  /*87f30*/  IADD3 R14, P1, R14, R28.reuse, RZ ;  /* 0x0000001c0e0e7210 */ /* 0x080fe20007f3e0ff */
[--C-:B------:R-:W-:Y:S01]  /*87f40*/  IMAD.X R15, R15, 0x1, R0.reuse, P0 ;  /* 0x000000010f0f7824 */ /* 0x100fe200000e0600 */
[-C--:B------:R-:W-:Y:S01]  /*87f50*/  IADD3 R16, P0, R16, R28.reuse, RZ ;  /* 0x0000001c10107210 */ /* 0x080fe20007f1e0ff */
[--C-:B------:R-:W-:Y:S01]  /*87f60*/  IMAD.X R17, R17, 0x1, R0.reuse, P6 ;  /* 0x0000000111117824 */ /* 0x100fe200030e0600 */
[-C--:B------:R-:W-:Y:S01]  /*87f70*/  IADD3 R18, P6, R18, R28.reuse, RZ ;  /* 0x0000001c12127210 */ /* 0x080fe20007fde0ff */
[--C-:B----4-:R-:W-:Y:S02]  /*87f80*/  IMAD.X R24, R24, 0x1, R0.reuse, P4 ;  /* 0x0000000118187824 */ /* 0x110fe400020e0600 */
[--C-:B---3--:R-:W-:Y:S01]  /*87f90*/  IMAD.X R6, R6, 0x1, R0.reuse, P3 ;  /* 0x0000000106067824 */ /* 0x108fe200018e0600 */
[-C--:B------:R-:W-:Y:S02]  /*87fa0*/  IADD3 R5, P4, R5, R28.reuse, RZ ;  /* 0x0000001c05057210 */ /* 0x080fe40007f9e0ff */
[-C--:B------:R-:W-:Y:S01]  /*87fb0*/  IADD3 R29, P3, R29, R28.reuse, RZ ;  /* 0x0000001c1d1d7210 */ /* 0x080fe20007f7e0ff */
[----:B--2---:R-:W-:Y:S01]  /*87fc0*/  IMAD.X R21, R21, 0x1, R0, P5 ;  /* 0x0000000115157824 */ /* 0x004fe200028e0600 */
[----:B------:R-:W-:-:S04]  /*87fd0*/  IADD3 R20, P5, R20, R28, RZ ;  /* 0x0000001c14147210 */ /* 0x000fc80007fbe0ff */
[----:B------:R-:W-:Y:S01]  /*87fe0*/  STL [R1+0x3190], R21 ;  /* 0x0031901501007387 */ /* 0x000fe20000100800 */
[----:B------:R-:W-:Y:S02]  /*87ff0*/  STL [R1+0x315c], R20 ;  /* 0x00315c1401007387 */ /* 0x000fe40000100800 */
[----:B------:R-:W-:Y:S02]  /*88000*/  STL [R1+0x3188], R22 ;  /* 0x0031881601007387 */ /* 0x000fe40000100800 */
[----:B------:R-:W-:Y:S01]  /*88010*/  STL [R1+0x3154], R23 ;  /* 0x0031541701007387 */ /* 0x000fe20000100800 */
[----:B------:R-:W-:Y:S01]  /*88020*/  STL [R1+0x3180], R26 ;  /* 0x0031801a01007387 */ /* 0x000fe20000100800 */
[----:B------:R-:W-:Y:S02]  /*88030*/  STL [R1+0x314c], R27 ;  /* 0x00314c1b01007387 */ /* 0x000fe40000100800 */
[----:B------:R0:W-:Y:S02]  /*88040*/  STL [R1+0x3170], R2 ;  /* 0x0031700201007387 */ /* 0x0001e40000100800 */
[----:B------:R-:W-:Y:S02]  /*88050*/  STL [R1+0x3178], R12 ;  /* 0x0031780c01007387 */ /* 0x000fe40000100800 */
[--C-:B------:R-:W-:Y:S01]  /*88060*/  IMAD.X R19, R19, 0x1, R0.reuse, P5 ;  /* 0x0000000113137824 */ /* 0x100fe200028e0600 */
[-C--:B------:R-:W-:Y:S01]  /*88070*/  IADD3 R4, P5, R4, R28.reuse, RZ ;  /* 0x0000001c04047210 */ /* 0x080fe20007fbe0ff */
[----:B0-----:R-:W2:Y:S01]  /*88080*/  LDL.LU R2, [R1+0x30f4] ;  /* 0x0030f40001027983 */ /* 0x001ea20000300800 */
[----:B------:R-:W-:Y:S02]  /*88090*/  STL [R1+0x3144], R13 ;  /* 0x0031440d01007387 */ /* 0x000fe40000100800 */
[----:B------:R-:W-:Y:S02]  /*880a0*/  STL [R1+0x313c], R14 ;  /* 0x00313c0e01007387 */ /* 0x000fe40000100800 */
[----:B------:R-:W-:Y:S01]  /*880b0*/  STL [R1+0x3168], R15 ;  /* 0x0031680f01007387 */ /* 0x000fe20000100800 */
[----:B------:R-:W-:Y:S01]  /*880c0*/  STL [R1+0x3134], R16 ;  /* 0x0031341001007387 */ /* 0x000fe20000100800 */
[----:B------:R-:W-:Y:S02]  /*880d0*/  STL [R1+0x3160], R17 ;  /* 0x0031601101007387 */ /* 0x000fe40000100800 */
[----:B------:R-:W-:Y:S02]  /*880e0*/  STL [R1+0x312c], R18 ;  /* 0x00312c1201007387 */ /* 0x000fe40000100800 */
[----:B------:R0:W-:Y:S01]  /*880f0*/  STL [R1+0x3150], R24 ;  /* 0x0031501801007387 */ /* 0x0001e20000100800 */
[----:B------:R-:W-:Y:S04]  /*88100*/  STL [R1+0x3158], R19 ;  /* 0x0031581301007387 */ /* 0x000fe80000100800 */
[----:B0-----:R-:W3:Y:S01]  /*88110*/  LDL.LU R24, [R1+0x3120] ;  /* 0x0031200001187983 */ /* 0x001ee20000300800 */
[----:B------:R-:W-:Y:S02]  /*88120*/  STL [R1+0x3124], R4 ;  /* 0x0031240401007387 */ /* 0x000fe40000100800 */
[----:B------:R0:W-:Y:S02]  /*88130*/  STL [R1+0x3114], R29 ;  /* 0x0031141d01007387 */ /* 0x0001e40000100800 */
[----:B------:R-:W-:Y:S01]  /*88140*/  STL [R1+0x311c], R5 ;  /* 0x00311c0501007387 */ /* 0x000fe20000100800 */
[----:B0-----:R-:W4:Y:S01]  /*88150*/  LDL.LU R29, [R1+0x30ec] ;  /* 0x0030ec00011d7983 */ /* 0x001f220000300800 */
[--C-:B------:R-:W-:Y:S01]  /*88160*/  IMAD.X R7, R7, 0x1, R0.reuse, P2 ;  /* 0x0000000107077824 */ /* 0x100fe200010e0600 */
[-C--:B------:R-:W-:Y:S01]  /*88170*/  IADD3 R8, P2, R8, R28.reuse, RZ ;  /* 0x0000001c08087210 */ /* 0x080fe20007f5e0ff */
[--C-:B------:R-:W-:Y:S01]  /*88180*/  IMAD.X R9, R9, 0x1, R0.reuse, P1 ;  /* 0x0000000109097824 */ /* 0x100fe200008e0600 */
[----:B------:R-:W-:Y:S01]  /*88190*/  IADD3 R10, P1, R10, R28, RZ ;  /* 0x0000001c0a0a7210 */ /* 0x000fe20007f3e0ff */
[----:B------:R-:W-:Y:S01]  /*881a0*/  STL [R1+0x3148], R6 ;  /* 0x0031480601007387 */ /* 0x000fe20000100800 */
[----:B------:R-:W-:Y:S02]  /*881b0*/  STL [R1+0x3140], R7 ;  /* 0x0031400701007387 */ /* 0x000fe40000100800 */
[----:B------:R-:W-:-:S02]  /*881c0*/  IMAD.X R11, R11, 0x1, R0, P0 ;  /* 0x000000010b0b7824 */ /* 0x000fc400000e0600 */
[----:B------:R-:W-:Y:S01]  /*881d0*/  STL [R1+0x310c], R8 ;  /* 0x00310c0801007387 */ /* 0x000fe20000100800 */
[-C--:B------:R-:W-:Y:S01]  /*881e0*/  IADD3 R25, P0, R25, R28.reuse, RZ ;  /* 0x0000001c19197210 */ /* 0x080fe20007f1e0ff */
[----:B------:R-:W-:Y:S01]  /*881f0*/  STL [R1+0x3138], R9 ;  /* 0x0031380901007387 */ /* 0x000fe20000100800 */
[----:B------:R-:W-:Y:S02]  /*88200*/  STL [R1+0x3104], R10 ;  /* 0x0031040a01007387 */ /* 0x000fe40000100800 */
[----:B------:R-:W-:Y:S02]  /*88210*/  IMAD.X R3, R3, 0x1, R0, P6 ;  /* 0x0000000103037824 */ /* 0x000fe400030e0600 */
[----:B------:R-:W4:Y:S01]  /*88220*/  LDL.LU R21, [R1+0x30e4] ;  /* 0x0030e40001157983 */ /* 0x000f220000300800 */
[----:B------:R-:W-:Y:S01]  /*88230*/  STL [R1+0x3130], R11 ;  /* 0x0031300b01007387 */ /* 0x000fe20000100800 */
[----:B------:R-:W4:Y:S02]  /*88240*/  LDL.LU R20, [R1+0x3110] ;  /* 0x0031100001147983 */ /* 0x000f240000300800 */
[----:B------:R-:W-:Y:S02]  /*88250*/  STL [R1+0x30fc], R25 ;  /* 0x0030fc1901007387 */ /* 0x000fe40000100800 */
[----:B------:R-:W4:Y:S01]  /*88260*/  LDL.LU R22, [R1+0x30dc] ;  /* 0x0030dc0001167983 */ /* 0x000f220000300800 */
[----:B------:R0:W-:Y:S01]  /*88270*/  STL [R1+0x3128], R3 ;  /* 0x0031280301007387 */ /* 0x0001e20000100800 */
[----:B------:R-:W4:Y:S02]  /*88280*/  LDL.LU R23, [R1+0x3108] ;  /* 0x0031080001177983 */ /* 0x000f240000300800 */
[----:B------:R-:W4:Y:S02]  /*88290*/  LDL.LU R26, [R1+0x30d4] ;  /* 0x0030d400011a7983 */ /* 0x000f240000300800 */
[----:B------:R-:W4:Y:S01]  /*882a0*/  LDL.LU R27, [R1+0x3100] ;  /* 0x00310000011b7983 */ /* 0x000f220000300800 */
[----:B------:R-:W4:Y:S01]  /*882b0*/  LDL.LU R12, [R1+0x30cc] ;  /* 0x0030cc00010c7983 */ /* 0x000f220000300800 */
[----:B------:R-:W4:Y:S02]  /*882c0*/  LDL.LU R13, [R1+0x30f8] ;  /* 0x0030f800010d7983 */ /* 0x000f240000300800 */
[----:B------:R-:W4:Y:S01]  /*882d0*/  LDL.LU R14, [R1+0x30c4] ;  /* 0x0030c400010e7983 */ /* 0x000f220000300800 */
[----:B0-----:R-:W4:Y:S01]  /*882e0*/  LDL.LU R3, [R1+0x30f0] ;  /* 0x0030f00001037983 */ /* 0x001f220000300800 */
[----:B------:R-:W4:Y:S02]  /*882f0*/  LDL.LU R15, [R1+0x30bc] ;  /* 0x0030bc00010f7983 */ /* 0x000f240000300800 */
[----:B------:R-:W4:Y:S02]  /*88300*/  LDL.LU R16, [R1+0x30e8] ;  /* 0x0030e80001107983 */ /* 0x000f240000300800 */
[----:B------:R-:W4:Y:S01]  /*88310*/  LDL.LU R17, [R1+0x30b4] ;  /* 0x0030b40001117983 */ /* 0x000f220000300800 */
[----:B--2---:R-:W-:-:S05]  /*88320*/  IADD3 R2, P6, R2, R28, RZ ;  /* 0x0000001c02027210 */ /* 0x004fca0007fde0ff */
[----:B------:R0:W-:Y:S01]  /*88330*/  STL [R1+0x30f4], R2 ;  /* 0x0030f40201007387 */ /* 0x0001e20000100800 */
[----:B------:R-:W2:Y:S02]  /*88340*/  LDL.LU R18, [R1+0x30e0] ;  /* 0x0030e00001127983 */ /* 0x000ea40000300800 */
[----:B------:R-:W2:Y:S02]  /*88350*/  LDL.LU R19, [R1+0x30ac] ;  /* 0x0030ac0001137983 */ /* 0x000ea40000300800 */
[----:B------:R-:W2:Y:S01]  /*88360*/  LDL.LU R4, [R1+0x30d8] ;  /* 0x0030d80001047983 */ /* 0x000ea20000300800 */
[----:B------:R-:W2:Y:S04]  /*88370*/  LDL.LU R5, [R1+0x30a4] ;  /* 0x0030a40001057983 */ /* 0x000ea80000300800 */
[----:B0-----:R-:W2:Y:S01]  /*88380*/  LDL.LU R2, [R1+0x30d0] ;  /* 0x0030d00001027983 */ /* 0x001ea20000300800 */
[----:B------:R-:W2:Y:S02]  /*88390*/  LDL.LU R6, [R1+0x309c] ;  /* 0x00309c0001067983 */ /* 0x000ea40000300800 */
[----:B---3--:R-:W-:-:S02]  /*883a0*/  IMAD.X R24, R24, 0x1, R0, P5 ;  /* 0x0000000118187824 */ /* 0x008fc400028e0600 */
[----:B------:R-:W3:Y:S03]  /*883b0*/  LDL.LU R7, [R1+0x30c8] ;  /* 0x0030c80001077983 */ /* 0x000ee60000300800 */
[----:B------:R0:W-:Y:S01]  /*883c0*/  STL [R1+0x3120], R24 ;  /* 0x0031201801007387 */ /* 0x0001e20000100800 */
[----:B----4-:R-:W-:-:S03]  /*883d0*/  IADD3 R29, P5, R29, R28, RZ ;  /* 0x0000001c1d1d7210 */ /* 0x010fc60007fbe0ff */
[----:B0-----:R-:W4:Y:S01]  /*883e0*/  LDL.LU R24, [R1+0x3094] ;  /* 0x0030940001187983 */ /* 0x001f220000300800 */
[----:B------:R-:W2:Y:S02]  /*883f0*/  LDL.LU R28, [R1+0x3118] ;  /* 0x00311800011c7983 */ /* 0x000ea40000300800 */
[----:B------:R-:W3:Y:S02]  /*88400*/  LDL.LU R8, [R1+0x30c0] ;  /* 0x0030c00001087983 */ /* 0x000ee40000300800 */
[----:B------:R-:W3:Y:S01]  /*88410*/  LDL.LU R9, [R1+0x308c] ;  /* 0x00308c0001097983 */ /* 0x000ee20000300800 */
[----:B------:R0:W-:Y:S01]  /*88420*/  STL [R1+0x30ec], R29 ;  /* 0x0030ec1d01007387 */ /* 0x0001e20000100800 */
[----:B------:R-:W3:Y:S02]  /*88430*/  LDL.LU R10, [R1+0x30b8] ;  /* 0x0030b800010a7983 */ /* 0x000ee40000300800 */
[----:B------:R-:W3:Y:S02]  /*88440*/  LDL.LU R11, [R1+0x3084] ;  /* 0x00308400010b7983 */ /* 0x000ee40000300800 */
[----:B------:R-:W3:Y:S01]  /*88450*/  LDL.LU R25, [R1+0x30b0] ;  /* 0x0030b00001197983 */ /* 0x000ee20000300800 */
[----:B0-----:R-:W3:Y:S01]  /*88460*/  LDL.LU R29, [R1+0x307c] ;  /* 0x00307c00011d7983 */ /* 0x001ee20000300800 */
[----:B------:R-:W-:-:S02]  /*88470*/  IMAD.X R20, R20, 0x1, R0, P3 ;  /* 0x0000000114147824 */ /* 0x000fc400018e0600 */
[--C-:B------:R-:W-:Y:S02]  /*88480*/  IMAD.X R23, R23, 0x1, R0.reuse, P2 ;  /* 0x0000000117177824 */ /* 0x100fe400010e0600 */
[--C-:B------:R-:W-:Y:S02]  /*88490*/  IMAD.X R27, R27, 0x1, R0.reuse, P1 ;  /* 0x000000011b1b7824 */ /* 0x100fe400008e0600 */
[--C-:B------:R-:W-:Y:S02]  /*884a0*/  IMAD.X R13, R13, 0x1, R0.reuse, P0 ;  /* 0x000000010d0d7824 */ /* 0x100fe400000e0600 */
[--C-:B------:R-:W-:Y:S02]  /*884b0*/  IMAD.X R3, R3, 0x1, R0.reuse, P6 ;  /* 0x0000000103037824 */ /* 0x100fe400030e0600 */
[--C-:B------:R-:W-:Y:S02]  /*884c0*/  IMAD.X R16, R16, 0x1, R0.reuse, P5 ;  /* 0x0000000110107824 */ /* 0x100fe400028e0600 */
[----:B--2---:R-:W-:-:S05]  /*884d0*/  IMAD.X R28, R28, 0x1, R0, P4 ;  /* 0x000000011c1c7824 */ /* 0x004fca00020e0600 */
[----:B------:R0:W-:Y:S02]  /*884e0*/  STL [R1+0x3118], R28 ;  /* 0x0031181c01007387 */ /* 0x0001e40000100800 */
[----:B0-----:R-:W-:-:S04]  /*884f0*/  IMAD.MOV.U32 R28, RZ, RZ, c[0x0][0x188] ;  /* 0x00006200ff1c7624 */ /* 0x001fc800078e00ff */
[----:B------:R-:W-:-:S04]  /*88500*/  IMAD.SHL.U32 R28, R28, 0x80, RZ ;  /* 0x000000801c1c7824 */ /* 0x000fc800078e00ff */
[----:B------:R-:W-:-:S05]  /*88510*/  IMAD.SHL.U32 R28, R28, 0x2, RZ ;  /* 0x000000021c1c7824 */ /* 0x000fca00078e00ff */
[-C--:B------:R-:W-:Y:S02]  /*88520*/  IADD3 R21, P4, R21, R28.reuse, RZ ;  /* 0x0000001c15157210 */ /* 0x080fe40007f9e0ff */
[-C--:B------:R-:W-:Y:S02]  /*88530*/  IADD3 R22, P3, R22, R28.reuse, RZ ;  /* 0x0000001c16167210 */ /* 0x080fe40007f7e0ff */
[-C--:B------:R-:W-:Y:S02]  /*88540*/  IADD3 R26, P2, R26, R28.reuse, RZ ;  /* 0x0000001c1a1a7210 */ /* 0x080fe40007f5e0ff */
[-C--:B------:R-:W-:Y:S01]  /*88550*/  IADD3 R12, P1, R12, R28.reuse, RZ ;  /* 0x0000001c0c0c7210 */ /* 0x080fe20007f3e0ff */
[----:B------:R-:W-:Y:S01]  /*88560*/  STL [R1+0x30e4], R21 ;  /* 0x0030e41501007387 */ /* 0x000fe20000100800 */
[----:B------:R-:W-:Y:S02]  /*88570*/  STL [R1+0x3110], R20 ;  /* 0x0031101401007387 */ /* 0x000fe40000100800 */
[----:B------:R-:W-:Y:S02]  /*88580*/  STL [R1+0x30dc], R22 ;  /* 0x0030dc1601007387 */ /* 0x000fe40000100800 */
[----:B------:R-:W-:Y:S01]  /*88590*/  STL [R1+0x3108], R23 ;  /* 0x0031081701007387 */ /* 0x000fe20000100800 */
[----:B------:R-:W-:Y:S01]  /*885a0*/  STL [R1+0x30d4], R26 ;  /* 0x0030d41a01007387 */ /* 0x000fe20000100800 */
[-C--:B------:R-:W-:Y:S01]  /*885b0*/  IADD3 R14, P0, R14, R28.reuse, RZ ;  /* 0x0000001c0e0e7210 */ /* 0x080fe20007f1e0ff */
[----:B------:R-:W-:Y:S02]  /*885c0*/  STL [R1+0x3100], R27 ;  /* 0x0031001b01007387 */ /* 0x000fe40000100800 */
[----:B------:R-:W-:Y:S01]  /*885d0*/  STL [R1+0x30cc], R12 ;  /* 0x0030cc0c01007387 */ /* 0x000fe20000100800 */
[-C--:B------:R-:W-:Y:S01]  /*885e0*/  IADD3 R15, P6, R15, R28.reuse, RZ ;  /* 0x0000001c0f0f7210 */ /* 0x080fe20007fde0ff */
[----:B------:R0:W-:Y:S01]  /*885f0*/  STL [R1+0x30f0], R3 ;  /* 0x0030f00301007387 */ /* 0x0001e20000100800 */
[----:B------:R-:W-:Y:S01]  /*88600*/  STL [R1+0x30f8], R13 ;  /* 0x0030f80d01007387 */ /* 0x000fe20000100800 */
[-C--:B------:R-:W-:Y:S01]  /*88610*/  IADD3 R17, P5, R17, R28.reuse, RZ ;  /* 0x0000001c11117210 */ /* 0x080fe20007fbe0ff */
[--C-:B------:R-:W-:Y:S01]  /*88620*/  IMAD.X R18, R18, 0x1, R0.reuse, P4 ;  /* 0x0000000112127824 */ /* 0x100fe200020e0600 */
[----:B------:R-:W-:Y:S01]  /*88630*/  IADD3 R19, P4, R19, R28, RZ ;  /* 0x0000001c13137210 */ /* 0x000fe20007f9e0ff */
[----:B------:R-:W-:-:S02]  /*88640*/  IMAD.X R2, R2, 0x1, R0, P2 ;  /* 0x0000000102027824 */ /* 0x000fc400010e0600 */
[--C-:B------:R-:W-:Y:S01]  /*88650*/  IMAD.X R4, R4, 0x1, R0.reuse, P3 ;  /* 0x0000000104047824 */ /* 0x100fe200018e0600 */
[----:B0-----:R-:W2:Y:S01]  /*88660*/  LDL.LU R3, [R1+0x30a8] ;  /* 0x0030a80001037983 */ /* 0x001ea20000300800 */
[----:B------:R-:W-:Y:S02]  /*88670*/  STL [R1+0x30c4], R14 ;  /* 0x0030c40e01007387 */ /* 0x000fe40000100800 */
[----:B------:R-:W-:Y:S02]  /*88680*/  STL [R1+0x30bc], R15 ;  /* 0x0030bc0f01007387 */ /* 0x000fe40000100800 */
[----:B------:R-:W-:Y:S01]  /*88690*/  STL [R1+0x30e8], R16 ;  /* 0x0030e81001007387 */ /* 0x000fe20000100800 */
[----:B------:R-:W-:Y:S01]  /*886a0*/  STL [R1+0x30b4], R17 ;  /* 0x0030b41101007387 */ /* 0x000fe20000100800 */
[-C--:B------:R-:W-:Y:S01]  /*886b0*/  IADD3 R5, P3, R5, R28.reuse, RZ ;  /* 0x0000001c05057210 */ /* 0x080fe20007f7e0ff */
[----:B------:R-:W-:Y:S02]  /*886c0*/  STL [R1+0x30e0], R18 ;  /* 0x0030e01201007387 */ /* 0x000fe40000100800 */
[--C-:B---3--:R-:W-:Y:S01]  /*886d0*/  IMAD.X R7, R7, 0x1, R0.reuse, P1 ;  /* 0x0000000107077824 */ /* 0x108fe200008e0600 */
[----:B------:R-:W-:Y:S01]  /*886e0*/  STL [R1+0x30ac], R19 ;  /* 0x0030ac1301007387 */ /* 0x000fe20000100800 */
[-C--:B----4-:R-:W-:Y:S01]  /*886f0*/  IADD3 R24, P1, R24, R28.reuse, RZ ;  /* 0x0000001c18187210 */ /* 0x090fe20007f3e0ff */
[----:B------:R0:W-:Y:S01]  /*88700*/  STL [R1+0x30d0], R2 ;  /* 0x0030d00201007387 */ /* 0x0001e20000100800 */
[-C--:B------:R-:W-:Y:S01]  /*88710*/  IADD3 R6, P2, R6, R28.reuse, RZ ;  /* 0x0000001c06067210 */ /* 0x080fe20007f5e0ff */
[----:B------:R-:W-:Y:S01]  /*88720*/  STL [R1+0x30d8], R4 ;  /* 0x0030d80401007387 */ /* 0x000fe20000100800 */
[--C-:B------:R-:W-:Y:S01]  /*88730*/  IMAD.X R8, R8, 0x1, R0.reuse, P0 ;  /* 0x0000000108087824 */ /* 0x100fe200000e0600 */
[-C--:B------:R-:W-:Y:S01]  /*88740*/  IADD3 R9, P0, R9, R28.reuse, RZ ;  /* 0x0000001c09097210 */ /* 0x080fe20007f1e0ff */
[--C-:B------:R-:W-:Y:S01]  /*88750*/  IMAD.X R10, R10, 0x1, R0.reuse, P6 ;  /* 0x000000010a0a7824 */ /* 0x100fe200030e0600 */
        /* <DEDUP_REMOVED lines=5954> */
[----:B------:R-:W2:Y:S02]  /*9fb80*/  LDL.LU R19, [R1+0x37a0] ;  /* 0x0037a00001137983 */ /* 0x000ea40000300800 */
[----:B------:R-:W2:Y:S01]  /*9fb90*/  LDL.LU R4, [R1+0x37e4] ;  /* 0x0037e40001047983 */ /* 0x000ea20000300800 */
[-C--:B---3--:R-:W-:Y:S01]  /*9fba0*/  IADD3 R29, P2, R29, R28.reuse, RZ ;  /* 0x0000001c1d1d7210 */ /* 0x088fe20007f5e0ff */
[----:B----4-:R-:W-:Y:S01]  /*9fbb0*/  IMAD.X R3, R3, 0x1, R0, P1 ;  /* 0x0000000103037824 */ /* 0x010fe200008e0600 */
[----:B0-----:R-:W3:Y:S01]  /*9fbc0*/  LDL.LU R24, [R1+0x37a8] ;  /* 0x0037a80001187983 */ /* 0x001ee20000300800 */
[----:B------:R-:W4:Y:S02]  /*9fbd0*/  LDL.LU R5, [R1+0x37ec] ;  /* 0x0037ec0001057983 */ /* 0x000f240000300800 */
[----:B------:R-:W3:Y:S02]  /*9fbe0*/  LDL.LU R6, [R1+0x37b0] ;  /* 0x0037b00001067983 */ /* 0x000ee40000300800 */
[----:B------:R-:W3:Y:S01]  /*9fbf0*/  LDL.LU R7, [R1+0x37f4] ;  /* 0x0037f40001077983 */ /* 0x000ee20000300800 */
[----:B------:R0:W-:Y:S01]  /*9fc00*/  STL [R1+0x379c], R29 ;  /* 0x00379c1d01007387 */ /* 0x0001e20000100800 */
[----:B------:R-:W4:Y:S02]  /*9fc10*/  LDL.LU R8, [R1+0x37b8] ;  /* 0x0037b80001087983 */ /* 0x000f240000300800 */
[----:B------:R-:W4:Y:S02]  /*9fc20*/  LDL.LU R9, [R1+0x37fc] ;  /* 0x0037fc0001097983 */ /* 0x000f240000300800 */
[----:B------:R-:W4:Y:S01]  /*9fc30*/  LDL.LU R10, [R1+0x37c0] ;  /* 0x0037c000010a7983 */ /* 0x000f220000300800 */
[----:B------:R1:W-:Y:S01]  /*9fc40*/  STL [R1+0x3760], R3 ;  /* 0x0037600301007387 */ /* 0x0003e20000100800 */
[----:B------:R-:W4:Y:S02]  /*9fc50*/  LDL.LU R11, [R1+0x380c] ;  /* 0x00380c00010b7983 */ /* 0x000f240000300800 */
[----:B------:R-:W4:Y:S01]  /*9fc60*/  LDL.LU R25, [R1+0x37c8] ;  /* 0x0037c80001197983 */ /* 0x000f220000300800 */
[----:B0-----:R-:W4:Y:S04]  /*9fc70*/  LDL.LU R29, [R1+0x3808] ;  /* 0x00380800011d7983 */ /* 0x001f280000300800 */
[----:B-1----:R-:W4:Y:S01]  /*9fc80*/  LDL.LU R3, [R1+0x37d4] ;  /* 0x0037d40001037983 */ /* 0x002f220000300800 */
        /* <DEDUP_REMOVED lines=15> */
[--C-:B---3--:R-:W-:Y:S01]  /*9fd80*/  IMAD.X R24, R24, 0x1, R0.reuse, P6 ;  /* 0x0000000118187824 */ /* 0x108fe200030e0600 */
[-C--:B----4-:R-:W-:Y:S01]  /*9fd90*/  IADD3 R5, P6, R5, R28.reuse, RZ ;  /* 0x0000001c05057210 */ /* 0x090fe20007fde0ff */
[--C-:B------:R-:W-:Y:S01]  /*9fda0*/  IMAD.X R6, R6, 0x1, R0.reuse, P5 ;  /* 0x0000000106067824 */ /* 0x100fe200028e0600 */
[-C--:B------:R-:W-:Y:S01]  /*9fdb0*/  IADD3 R7, P5, R7, R28.reuse, RZ ;  /* 0x0000001c07077210 */ /* 0x080fe20007fbe0ff */
[--C-:B------:R-:W-:Y:S01]  /*9fdc0*/  IMAD.X R8, R8, 0x1, R0.reuse, P4 ;  /* 0x0000000108087824 */ /* 0x100fe200020e0600 */
[----:B------:R-:W-:Y:S01]  /*9fdd0*/  IADD3 R9, P4, R9, R28, RZ ;  /* 0x0000001c09097210 */ /* 0x000fe20007f9e0ff */
[----:B------:R-:W-:-:S02]  /*9fde0*/  IMAD.X R10, R10, 0x1, R0, P3 ;  /* 0x000000010a0a7824 */ /* 0x000fc400018e0600 */
[--C-:B------:R-:W-:Y:S02]  /*9fdf0*/  IMAD.X R25, R25, 0x1, R0.reuse, P2 ;  /* 0x0000000119197824 */ /* 0x100fe400010e0600 */
[--C-:B------:R-:W-:Y:S02]  /*9fe00*/  IMAD.X R3, R3, 0x1, R0.reuse, P1 ;  /* 0x0000000103037824 */ /* 0x100fe400008e0600 */
        /* <DEDUP_REMOVED lines=9> */
[----:B------:R-:W-:Y:S01]  /*9fea0*/  STL [R1+0x3780], R12 ;  /* 0x0037800c01007387 */ /* 0x000fe20000100800 */
[----:B0-----:R-:W2:Y:S01]  /*9feb0*/  LDL.LU R2, [R1+0x381c] ;  /* 0x00381c0001027983 */ /* 0x001ea20000300800 */
[----:B------:R-:W-:Y:S02]  /*9fec0*/  STL [R1+0x37c4], R13 ;  /* 0x0037c40d01007387 */ /* 0x000fe40000100800 */
[----:B------:R-:W-:Y:S02]  /*9fed0*/  STL [R1+0x37cc], R14 ;  /* 0x0037cc0e01007387 */ /* 0x000fe40000100800 */
[----:B------:R-:W-:Y:S01]  /*9fee0*/  STL [R1+0x3790], R15 ;  /* 0x0037900f01007387 */ /* 0x000fe20000100800 */
[----:B------:R-:W-:Y:S01]  /*9fef0*/  STL [R1+0x37d0], R16 ;  /* 0x0037d01001007387 */ /* 0x000fe20000100800 */
[----:B------:R-:W-:Y:S02]  /*9ff00*/  STL [R1+0x3798], R17 ;  /* 0x0037981101007387 */ /* 0x000fe40000100800 */
[----:B------:R-:W-:Y:S02]  /*9ff10*/  STL [R1+0x37d8], R18 ;  /* 0x0037d81201007387 */ /* 0x000fe40000100800 */
[----:B------:R0:W-:Y:S02]  /*9ff20*/  STL [R1+0x37a8], R24 ;  /* 0x0037a81801007387 */ /* 0x0001e40000100800 */
[----:B------:R-:W-:Y:S01]  /*9ff30*/  IMAD.X R19, R19, 0x1, R0, P0 ;  /* 0x0000000113137824 */ /* 0x000fe200000e0600 */
[----:B------:R-:W-:Y:S01]  /*9ff40*/  IADD3 R4, P0, R4, R28, RZ ;  /* 0x0000001c04047210 */ /* 0x000fe20007f1e0ff */
[----:B0-----:R-:W-:-:S04]  /*9ff50*/  IMAD.MOV.U32 R24, RZ, RZ, c[0x0][0x18c] ;  /* 0x00006300ff187624 */ /* 0x001fc800078e00ff */
[----:B------:R-:W-:Y:S01]  /*9ff60*/  IMAD.SHL.U32 R24, R24, 0x80, RZ ;  /* 0x0000008018187824 */ /* 0x000fe200078e00ff */
[----:B------:R-:W-:Y:S03]  /*9ff70*/  STL [R1+0x37a0], R19 ;  /* 0x0037a01301007387 */ /* 0x000fe60000100800 */
[----:B------:R-:W-:Y:S01]  /*9ff80*/  IMAD.SHL.U32 R24, R24, 0x2, RZ ;  /* 0x0000000218187824 */ /* 0x000fe200078e00ff */
[----:B------:R-:W-:Y:S01]  /*9ff90*/  STL [R1+0x37e4], R4 ;  /* 0x0037e40401007387 */ /* 0x000fe20000100800 */
[----:B------:R-:W-:Y:S02]  /*9ffa0*/  STL [R1+0x37ec], R5 ;  /* 0x0037ec0501007387 */ /* 0x000fe40000100800 */
[----:B------:R-:W-:Y:S02]  /*9ffb0*/  STL [R1+0x37b0], R6 ;  /* 0x0037b00601007387 */ /* 0x000fe40000100800 */
[----:B------:R-:W-:Y:S01]  /*9ffc0*/  STL [R1+0x37f4], R7 ;  /* 0x0037f40701007387 */ /* 0x000fe20000100800 */
[-C--:B------:R-:W-:Y:S01]  /*9ffd0*/  IADD3 R11, P3, R11, R24.reuse, RZ ;  /* 0x000000180b0b7210 */ /* 0x080fe20007f7e0ff */
[----:B------:R-:W-:Y:S01]  /*9ffe0*/  STL [R1+0x37b8], R8 ;  /* 0x0037b80801007387 */ /* 0x000fe20000100800 */
[----:B------:R-:W-:Y:S02]  /*9fff0*/  STL [R1+0x37fc], R9 ;  /* 0x0037fc0901007387 */ /* 0x000fe40000100800 */
[----:B------:R-:W-:Y:S01]  /*a0000*/  STL [R1+0x37c0], R10 ;  /* 0x0037c00a01007387 */ /* 0x000fe20000100800 */
[----:B------:R-:W-:Y:S01]  /*a0010*/  STL [R1+0x380c], R11 ;  /* 0x00380c0b01007387 */ /* 0x000fe20000100800 */
[----:B------:R0:W-:Y:S02]  /*a0020*/  STL [R1+0x37d4], R3 ;  /* 0x0037d40301007387 */ /* 0x0001e40000100800 */
[----:B------:R-:W-:Y:S01]  /*a0030*/  STL [R1+0x37c8], R25 ;  /* 0x0037c81901007387 */ /* 0x000fe20000100800 */
[----:B0-----:R-:W3:Y:S01]  /*a0040*/  LDL.LU R3, [R1+0x382c] ;  /* 0x00382c0001037983 */ /* 0x001ee20000300800 */
[----:B------:R-:W-:-:S05]  /*a0050*/  IADD3 R29, P2, R29, R24, RZ ;  /* 0x000000181d1d7210 */ /* 0x000fca0007f5e0ff */
[----:B------:R-:W-:Y:S04]  /*a0060*/  STL [R1+0x3808], R29 ;  /* 0x0038081d01007387 */ /* 0x000fe80000100800 */
[----:B---3--:R0:W-:Y:S04]  /*a0070*/  STL [R1+0x3dc0], R3 ;  /* 0x003dc00301007387 */ /* 0x0081e80000100800 */
[----:B0-----:R-:W3:Y:S04]  /*a0080*/  LDL.LU R3, [R1+0x37e0] ;  /* 0x0037e00001037983 */ /* 0x001ee80000300800 */
[----:B---3--:R0:W-:Y:S04]  /*a0090*/  STL [R1+0x3dc4], R3 ;  /* 0x003dc40301007387 */ /* 0x0081e80000100800 */
[----:B0-----:R-:W3:Y:S01]  /*a00a0*/  LDL.LU R3, [R1+0x3818] ;  /* 0x0038180001037983 */ /* 0x001ee20000300800 */
[----:B--2---:R-:W-:-:S03]  /*a00b0*/  IADD3 R2, P1, R2, R24, RZ ;  /* 0x0000001802027210 */ /* 0x004fc60007f3e0ff */
[----:B---3--:R0:W-:Y:S04]  /*a00c0*/  STL [R1+0x3dc8], R3 ;  /* 0x003dc80301007387 */ /* 0x0081e80000100800 */
[----:B0-----:R-:W2:Y:S01]  /*a00d0*/  LDL.LU R3, [R1+0x37dc] ;  /* 0x0037dc0001037983 */ /* 0x001ea20000300800 */
[----:B------:R-:W3:Y:S02]  /*a00e0*/  LDL.LU R28, [R1+0x37e8] ;  /* 0x0037e800011c7983 */ /* 0x000ee40000300800 */
[----:B------:R-:W4:Y:S02]  /*a00f0*/  LDL.LU R21, [R1+0x3828] ;  /* 0x0038280001157983 */ /* 0x000f240000300800 */
[----:B------:R-:W3:Y:S01]  /*a0100*/  LDL.LU R20, [R1+0x37f0] ;  /* 0x0037f00001147983 */ /* 0x000ee20000300800 */
[----:B------:R-:W3:Y:S01]  /*a0110*/  LDL.LU R22, [R1+0x383c] ;  /* 0x00383c0001167983 */ /* 0x000ee20000300800 */
[----:B------:R-:W3:Y:S02]  /*a0120*/  LDL.LU R23, [R1+0x37f8] ;  /* 0x0037f80001177983 */ /* 0x000ee40000300800 */
[----:B------:R-:W3:Y:S02]  /*a0130*/  LDL.LU R26, [R1+0x3838] ;  /* 0x00383800011a7983 */ /* 0x000ee40000300800 */
[----:B------:R0:W-:Y:S01]  /*a0140*/  STL [R1+0x381c], R2 ;  /* 0x00381c0201007387 */ /* 0x0001e20000100800 */
        /* <DEDUP_REMOVED lines=19> */
[----:B0-----:R-:W3:Y:S02]  /*a0280*/  LDL.LU R2, [R1+0x3888] ;  /* 0x0038880001027983 */ /* 0x001ee40000300800 */
[----:B--2---:R-:W-:-:S05]  /*a0290*/  IMAD.X R3, R3, 0x1, R0, P0 ;  /* 0x0000000103037824 */ /* 0x004fca00000e0600 */
[----:B------:R0:W-:Y:S04]  /*a02a0*/  STL [R1+0x37dc], R3 ;  /* 0x0037dc0301007387 */ /* 0x0001e80000100800 */
[----:B0-----:R-:W2:Y:S02]  /*a02b0*/  LDL.LU R3, [R1+0x3dc8] ;  /* 0x003dc80001037983 */ /* 0x001ea40000300800 */
[----:B--2---:R-:W-:-:S05]  /*a02c0*/  IADD3 R3, P0, R3, R24, RZ ;  /* 0x0000001803037210 */ /* 0x004fca0007f1e0ff */
[----:B------:R0:W-:Y:S04]  /*a02d0*/  STL [R1+0x3818], R3 ;  /* 0x0038180301007387 */ /* 0x0001e80000100800 */
[----:B0-----:R-:W2:Y:S02]  /*a02e0*/  LDL.LU R3, [R1+0x3dc4] ;  /* 0x003dc40001037983 */ /* 0x001ea40000300800 */
[----:B--2---:R-:W-:-:S05]  /*a02f0*/  IMAD.X R3, R3, 0x1, R0, P6 ;  /* 0x0000000103037824 */ /* 0x004fca00030e0600 */
[----:B------:R0:W-:Y:S04]  /*a0300*/  STL [R1+0x37e0], R3 ;  /* 0x0037e00301007387 */ /* 0x0001e80000100800 */
[----:B0-----:R-:W2:Y:S02]  /*a0310*/  LDL.LU R3, [R1+0x3dc0] ;  /* 0x003dc00001037983 */ /* 0x001ea40000300800 */
[----:B--2---:R-:W-:-:S05]  /*a0320*/  IADD3 R3, P6, R3, R24, RZ ;  /* 0x0000001803037210 */ /* 0x004fca0007fde0ff */
[----:B------:R0:W-:Y:S04]  /*a0330*/  STL [R1+0x382c], R3 ;  /* 0x00382c0301007387 */ /* 0x0001e80000100800 */
[----:B0-----:R-:W2:Y:S01]  /*a0340*/  LDL.LU R3, [R1+0x3dbc] ;  /* 0x003dbc0001037983 */ /* 0x001ea20000300800 */
[--C-:B---3--:R-:W-:Y:S01]  /*a0350*/  IMAD.X R28, R28, 0x1, R0.reuse, P5 ;  /* 0x000000011c1c7824 */ /* 0x108fe200028e0600 */
[-C--:B----4-:R-:W-:Y:S01]  /*a0360*/  IADD3 R21, P5, R21, R24.reuse, RZ ;  /* 0x0000001815157210 */ /* 0x090fe20007fbe0ff */
[----:B------:R-:W-:Y:S01]  /*a0370*/  IMAD.X R20, R20, 0x1, R0, P4 ;  /* 0x0000000114147824 */ /* 0x000fe200020e0600 */
[-C--:B------:R-:W-:Y:S01]  /*a0380*/  IADD3 R22, P4, R22, R24.reuse, RZ ;  /* 0x0000001816167210 */ /* 0x080fe20007f9e0ff */
[----:B------:R-:W-:Y:S01]  /*a0390*/  STL [R1+0x3d58], R0 ;  /* 0x003d580001007387 */ /* 0x000fe20000100800 */
[----:B------:R-:W-:Y:S02]  /*a03a0*/  STL [R1+0x37e8], R28 ;  /* 0x0037e81c01007387 */ /* 0x000fe40000100800 */
[----:B------:R-:W-:Y:S02]  /*a03b0*/  STL [R1+0x3828], R21 ;  /* 0x0038281501007387 */ /* 0x000fe40000100800 */
[----:B------:R-:W-:Y:S01]  /*a03c0*/  STL [R1+0x37f0], R20 ;  /* 0x0037f01401007387 */ /* 0x000fe20000100800 */
[----:B------:R-:W-:Y:S01]  /*a03d0*/  STL [R1+0x383c], R22 ;  /* 0x00383c1601007387 */ /* 0x000fe20000100800 */
[--C-:B--2---:R-:W-:Y:S01]  /*a03e0*/  IMAD.X R23, R23, 0x1, R3.reuse, P3 ;  /* 0x0000000117177824 */ /* 0x104fe200018e0603 */
[-C--:B------:R-:W-:Y:S01]  /*a03f0*/  IADD3 R26, P3, R26, R24.reuse, RZ ;  /* 0x000000181a1a7210 */ /* 0x080fe20007f7e0ff */
[--C-:B------:R-:W-:Y:S01]  /*a0400*/  IMAD.X R27, R27, 0x1, R3.reuse, P2 ;  /* 0x000000011b1b7824 */ /* 0x100fe200010e0603 */
[-C--:B------:R-:W-:Y:S01]  /*a0410*/  IADD3 R12, P2, R12, R24.reuse, RZ ;  /* 0x000000180c0c7210 */ /* 0x080fe20007f5e0ff */
[--C-:B------:R-:W-:Y:S01]  /*a0420*/  IMAD.X R13, R13, 0x1, R3.reuse, P1 ;  /* 0x000000010d0d7824 */ /* 0x100fe200008e0603 */
[----:B------:R-:W-:Y:S01]  /*a0430*/  STL [R1+0x37f8], R23 ;  /* 0x0037f81701007387 */ /* 0x000fe20000100800 */
[-C--:B------:R-:W-:Y:S01]  /*a0440*/  IADD3 R14, P1, R14, R24.reuse, RZ ;  /* 0x000000180e0e7210 */ /* 0x080fe20007f3e0ff */
[----:B------:R-:W-:Y:S02]  /*a0450*/  STL [R1+0x3838], R26 ;  /* 0x0038381a01007387 */ /* 0x000fe40000100800 */
        /* <DEDUP_REMOVED lines=26> */
[----:B------:R-:W-:Y:S01]  /*a0600*/  STL [R1+0x387c], R8 ;  /* 0x00387c0801007387 */ /* 0x000fe20000100800 */
[-C--:B------:R-:W-:Y:S01]  /*a0610*/  IADD3 R25, P1, R25, R24.reuse, RZ ;  /* 0x0000001819197210 */ /* 0x080fe20007f3e0ff */
[----:B------:R-:W-:Y:S02]  /*a0620*/  STL [R1+0x3830], R9 ;  /* 0x0038300901007387 */ /* 0x000fe40000100800 */
[--C-:B------:R-:W-:Y:S01]  /*a0630*/  IMAD.X R29, R29, 0x1, R3.reuse, P0 ;  /* 0x000000011d1d7824 */ /* 0x100fe200000e0603 */
[----:B------:R-:W-:Y:S01]  /*a0640*/  STL [R1+0x3878], R10 ;  /* 0x0038780a01007387 */ /* 0x000fe20000100800 */
[----:B------:R-:W-:Y:S02]  /*a0650*/  STL [R1+0x3844], R11 ;  /* 0x0038440b01007387 */ /* 0x000fe40000100800 */
[----:B------:R0:W-:Y:S01]  /*a0660*/  STL [R1+0x3db8], R24 ;  /* 0x003db81801007387 */ /* 0x0001e20000100800 */
[----:B------:R-:W-:Y:S01]  /*a0670*/  IADD3 R2, P0, R2, R24, RZ ;  /* 0x0000001802027210 */ /* 0x000fe20007f1e0ff */
[----:B------:R-:W-:Y:S04]  /*a0680*/  STL [R1+0x388c], R25 ;  /* 0x00388c1901007387 */ /* 0x000fe80000100800 */
[----:B0-----:R-:W2:Y:S01]  /*a0690*/  LDL.LU R24, [R1+0x3854] ;  /* 0x0038540001187983 */ /* 0x001ea20000300800 */
[----:B------:R-:W-:Y:S02]  /*a06a0*/  STL [R1+0x3840], R29 ;  /* 0x0038401d01007387 */ /* 0x000fe40000100800 */
[----:B------:R-:W3:Y:S02]  /*a06b0*/  LDL.LU R0, [R1+0x3864] ;  /* 0x0038640001007983 */ /* 0x000ee40000300800 */
[----:B------:R-:W-:Y:S01]  /*a06c0*/  STL [R1+0x3888], R2 ;  /* 0x0038880201007387 */ /* 0x000fe20000100800 */
[----:B---3--:R0:W-:Y:S04]  /*a06d0*/  STL [R1+0x3dac], R0 ;  /* 0x003dac0001007387 */ /* 0x0081e80000100800 */
[----:B0-----:R-:W3:Y:S04]  /*a06e0*/  LDL.LU R0, [R1+0x3898] ;  /* 0x0038980001007983 */ /* 0x001ee80000300800 */
[----:B---3--:R0:W-:Y:S04]  /*a06f0*/  STL [R1+0x3db0], R0 ;  /* 0x003db00001007387 */ /* 0x0081e80000100800 */
[----:B0-----:R-:W3:Y:S01]  /*a0700*/  LDL.LU R0, [R1+0x3850] ;  /* 0x0038500001007983 */ /* 0x001ee20000300800 */
[----:B--2---:R-:W-:-:S03]  /*a0710*/  IMAD.X R24, R24, 0x1, R3, P6 ;  /* 0x0000000118187824 */ /* 0x004fc600030e0603 */
[----:B---3--:R0:W-:Y:S04]  /*a0720*/  STL [R1+0x3db4], R0 ;  /* 0x003db40001007387 */ /* 0x0081e80000100800 */
[----:B0-----:R-:W2:Y:S01]  /*a0730*/  LDL.LU R0, [R1+0x389c] ;  /* 0x00389c0001007983 */ /* 0x001ea20000300800 */
[----:B------:R-:W3:Y:S02]  /*a0740*/  LDL.LU R28, [R1+0x38ac] ;  /* 0x0038ac00011c7983 */ /* 0x000ee40000300800 */
        /* <DEDUP_REMOVED lines=25> */
[----:B------:R0:W-:Y:S02]  /*a08e0*/  STL [R1+0x3854], R24 ;  /* 0x0038541801007387 */ /* 0x0001e40000100800 */
        /* <DEDUP_REMOVED lines=10> */
[--C-:B----4-:R-:W-:Y:S01]  /*a0990*/  IMAD.X R21, R21, 0x1, R3.reuse, P3 ;  /* 0x0000000115157824 */ /* 0x110fe200018e0603 */
[-C--:B------:R-:W-:Y:S01]  /*a09a0*/  IADD3 R20, P3, R20, R24.reuse, RZ ;  /* 0x0000001814147210 */ /* 0x080fe20007f7e0ff */
[--C-:B------:R-:W-:Y:S01]  /*a09b0*/  IMAD.X R22, R22, 0x1, R3.reuse, P2 ;  /* 0x0000000116167824 */ /* 0x100fe200010e0603 */
        /* <DEDUP_REMOVED lines=18> */
[----:B------:R-:W-:Y:S01]  /*a0ae0*/  IADD3 R29, P6, R29, R24, RZ ;  /* 0x000000181d1d7210 */ /* 0x000fe20007fde0ff */
[----:B------:R-:W-:-:S02]  /*a0af0*/  IMAD.X R2, R2, 0x1, R3, P5 ;  /* 0x0000000102027824 */ /* 0x000fc400028e0603 */
[----:B--2---:R-:W-:Y:S01]  /*a0b00*/  IMAD.X R0, R0, 0x1, R3, P4 ;  /* 0x0000000100007824 */ /* 0x004fe200020e0603 */
[----:B---3--:R-:W-:-:S04]  /*a0b10*/  IADD3 R28, P4, R28, R24, RZ ;  /* 0x000000181c1c7210 */ /* 0x008fc80007f9e0ff */
[----:B------:R-:W-:Y:S01]  /*a0b20*/  STL [R1+0x3864], R0 ;  /* 0x0038640001007387 */ /* 0x000fe20000100800 */
[----:B------:R-:W-:Y:S02]  /*a0b30*/  STL [R1+0x38ac], R28 ;  /* 0x0038ac1c01007387 */ /* 0x000fe40000100800 */
[----:B------:R-:W-:Y:S02]  /*a0b40*/  STL [R1+0x3860], R21 ;  /* 0x0038601501007387 */ /* 0x000fe40000100800 */
[----:B------:R-:W-:Y:S01]  /*a0b50*/  STL [R1+0x38a8], R20 ;  /* 0x0038a81401007387 */ /* 0x000fe20000100800 */
[----:B------:R-:W-:Y:S01]  /*a0b60*/  STL [R1+0x3874], R22 ;  /* 0x0038741601007387 */ /* 0x000fe20000100800 */
[----:B------:R-:W-:Y:S02]  /*a0b70*/  STL [R1+0x38bc], R23 ;  /* 0x0038bc1701007387 */ /* 0x000fe40000100800 */
[----:B------:R-:W-:Y:S02]  /*a0b80*/  STL [R1+0x3870], R26 ;  /* 0x0038701a01007387 */ /* 0x000fe40000100800 */
[----:B------:R-:W-:Y:S01]  /*a0b90*/  STL [R1+0x38b8], R27 ;  /* 0x0038b81b01007387 */ /* 0x000fe20000100800 */
[----:B------:R-:W-:Y:S01]  /*a0ba0*/  STL [R1+0x3884], R12 ;  /* 0x0038840c01007387 */ /* 0x000fe20000100800 */
[----:B------:R-:W-:Y:S02]  /*a0bb0*/  STL [R1+0x38c4], R13 ;  /* 0x0038c40d01007387 */ /* 0x000fe40000100800 */
[----:B------:R-:W-:-:S02]  /*a0bc0*/  IMAD.X R18, R18, 0x1, R3, P4 ;  /* 0x0000000112127824 */ /* 0x000fc400020e0603 */
[----:B------:R-:W-:Y:S01]  /*a0bd0*/  STL [R1+0x3880], R14 ;  /* 0x0038800e01007387 */ /* 0x000fe20000100800 */
[-C--:B------:R-:W-:Y:S01]  /*a0be0*/  IADD3 R19, P4, R19, R24.reuse, RZ ;  /* 0x0000001813137210 */ /* 0x080fe20007f9e0ff */
        /* <DEDUP_REMOVED lines=13> */
[----:B------:R0:W-:Y:S02]  /*a0cc0*/  STL [R1+0x3da8], R3 ;  /* 0x003da80301007387 */ /* 0x0001e40000100800 */
[----:B------:R-:W-:Y:S01]  /*a0cd0*/  STL [R1+0x38c0], R25 ;  /* 0x0038c01901007387 */ /* 0x000fe20000100800 */
        /* <DEDUP_REMOVED lines=47> */
[----:B0-----:R-:W2:Y:S01]  /*a0fd0*/  LDL.LU R0, [R1+0x3d9c] ;  /* 0x003d9c0001007983 */ /* 0x001ea20000300800 */
[--C-:B---3--:R-:W-:Y:S01]  /*a0fe0*/  IMAD.X R28, R28, 0x1, R3.reuse, P2 ;  /* 0x000000011c1c7824 */ /* 0x108fe200010e0603 */
[-C--:B----4-:R-:W-:Y:S01]  /*a0ff0*/  IADD3 R21, P2, R21, R24.reuse, RZ ;  /* 0x0000001815157210 */ /* 0x090fe20007f5e0ff */
        /* <DEDUP_REMOVED lines=20> */
[----:B------:R-:W-:Y:S01]  /*a1140*/  IMAD.X R29, R29, 0x1, R3, P4 ;  /* 0x000000011d1d7824 */ /* 0x000fe200020e0603 */
[----:B------:R-:W-:-:S02]  /*a1150*/  IADD3 R2, P4, R2, R24, RZ ;  /* 0x0000001802027210 */ /* 0x000fc40007f9e0ff */
[----:B--2---:R-:W-:-:S05]  /*a1160*/  IADD3 R0, P3, R0, R24, RZ ;  /* 0x0000001800007210 */ /* 0x004fca0007f7e0ff */
        /* <DEDUP_REMOVED lines=9> */
[----:B------:R-:W-:-:S02]  /*a1200*/  IMAD.X R17, R17, 0x1, R3, P3 ;  /* 0x0000000111117824 */ /* 0x000fc400018e0603 */
[----:B------:R-:W-:Y:S01]  /*a1210*/  STL [R1+0x3900], R13 ;  /* 0x0039000d01007387 */ /* 0x000fe20000100800 */
[----:B------:R-:W-:Y:S01]  /*a1220*/  IADD3 R18, P3, R18, R24, RZ ;  /* 0x0000001812127210 */ /* 0x000fe20007f7e0ff */
        /* <DEDUP_REMOVED lines=386> */
[--C-:B------:R-:W-:Y:S02]  /*a2a50*/  IMAD.X R2, R2, 0x1, R3.reuse, P6 ;  /* 0x0000000102027824 */ /* 0x100fe400030e0603 */
[--C-:B------:R-:W-:Y:S02]  /*a2a60*/  IMAD.X R22, R22, 0x1, R3.reuse, P5 ;  /* 0x0000000116167824 */ /* 0x100fe400028e0603 */
[--C-:B------:R-:W-:Y:S02]  /*a2a70*/  IMAD.X R27, R27, 0x1, R3.reuse, P2 ;  /* 0x000000011b1b7824 */ /* 0x100fe400010e0603 */
[----:B------:R-:W-:Y:S01]  /*a2a80*/  IMAD.X R26, R26, 0x1, R3, P3 ;  /* 0x000000011a1a7824 */ /* 0x000fe200018e0603 */
[----:B--2---:R-:W-:-:S05]  /*a2a90*/  IADD3 R0, P4, R0, R24, RZ ;  /* 0x0000001800007210 */ /* 0x004fca0007f9e0ff */
[----:B------:R0:W-:Y:S04]  /*a2aa0*/  STL [R1+0x3b0c], R0 ;  /* 0x003b0c0001007387 */ /* 0x0001e80000100800 */
[----:B0-----:R0:W5:Y:S01]  /*a2ab0*/  LDL.LU R0, [R1+0x3d58] ;  /* 0x003d580001007983 */ /* 0x0011620000300800 */
[----:B------:R1:W-:Y:S03]  /*a2ac0*/  STL [R1+0x3ad0], R20 ;  /* 0x003ad01401007387 */ /* 0x0003e60000100800 */
[----:B-1----:R0:W5:Y:S01]  /*a2ad0*/  LDL.LU R20, [R1+0x3d54] ;  /* 0x003d540001147983 */ /* 0x0021620000300800 */
        /* <DEDUP_REMOVED lines=8> */
[----:B------:R1:W-:Y:S02]  /*a2b60*/  STL [R1+0x3b24], R15 ;  /* 0x003b240f01007387 */ /* 0x0003e40000100800 */
[----:B------:R-:W-:Y:S01]  /*a2b70*/  IMAD.X R6, R6, 0x1, R3, P4 ;  /* 0x0000000106067824 */ /* 0x000fe200020e0603 */
[----:B-1----:R0:W5:Y:S01]  /*a2b80*/  LDL.LU R15, [R1+0x3d40] ;  /* 0x003d4000010f7983 */ /* 0x0021620000300800 */
[----:B------:R1:W-:Y:S01]  /*a2b90*/  STL [R1+0x3ae8], R16 ;  /* 0x003ae81001007387 */ /* 0x0003e20000100800 */
[----:B------:R-:W-:-:S02]  /*a2ba0*/  IADD3 R7, P4, R7, R24, RZ ;  /* 0x0000001807077210 */ /* 0x000fc40007f9e0ff */
        /* <DEDUP_REMOVED lines=26> */
[----:B------:R0:W5:Y:S02]  /*a2d50*/  LDL.LU R24, [R1+0x3d08] ;  /* 0x003d080001187983 */ /* 0x0001640000300800 */
[----:B------:R1:W-:Y:S02]  /*a2d60*/  STL [R1+0x3b5c], R29 ;  /* 0x003b5c1d01007387 */ /* 0x0003e40000100800 */
[----:B-1----:R0:W5:Y:S01]  /*a2d70*/  LDL.LU R29, [R1+0x3d04] ;  /* 0x003d0400011d7983 */ /* 0x0021620000300800 */
[----:B------:R-:W-:Y:S02]  /*a2d80*/  STL [R1+0x3b20], R28 ;  /* 0x003b201c01007387 */ /* 0x000fe40000100800 */
[----:B------:R1:W-:Y:S02]  /*a2d90*/  STL [R1+0x3b28], R2 ;  /* 0x003b280201007387 */ /* 0x0003e40000100800 */
[----:B------:R0:W-:Y:S01]  /*a2da0*/  STL [R1+0x3b30], R22 ;  /* 0x003b301601007387 */ /* 0x0001e20000100800 */
[----:B------:R0:W-:Y:S04]  /*a2db0*/  STL [R1+0x3b48], R27 ;  /* 0x003b481b01007387 */ /* 0x0001e80000100800 */
[----:B-1----:R-:W1:Y:S01]  /*a2dc0*/  S2R R2, SR_TID.X ;  /* 0x0000000000027919 */ /* 0x002e620000002100 */
[----:B------:R0:W-:Y:S02]  /*a2dd0*/  STL [R1+0x3b38], R23 ;  /* 0x003b381701007387 */ /* 0x0001e40000100800 */
[----:B------:R0:W-:Y:S02]  /*a2de0*/  STL [R1+0x3b40], R26 ;  /* 0x003b401a01007387 */ /* 0x0001e40000100800 */
[----:B------:R-:W-:-:S04]  /*a2df0*/  IMAD.MOV.U32 R28, RZ, RZ, c[0x0][0x188] ;  /* 0x00006200ff1c7624 */ /* 0x000fc800078e00ff */
[----:B------:R-:W-:-:S04]  /*a2e00*/  IMAD.SHL.U32 R28, R28, 0x80, RZ ;  /* 0x000000801c1c7824 */ /* 0x000fc800078e00ff */
[----:B------:R-:W-:Y:S01]  /*a2e10*/  IMAD.SHL.U32 R28, R28, 0x2, RZ ;  /* 0x000000021c1c7824 */ /* 0x000fe200078e00ff */
[----:B-1----:R-:W-:-:S05]  /*a2e20*/  LOP3.LUT R2, R2, 0x3f, RZ, 0xc0, !PT ;  /* 0x0000003f02027812 */ /* 0x002fca00078ec0ff */
[----:B------:R-:W-:Y:S02]  /*a2e30*/  IMAD.SHL.U32 R2, R2, 0x2, RZ ;  /* 0x0000000202027824 */ /* 0x000fe400078e00ff */
[----:B0-----:R-:W2:Y:S04]  /*a2e40*/  LDL.LU R27, [R1+0x1814] ;  /* 0x00181400011b7983 */ /* 0x001ea80000300800 */
[----:B------:R-:W3:Y:S04]  /*a2e50*/  LDL.LU R2, [R1+0x3b8c] ;  /* 0x003b8c0001027983 */ /* 0x000ee80000300800 */
[----:B------:R-:W4:Y:S04]  /*a2e60*/  LDL.LU R28, [R1+0x3b94] ;  /* 0x003b9400011c7983 */ /* 0x000f280000300800 */
[----:B------:R-:W3:Y:S04]  /*a2e70*/  LDL.LU R22, [R1+0x3b58] ;  /* 0x003b580001167983 */ /* 0x000ee80000300800 */
[----:B------:R-:W3:Y:S04]  /*a2e80*/  LDL.LU R23, [R1+0x3b9c] ;  /* 0x003b9c0001177983 */ /* 0x000ee80000300800 */
[----:B------:R-:W3:Y:S04]  /*a2e90*/  LDL.LU R26, [R1+0x3b60] ;  /* 0x003b6000011a7983 */ /* 0x000ee80000300800 */
[----:B-----5:R0:W-:Y:S04]  /*a2ea0*/  STL [R1+0x3d28], R17 ;  /* 0x003d281101007387 */ /* 0x0201e80000100800 */
[----:B0-----:R-:W3:Y:S04]  /*a2eb0*/  LDL.LU R17, [R1+0x3b84] ;  /* 0x003b840001117983 */ /* 0x001ee80000300800 */
[----:B------:R0:W-:Y:S04]  /*a2ec0*/  STL [R1+0x3d24], R13 ;  /* 0x003d240d01007387 */ /* 0x0001e80000100800 */
        /* <DEDUP_REMOVED lines=9> */
[----:B------:R-:W-:Y:S04]  /*a2f60*/  STL [R1+0x3d10], R24 ;  /* 0x003d101801007387 */ /* 0x000fe80000100800 */
[----:B------:R0:W-:Y:S04]  /*a2f70*/  STL [R1+0x3d0c], R21 ;  /* 0x003d0c1501007387 */ /* 0x0001e80000100800 */
[----:B------:R1:W-:Y:S04]  /*a2f80*/  STL [R1+0x3d08], R20 ;  /* 0x003d081401007387 */ /* 0x0003e80000100800 */
[----:B------:R-:W-:Y:S01]  /*a2f90*/  STL [R1+0x3d04], R0 ;  /* 0x003d040001007387 */ /* 0x000fe20000100800 */
[----:B0-----:R-:W-:-:S02]  /*a2fa0*/  IMAD.MOV.U32 R21, RZ, RZ, R7 ;  /* 0x000000ffff157224 */ /* 0x001fc400078e0007 */
[----:B------:R-:W-:Y:S02]  /*a2fb0*/  IMAD.MOV.U32 R7, RZ, RZ, R5 ;  /* 0x000000ffff077224 */ /* 0x000fe400078e0005 */
[----:B-1----:R-:W-:Y:S02]  /*a2fc0*/  IMAD.MOV.U32 R20, RZ, RZ, R11 ;  /* 0x000000ffff147224 */ /* 0x002fe400078e000b */
[----:B------:R-:W-:Y:S02]  /*a2fd0*/  IMAD.MOV.U32 R11, RZ, RZ, R6 ;  /* 0x000000ffff0b7224 */ /* 0x000fe400078e0006 */
[----:B------:R-:W-:Y:S02]  /*a2fe0*/  IMAD.MOV.U32 R6, RZ, RZ, R9 ;  /* 0x000000ffff067224 */ /* 0x000fe400078e0009 */
[----:B------:R-:W-:Y:S01]  /*a2ff0*/  IMAD.MOV.U32 R5, RZ, RZ, R14 ;  /* 0x000000ffff057224 */ /* 0x000fe200078e000e */
[----:B--2---:R-:W-:Y:S01]  /*a3000*/  IADD3 R27, R27, 0x1, RZ ;  /* 0x000000011b1b7810 */ /* 0x004fe20007ffe0ff */
[----:B---3--:R-:W-:-:S05]  /*a3010*/  IMAD.X R25, R25, 0x1, R3, P1 ;  /* 0x0000000119197824 */ /* 0x008fca00008e0603 */
[----:B------:R0:W-:Y:S04]  /*a3020*/  STL [R1+0x3b50], R25 ;  /* 0x003b501901007387 */ /* 0x0001e80000100800 */
[----:B------:R-:W-:Y:S04]  /*a3030*/  STL.64 [R1+0xd60], R20 ;  /* 0x000d601401007387 */ /* 0x000fe80000100a00 */
[----:B------:R-:W-:Y:S01]  /*a3040*/  STL [R1+0x1814], R27 ;  /* 0x0018141b01007387 */ /* 0x000fe20000100800 */
[----:B0-----:R-:W-:-:S03]  /*a3050*/  IMAD.MOV.U32 R25, RZ, RZ, c[0x0][0x18c] ;  /* 0x00006300ff197624 */ /* 0x001fc600078e00ff */
[----:B------:R0:W-:Y:S01]  /*a3060*/  STL.64 [R1+0xd58], R10 ;  /* 0x000d580a01007387 */ /* 0x0001e20000100a00 */
[----:B------:R-:W-:-:S03]  /*a3070*/  IMAD.SHL.U32 R9, R25, 0x80, RZ ;  /* 0x0000008019097824 */ /* 0x000fc600078e00ff */
[----:B------:R1:W-:Y:S01]  /*a3080*/  STL.64 [R1+0xd50], R6 ;  /* 0x000d500601007387 */ /* 0x0003e20000100a00 */
[----:B------:R-:W-:-:S05]  /*a3090*/  IMAD.SHL.U32 R9, R9, 0x2, RZ ;  /* 0x0000000209097824 */ /* 0x000fca00078e00ff */
[-C--:B------:R-:W-:Y:S01]  /*a30a0*/  IADD3 R29, P6, R29, R9.reuse, RZ ;  /* 0x000000091d1d7210 */ /* 0x080fe20007fde0ff */
[----:B0-----:R-:W-:Y:S01]  /*a30b0*/  IMAD.MOV.U32 R10, RZ, RZ, R8 ;  /* 0x000000ffff0a7224 */ /* 0x001fe200078e0008 */
[-C--:B------:R-:W-:Y:S01]  /*a30c0*/  IADD3 R12, P5, R12, R9.reuse, RZ ;  /* 0x000000090c0c7210 */ /* 0x080fe20007fbe0ff */
[----:B------:R-:W-:Y:S01]  /*a30d0*/  IMAD.MOV.U32 R11, RZ, RZ, R4 ;  /* 0x000000ffff0b7224 */ /* 0x000fe200078e0004 */
[-C--:B------:R-:W-:Y:S01]  /*a30e0*/  IADD3 R16, P4, R16, R9.reuse, RZ ;  /* 0x0000000910107210 */ /* 0x080fe20007f9e0ff */
[----:B-1----:R-:W-:Y:S01]  /*a30f0*/  IMAD.MOV.U32 R6, RZ, RZ, R19 ;  /* 0x000000ffff067224 */ /* 0x002fe200078e0013 */
[-C--:B------:R-:W-:Y:S01]  /*a3100*/  IADD3 R13, P3, R13, R9.reuse, RZ ;  /* 0x000000090d0d7210 */ /* 0x080fe20007f7e0ff */
[----:B------:R-:W-:Y:S01]  /*a3110*/  IMAD.MOV.U32 R7, RZ, RZ, R15 ;  /* 0x000000ffff077224 */ /* 0x000fe200078e000f */
[----:B------:R-:W-:Y:S01]  /*a3120*/  STL.64 [R1+0xd48], R10 ;  /* 0x000d480a01007387 */ /* 0x000fe20000100a00 */
[----:B------:R-:W-:Y:S01]  /*a3130*/  IMAD.MOV.U32 R4, RZ, RZ, R18 ;  /* 0x000000ffff047224 */ /* 0x000fe200078e0012 */
[-C--:B------:R-:W-:Y:S01]  /*a3140*/  IADD3 R17, P2, R17, R9.reuse, RZ ;  /* 0x0000000911117210 */ /* 0x080fe20007f5e0ff */
[--C-:B------:R-:W-:Y:S01]  /*a3150*/  IMAD.X R22, R22, 0x1, R3.reuse, P6 ;  /* 0x0000000116167824 */ /* 0x100fe200030e0603 */
[----:B------:R-:W-:Y:S01]  /*a3160*/  STL.64 [R1+0xd40], R6 ;  /* 0x000d400601007387 */ /* 0x000fe20000100a00 */
[-C--:B------:R-:W-:Y:S01]  /*a3170*/  IADD3 R2, P1, R2, R9.reuse, RZ ;  /* 0x0000000902027210 */ /* 0x080fe20007f3e0ff */
[----:B------:R-:W-:Y:S01]  /*a3180*/  IMAD.X R26, R26, 0x1, R3, P5 ;  /* 0x000000011a1a7824 */ /* 0x000fe200028e0603 */
[-C--:B----4-:R-:W-:Y:S01]  /*a3190*/  IADD3 R28, P0, R28, R9.reuse, RZ ;  /* 0x000000091c1c7210 */ /* 0x090fe20007f1e0ff */
[----:B------:R-:W-:Y:S01]  /*a31a0*/  STL.64 [R1+0xd38], R4 ;  /* 0x000d380401007387 */ /* 0x000fe20000100a00 */
[----:B------:R-:W-:-:S03]  /*a31b0*/  IADD3 R23, P6, R23, R9, RZ ;  /* 0x0000000917177210 */ /* 0x000fc60007fde0ff */
        /* <DEDUP_REMOVED lines=8> */
[----:B------:R-:W-:Y:S04]  /*a3240*/  STL [R1+0x3b58], R22 ;  /* 0x003b581601007387 */ /* 0x000fe80000100800 */
[----:B0-----:R-:W2:Y:S04]  /*a3250*/  LDL.LU R3, [R1+0x3ba4] ;  /* 0x003ba40001037983 */ /* 0x001ea80000300800 */
[----:B------:R-:W-:Y:S04]  /*a3260*/  STL [R1+0x3b9c], R23 ;  /* 0x003b9c1701007387 */ /* 0x000fe80000100800 */
[----:B------:R-:W3:Y:S04]  /*a3270*/  LDL.LU R17, [R1+0x3bb4] ;  /* 0x003bb40001117983 */ /* 0x000ee80000300800 */
[----:B------:R-:W-:Y:S04]  /*a3280*/  STL [R1+0x3b60], R26 ;  /* 0x003b601a01007387 */ /* 0x000fe80000100800 */
[----:B---3--:R0:W-:Y:S04]  /*a3290*/  STL [R1+0x3d2c], R17 ;  /* 0x003d2c1101007387 */ /* 0x0081e80000100800 */
[----:B0-----:R-:W3:Y:S04]  /*a32a0*/  LDL.LU R17, [R1+0x3b70] ;  /* 0x003b700001117983 */ /* 0x001ee80000300800 */
[----:B---3--:R0:W-:Y:S04]  /*a32b0*/  STL [R1+0x3d30], R17 ;  /* 0x003d301101007387 */ /* 0x0081e80000100800 */
[----:B0-----:R-:W3:Y:S01]  /*a32c0*/  LDL.LU R17, [R1+0x3bac] ;  /* 0x003bac0001117983 */ /* 0x001ee20000300800 */
[----:B--2---:R-:W-:Y:S01]  /*a32d0*/  IADD3 R3, P5, R3, R9, RZ ;  /* 0x0000000903037210 */ /* 0x004fe20007fbe0ff */
[----:B------:R-:W-:-:S02]  /*a32e0*/  IMAD.MOV.U32 R6, RZ, RZ, R27 ;  /* 0x000000ffff067224 */ /* 0x000fc400078e001b */
[----:B---3--:R0:W-:Y:S04]  /*a32f0*/  STL [R1+0x3d34], R17 ;  /* 0x003d341101007387 */ /* 0x0081e80000100800 */
[----:B0-----:R-:W2:Y:S04]  /*a3300*/  LDL.LU R17, [R1+0x3b68] ;  /* 0x003b680001117983 */ /* 0x001ea80000300800 */
[----:B------:R-:W3:Y:S04]  /*a3310*/  LDL.LU R13, [R1+0x3b78] ;  /* 0x003b7800010d7983 */ /* 0x000ee80000300800 */
        /* <DEDUP_REMOVED lines=24> */
[----:B------:R0:W-:Y:S04]  /*a34a0*/  STL [R1+0x3ba4], R3 ;  /* 0x003ba40301007387 */ /* 0x0001e80000100800 */
        /* <DEDUP_REMOVED lines=21> */
[----:B------:R0:W-:Y:S04]  /*a3600*/  STL [R1+0x3bb4], R17 ;  /* 0x003bb41101007387 */ /* 0x0001e80000100800 */
[----:B0-----:R-:W2:Y:S04]  /*a3610*/  LDL.LU R17, [R1+0x3d28] ;  /* 0x003d280001117983 */ /* 0x001ea80000300800 */
[----:B------:R0:W-:Y:S04]  /*a3620*/  STL [R1+0x3b78], R13 ;  /* 0x003b780d01007387 */ /* 0x0001e80000100800 */
[----:B0-----:R-:W3:Y:S04]  /*a3630*/  LDL.LU R13, [R1+0x3d24] ;  /* 0x003d2400010d7983 */ /* 0x001ee80000300800 */
[----:B------:R0:W-:Y:S04]  /*a3640*/  STL [R1+0x3bbc], R16 ;  /* 0x003bbc1001007387 */ /* 0x0001e80000100800 */
[----:B0-----:R-:W4:Y:S04]  /*a3650*/  LDL.LU R16, [R1+0x3d20] ;  /* 0x003d200001107983 */ /* 0x001f280000300800 */
[----:B------:R0:W-:Y:S04]  /*a3660*/  STL [R1+0x3b80], R12 ;  /* 0x003b800c01007387 */ /* 0x0001e80000100800 */
[----:B0-----:R-:W4:Y:S04]  /*a3670*/  LDL.LU R12, [R1+0x3d1c] ;  /* 0x003d1c00010c7983 */ /* 0x001f280000300800 */
[----:B------:R0:W-:Y:S04]  /*a3680*/  STL [R1+0x3bc4], R29 ;  /* 0x003bc41d01007387 */ /* 0x0001e80000100800 */
[----:B0-----:R0:W5:Y:S04]  /*a3690*/  LDL.LU R29, [R1+0x3d18] ;  /* 0x003d1800011d7983 */ /* 0x0011680000300800 */
[----:B------:R1:W-:Y:S04]  /*a36a0*/  STL [R1+0x3b88], R25 ;  /* 0x003b881901007387 */ /* 0x0003e80000100800 */
[----:B-1----:R0:W5:Y:S04]  /*a36b0*/  LDL.LU R25, [R1+0x3d14] ;  /* 0x003d140001197983 */ /* 0x0021680000300800 */
[----:B------:R1:W-:Y:S01]  /*a36c0*/  STL [R1+0x3bcc], R24 ;  /* 0x003bcc1801007387 */ /* 0x0003e20000100800 */
[----:B------:R-:W-:-:S03]  /*a36d0*/  IMAD.X R28, R28, 0x1, R3, P4 ;  /* 0x000000011c1c7824 */ /* 0x000fc600020e0603 */
[----:B-1----:R0:W5:Y:S04]  /*a36e0*/  LDL.LU R24, [R1+0x3d10] ;  /* 0x003d100001187983 */ /* 0x0021680000300800 */
[----:B------:R1:W-:Y:S01]  /*a36f0*/  STL [R1+0x3b90], R21 ;  /* 0x003b901501007387 */ /* 0x0003e20000100800 */
[----:B------:R-:W-:-:S03]  /*a3700*/  IADD3 R2, P4, R2, R9, RZ ;  /* 0x0000000902027210 */ /* 0x000fc60007f9e0ff */
[----:B-1----:R0:W5:Y:S04]  /*a3710*/  LDL.LU R21, [R1+0x3d0c] ;  /* 0x003d0c0001157983 */ /* 0x0021680000300800 */
[----:B------:R1:W-:Y:S01]  /*a3720*/  STL [R1+0x3bd4], R20 ;  /* 0x003bd41401007387 */ /* 0x0003e20000100800 */
[----:B------:R-:W-:-:S03]  /*a3730*/  IMAD.X R4, R4, 0x1, R3, P3 ;  /* 0x0000000104047824 */ /* 0x000fc600018e0603 */
[----:B-1----:R0:W5:Y:S04]  /*a3740*/  LDL.LU R20, [R1+0x3d08] ;  /* 0x003d080001147983 */ /* 0x0021680000300800 */
[----:B------:R1:W-:Y:S04]  /*a3750*/  STL [R1+0x3b98], R0 ;  /* 0x003b980001007387 */ /* 0x0003e80000100800 */
[----:B-1----:R0:W5:Y:S01]  /*a3760*/  LDL.LU R0, [R1+0x3d04] ;  /* 0x003d040001007983 */ /* 0x0021620000300800 */
[-C--:B------:R-:W-:Y:S01]  /*a3770*/  IADD3 R18, P3, R18, R9.reuse, RZ ;  /* 0x0000000912127210 */ /* 0x080fe20007f7e0ff */
[--C-:B------:R-:W-:Y:S01]  /*a3780*/  IMAD.X R14, R14, 0x1, R3.reuse, P2 ;  /* 0x000000010e0e7824 */ /* 0x100fe200010e0603 */
[-C--:B------:R-:W-:Y:S01]  /*a3790*/  IADD3 R19, P2, R19, R9.reuse, RZ ;  /* 0x0000000913137210 */ /* 0x080fe20007f5e0ff */
[----:B------:R1:W-:Y:S01]  /*a37a0*/  STL [R1+0x3bdc], R15 ;  /* 0x003bdc0f01007387 */ /* 0x0003e20000100800 */
[--C-:B------:R-:W-:Y:S01]  /*a37b0*/  IMAD.X R8, R8, 0x1, R3.reuse, P1 ;  /* 0x0000000108087824 */ /* 0x100fe200008e0603 */
[----:B------:R-:W-:Y:S01]  /*a37c0*/  IADD3 R5, P1, R5, R9, RZ ;  /* 0x0000000905057210 */ /* 0x000fe20007f3e0ff */
[--C-:B------:R-:W-:Y:S01]  /*a37d0*/  IMAD.X R10, R10, 0x1, R3.reuse, P0 ;  /* 0x000000010a0a7824 */ /* 0x100fe200000e0603 */
[----:B------:R0:W-:Y:S01]  /*a37e0*/  STL [R1+0x3ba0], R28 ;  /* 0x003ba01c01007387 */ /* 0x0001e20000100800 */
[----:B------:R-:W-:-:S02]  /*a37f0*/  IMAD.X R11, R11, 0x1, R3, P6 ;  /* 0x000000010b0b7824 */ /* 0x000fc400030e0603 */
[--C-:B------:R-:W-:Y:S01]  /*a3800*/  IMAD.X R7, R7, 0x1, R3.reuse, P5 ;  /* 0x0000000107077824 */ /* 0x100fe200028e0603 */
[----:B------:R-:W-:Y:S01]  /*a3810*/  STL [R1+0x3be4], R2 ;  /* 0x003be40201007387 */ /* 0x000fe20000100800 */
[--C-:B------:R-:W-:Y:S02]  /*a3820*/  IMAD.X R22, R22, 0x1, R3.reuse, P4 ;  /* 0x0000000116167824 */ /* 0x100fe400020e0603 */
[----:B-1----:R-:W-:Y:S01]  /*a3830*/  IMAD.MOV.U32 R15, RZ, RZ, 0x7f ;  /* 0x0000007fff0f7424 */ /* 0x002fe200078e00ff */
[----:B------:R1:W-:Y:S01]  /*a3840*/  STL [R1+0x3ba8], R4 ;  /* 0x003ba80401007387 */ /* 0x0003e20000100800 */
[--C-:B------:R-:W-:Y:S02]  /*a3850*/  IMAD.X R23, R23, 0x1, R3.reuse, P3 ;  /* 0x0000000117177824 */ /* 0x100fe400018e0603 */
[--C-:B------:R-:W-:Y:S01]  /*a3860*/  IMAD.X R26, R26, 0x1, R3.reuse, P2 ;  /* 0x000000011a1a7824 */ /* 0x100fe200010e0603 */
[----:B------:R-:W-:Y:S01]  /*a3870*/  IADD3 R15, R15, c[0x0][0x180], RZ ;  /* 0x000060000f0f7a10 */ /* 0x000fe20007ffe0ff */
[----:B------:R-:W-:Y:S01]  /*a3880*/  STL [R1+0x3bec], R18 ;  /* 0x003bec1201007387 */ /* 0x000fe20000100800 */
[----:B------:R-:W-:-:S02]  /*a3890*/  IMAD.X R27, R27, 0x1, R3, P1 ;  /* 0x000000011b1b7824 */ /* 0x000fc400008e0603 */
[----:B0-----:R-:W-:Y:S01]  /*a38a0*/  IMAD.MOV.U32 R28, RZ, RZ, c[0x0][0x188] ;  /* 0x00006200ff1c7624 */ /* 0x001fe200078e00ff */
[----:B------:R-:W-:Y:S01]  /*a38b0*/  STL [R1+0x3bb0], R14 ;  /* 0x003bb00e01007387 */ /* 0x000fe20000100800 */
[----:B-1----:R-:W-:Y:S02]  /*a38c0*/  SHF.R.S32.HI R4, RZ, 0x1f, R15 ;  /* 0x0000001fff047819 */ /* 0x002fe4000001140f */
[----:B------:R-:W-:Y:S01]  /*a38d0*/  IMAD.SHL.U32 R28, R28, 0x80, RZ ;  /* 0x000000801c1c7824 */ /* 0x000fe200078e00ff */
[----:B------:R-:W-:Y:S01]  /*a38e0*/  STL [R1+0x3bf4], R19 ;  /* 0x003bf41301007387 */ /* 0x000fe20000100800 */
[----:B------:R-:W-:Y:S02]  /*a38f0*/  LEA.HI R4, R4, R15, RZ, 0x7 ;  /* 0x0000000f04047211 */ /* 0x000fe400078f38ff */
[----:B------:R-:W-:Y:S01]  /*a3900*/  IMAD.SHL.U32 R28, R28, 0x2, RZ ;  /* 0x000000021c1c7824 */ /* 0x000fe200078e00ff */
[----:B------:R-:W-:Y:S01]  /*a3910*/  STL [R1+0x3bb8], R8 ;  /* 0x003bb80801007387 */ /* 0x000fe20000100800 */
[----:B------:R-:W-:-:S03]  /*a3920*/  SHF.R.S32.HI R4, RZ, 0x7, R4 ;  /* 0x00000007ff047819 */ /* 0x000fc60000011404 */
[----:B------:R-:W0:Y:S01]  /*a3930*/  S2R R2, SR_TID.X ;  /* 0x0000000000027919 */ /* 0x000e220000002100 */
[----:B------:R-:W-:-:S03]  /*a3940*/  ISETP.NE.U32.AND P0, PT, R6, R4, PT ;  /* 0x000000040600720c */ /* 0x000fc60003f05070 */
[----:B------:R-:W-:Y:S04]  /*a3950*/  STL [R1+0x3bf8], R5 ;  /* 0x003bf80501007387 */ /* 0x000fe80000100800 */
[----:B------:R-:W-:Y:S04]  /*a3960*/  STL [R1+0x3bc0], R10 ;  /* 0x003bc00a01007387 */ /* 0x000fe80000100800 */
[----:B------:R-:W-:Y:S04]  /*a3970*/  STL [R1+0x3bc8], R11 ;  /* 0x003bc80b01007387 */ /* 0x000fe80000100800 */
[----:B------:R3:W-:Y:S04]  /*a3980*/  STL [R1+0x3bd0], R7 ;  /* 0x003bd00701007387 */ /* 0x0007e80000100800 */
[----:B------:R1:W-:Y:S04]  /*a3990*/  STL [R1+0x3bd8], R22 ;  /* 0x003bd81601007387 */ /* 0x0003e80000100800 */
[----:B------:R1:W-:Y:S01]  /*a39a0*/  STL [R1+0x3be0], R23 ;  /* 0x003be01701007387 */ /* 0x0003e20000100800 */
[----:B0-----:R-:W-:-:S03]  /*a39b0*/  LOP3.LUT R2, R2, 0x3f, RZ, 0xc0, !PT ;  /* 0x0000003f02027812 */ /* 0x001fc600078ec0ff */
[----:B------:R1:W-:Y:S02]  /*a39c0*/  STL [R1+0x3be8], R26 ;  /* 0x003be81a01007387 */ /* 0x0003e40000100800 */
[----:B------:R-:W-:Y:S02]  /*a39d0*/  IMAD.SHL.U32 R2, R2, 0x2, RZ ;  /* 0x0000000202027824 */ /* 0x000fe400078e00ff */
[----:B--2---:R-:W-:Y:S02]  /*a39e0*/  IMAD.MOV.U32 R6, RZ, RZ, R17 ;  /* 0x000000ffff067224 */ /* 0x004fe400078e0011 */
[----:B---3--:R-:W-:Y:S02]  /*a39f0*/  IMAD.MOV.U32 R7, RZ, RZ, R13 ;  /* 0x000000ffff077224 */ /* 0x008fe400078e000d */
[----:B----4-:R-:W-:Y:S02]  /*a3a00*/  IMAD.MOV.U32 R4, RZ, RZ, R16 ;  /* 0x000000ffff047224 */ /* 0x010fe400078e0010 */
[----:B------:R-:W-:-:S05]  /*a3a10*/  IMAD.MOV.U32 R5, RZ, RZ, R12 ;  /* 0x000000ffff057224 */ /* 0x000fca00078e000c */
[----:B------:R1:W-:Y:S04]  /*a3a20*/  STL.64 [R1+0x908], R4 ;  /* 0x0009080401007387 */ /* 0x0003e80000100a00 */
[----:B------:R1:W-:Y:S04]  /*a3a30*/  STL [R1+0x3bf0], R27 ;  /* 0x003bf01b01007387 */ /* 0x0003e80000100800 */
[----:B------:R1:W-:Y:S01]  /*a3a40*/  STL.64 [R1+0xd30], R6 ;  /* 0x000d300601007387 */ /* 0x0003e20000100a00 */
[----:B------:R-:W-:Y:S01]  /*a3a50*/  @!P0 CALL.REL.NOINC `(.L_x_2) ;  /* 0x0000001000008944 */ /* 0x000fe20003c00000 */
[----:B------:R-:W-:Y:S05]  /*a3a60*/  BRA `(.L_x_3) ;  /* 0xfff76f2000007947 */ /* 0x000fea000383ffff */
.L_x_2:
[----:B------:R-:W2:Y:S04]  /*a3a70*/  LDL.LU R2, [R1+0x7bc] ;  /* 0x0007bc0001027983 */ /* 0x000ea80000300800 */
[----:B--2---:R0:W-:Y:S04]  /*a3a80*/  STL [R1+0x40d8], R2 ;  /* 0x0040d80201007387 */ /* 0x0041e80000100800 */
[----:B0-----:R-:W2:Y:S04]  /*a3a90*/  LDL.LU R2, [R1+0x7ec] ;  /* 0x0007ec0001027983 */ /* 0x001ea80000300800 */
        /* <DEDUP_REMOVED lines=33> */
[----:B-----5:R-:W2:Y:S01]  /*a3cb0*/  LDL.LU R0, [R1+0x7b8] ;  /* 0x0007b80001007983 */ /* 0x020ea20000300800 */
[----:B0-----:R-:W-:-:S03]  /*a3cc0*/  IMAD.MOV.U32 R2, RZ, RZ, R21 ;  /* 0x000000ffff027224 */ /* 0x001fc600078e0015 */
        /* <DEDUP_REMOVED lines=33> */
[----:B------:R-:W2:Y:S04]  /*a3ee0*/  LDL.LU R28, [R1+0x7d4] ;  /* 0x0007d400011c7983 */ /* 0x000ea80000300800 */
[----:B------:R-:W2:Y:S04]  /*a3ef0*/  LDL.LU R3, [R1+0x7d0] ;  /* 0x0007d00001037983 */ /* 0x000ea80000300800 */
[----:B------:R-:W3:Y:S04]  /*a3f00*/  LDL.LU R16, [R1+0x7e4] ;  /* 0x0007e40001107983 */ /* 0x000ee80000300800 */
        /* <DEDUP_REMOVED lines=8> */
[----:B-1----:R-:W2:Y:S04]  /*a3f90*/  LDL.LU R4, [R1+0x548] ;  /* 0x0005480001047983 */ /* 0x002ea80000300800 */
[----:B------:R-:W2:Y:S04]  /*a3fa0*/  LDL.LU R9, [R1+0x4ec] ;  /* 0x0004ec0001097983 */ /* 0x000ea80000300800 */
[----:B------:R-:W2:Y:S01]  /*a3fb0*/  LDL.LU R5, [R1+0x4e8] ;  /* 0x0004e80001057983 */ /* 0x000ea20000300800 */
[----:B0-----:R-:W-:-:S03]  /*a3fc0*/  IMAD.MOV.U32 R0, RZ, RZ, R20 ;  /* 0x000000ffff007224 */ /* 0x001fc600078e0014 */
        /* <DEDUP_REMOVED lines=9> */
[----:B------:R-:W-:-:S03]  /*a4060*/  F2FP.BF16.PACK_AB R2, R0, R2 ;  /* 0x000000020002723e */ /* 0x000fc600000010ff */
[----:B------:R-:W2:Y:S04]  /*a4070*/  LDL.LU R27, [R1+0x530] ;  /* 0x00053000011b7983 */ /* 0x000ea80000300800 */
[----:B------:R0:W-:Y:S04]  /*a4080*/  STL [R1+0x3d0c], R25 ;  /* 0x003d0c1901007387 */ /* 0x0001e80000100800 */
[----:B0-----:R-:W2:Y:S04]  /*a4090*/  LDL.LU R25, [R1+0x7c8] ;  /* 0x0007c80001197983 */ /* 0x001ea80000300800 */
[----:B------:R0:W-:Y:S04]  /*a40a0*/  STL [R1+0x3d08], R24 ;  /* 0x003d081801007387 */ /* 0x0001e80000100800 */
[----:B0-----:R-:W2:Y:S04]  /*a40b0*/  LDL.LU R24, [R1+0x7cc] ;  /* 0x0007cc0001187983 */ /* 0x001ea80000300800 */
[----:B------:R0:W-:Y:S04]  /*a40c0*/  STL [R1+0x3d04], R29 ;  /* 0x003d041d01007387 */ /* 0x0001e80000100800 */
[----:B0-----:R-:W2:Y:S04]  /*a40d0*/  LDL.LU R29, [R1+0x7e8] ;  /* 0x0007e800011d7983 */ /* 0x001ea80000300800 */
[----:B------:R-:W2:Y:S04]  /*a40e0*/  LDL.LU R0, [R1+0x4160] ;  /* 0x0041600001007983 */ /* 0x000ea80000300800 */
[----:B------:R0:W-:Y:S04]  /*a40f0*/  STL [R1+0x39c], R2 ;  /* 0x00039c0201007387 */ /* 0x0001e80000100800 */
[----:B0-----:R-:W2:Y:S02]  /*a4100*/  LDL.LU R2, [R1+0x415c] ;  /* 0x00415c0001027983 */ /* 0x001ea40000300800 */
[----:B--2---:R-:W-:-:S02]  /*a4110*/  F2FP.BF16.PACK_AB R2, R0, R2 ;  /* 0x000000020002723e */ /* 0x004fc400000010ff */
        /* <DEDUP_REMOVED lines=64> */
[----:B------:R-:W2:Y:S01]  /*a4520*/  LDL.LU R2, [R1+0x40d8] ;  /* 0x0040d80001027983 */ /* 0x000ea20000300800 */
[----:B------:R-:W-:Y:S02]  /*a4530*/  F2FP.BF16.PACK_AB R24, R24, R25 ;  /* 0x000000191818723e */ /* 0x000fe400000010ff */
[----:B------:R-:W-:Y:S01]  /*a4540*/  F2FP.BF16.PACK_AB R3, R28, R3 ;  /* 0x000000031c03723e */ /* 0x000fe200000010ff */
[----:B------:R-:W-:Y:S04]  /*a4550*/  STL [R1+0x358], R29 ;  /* 0x0003581d01007387 */ /* 0x000fe80000100800 */
[----:B------:R-:W-:Y:S01]  /*a4560*/  STL [R1+0x354], R24 ;  /* 0x0003541801007387 */ /* 0x000fe20000100800 */
[----:B--2---:R-:W-:Y:S02]  /*a4570*/  F2FP.BF16.PACK_AB R0, R2, R0 ;  /* 0x000000000200723e */ /* 0x004fe400000010ff */
[----:B---3--:R-:W-:-:S03]  /*a4580*/  F2FP.BF16.PACK_AB R2, R16, R12 ;  /* 0x0000000c1002723e */ /* 0x008fc600000010ff */
[----:B------:R4:W-:Y:S04]  /*a4590*/  STL [R1+0x350], R0 ;  /* 0x0003500001007387 */ /* 0x0009e80000100800 */
[----:B------:R0:W-:Y:S01]  /*a45a0*/  STL [R1+0x34c], R3 ;  /* 0x00034c0301007387 */ /* 0x0001e20000100800 */
[----:B----4-:R-:W-:-:S03]  /*a45b0*/  F2FP.BF16.PACK_AB R0, R17, R13 ;  /* 0x0000000d1100723e */ /* 0x010fc600000010ff */
[----:B------:R1:W-:Y:S01]  /*a45c0*/  STL [R1+0x348], R2 ;  /* 0x0003480201007387 */ /* 0x0003e20000100800 */
[----:B0-----:R-:W-:-:S03]  /*a45d0*/  F2FP.BF16.PACK_AB R3, R18, R14 ;  /* 0x0000000e1203723e */ /* 0x001fc600000010ff */
[----:B------:R0:W-:Y:S04]  /*a45e0*/  STL [R1+0x344], R0 ;  /* 0x0003440001007387 */ /* 0x0001e80000100800 */
[----:B------:R2:W-:Y:S01]  /*a45f0*/  STL [R1+0x340], R3 ;  /* 0x0003400301007387 */ /* 0x0005e20000100800 */
[----:B-1----:R-:W-:Y:S02]  /*a4600*/  F2FP.BF16.PACK_AB R2, R19, R15 ;  /* 0x0000000f1302723e */ /* 0x002fe400000010ff */
[----:B0-----:R-:W-:-:S03]  /*a4610*/  F2FP.BF16.PACK_AB R0, R8, R4 ;  /* 0x000000040800723e */ /* 0x001fc600000010ff */
[----:B------:R0:W-:Y:S01]  /*a4620*/  STL [R1+0x33c], R2 ;  /* 0x00033c0201007387 */ /* 0x0001e20000100800 */
[----:B--2---:R-:W-:-:S03]  /*a4630*/  F2FP.BF16.PACK_AB R3, R9, R5 ;  /* 0x000000050903723e */ /* 0x004fc600000010ff */
[----:B------:R1:W-:Y:S04]  /*a4640*/  STL [R1+0x338], R0 ;  /* 0x0003380001007387 */ /* 0x0003e80000100800 */
[----:B------:R2:W-:Y:S01]  /*a4650*/  STL [R1+0x334], R3 ;  /* 0x0003340301007387 */ /* 0x0005e20000100800 */
[----:B0-----:R-:W-:Y:S02]  /*a4660*/  F2FP.BF16.PACK_AB R2, R10, R6 ;  /* 0x000000060a02723e */ /* 0x001fe400000010ff */
[----:B-1----:R-:W-:-:S03]  /*a4670*/  F2FP.BF16.PACK_AB R0, R11, R7 ;  /* 0x000000070b00723e */ /* 0x002fc600000010ff */
[----:B------:R0:W-:Y:S01]  /*a4680*/  STL [R1+0x330], R2 ;  /* 0x0003300201007387 */ /* 0x0001e20000100800 */
[----:B--2---:R-:W-:-:S03]  /*a4690*/  F2FP.BF16.PACK_AB R3, R20, R21 ;  /* 0x000000151403723e */ /* 0x004fc600000010ff */
[----:B------:R1:W-:Y:S04]  /*a46a0*/  STL [R1+0x32c], R0 ;  /* 0x00032c0001007387 */ /* 0x0003e80000100800 */
[----:B------:R-:W-:Y:S04]  /*a46b0*/  STL [R1+0x328], R3 ;  /* 0x0003280301007387 */ /* 0x000fe80000100800 */
[----:B------:R-:W2:Y:S01]  /*a46c0*/  LDL.LU R29, [R1+0x878] ;  /* 0x00087800011d7983 */ /* 0x000ea20000300800 */
[----:B0-----:R-:W-:Y:S02]  /*a46d0*/  F2FP.BF16.PACK_AB R2, R22, R23 ;  /* 0x000000171602723e */ /* 0x001fe400000010ff */
[----:B-1----:R-:W-:-:S03]  /*a46e0*/  F2FP.BF16.PACK_AB R0, R26, R27 ;  /* 0x0000001b1a00723e */ /* 0x002fc600000010ff */
[----:B------:R-:W-:Y:S04]  /*a46f0*/  STL [R1+0x324], R2 ;  /* 0x0003240201007387 */ /* 0x000fe80000100800 */
[----:B--2---:R0:W-:Y:S04]  /*a4700*/  STL [R1+0x4050], R29 ;  /* 0x0040501d01007387 */ /* 0x0041e80000100800 */
[----:B------:R-:W-:Y:S04]  /*a4710*/  STL [R1+0x320], R0 ;  /* 0x0003200001007387 */ /* 0x000fe80000100800 */
        /* <DEDUP_REMOVED lines=33> */
[----:B------:R-:W3:Y:S04]  /*a4930*/  LDL.LU R24, [R1+0x88c] ;  /* 0x00088c0001187983 */ /* 0x000ee80000300800 */
[----:B---3--:R0:W-:Y:S04]  /*a4940*/  STL [R1+0x404c], R24 ;  /* 0x00404c1801007387 */ /* 0x0081e80000100800 */
[----:B0-----:R-:W3:Y:S04]  /*a4950*/  LDL.LU R24, [R1+0x87c] ;  /* 0x00087c0001187983 */ /* 0x001ee80000300800 */
        /* <DEDUP_REMOVED lines=33> */
[----:B0-----:R-:W2:Y:S04]  /*a4b70*/  LDL.LU R24, [R1+0x7ac] ;  /* 0x0007ac0001187983 */ /* 0x001ea80000300800 */
[----:B------:R-:W3:Y:S04]  /*a4b80*/  LDL.LU R25, [R1+0x888] ;  /* 0x0008880001197983 */ /* 0x000ee80000300800 */
[----:B------:R-:W4:Y:S04]  /*a4b90*/  LDL.LU R2, [R1+0x89c] ;  /* 0x00089c0001027983 */ /* 0x000f280000300800 */
[----:B------:R-:W4:Y:S04]  /*a4ba0*/  LDL.LU R0, [R1+0x898] ;  /* 0x0008980001007983 */ /* 0x000f280000300800 */
        /* <DEDUP_REMOVED lines=24> */
[----:B--2---:R-:W-:-:S03]  /*a4d30*/  F2FP.BF16.PACK_AB R29, R24, R29 ;  /* 0x0000001d181d723e */ /* 0x004fc600000010ff */
        /* <DEDUP_REMOVED lines=69> */
[----:B----4-:R-:W-:Y:S02]  /*a5190*/  F2FP.BF16.PACK_AB R0, R2, R0 ;  /* 0x000000000200723e */ /* 0x010fe400000010ff */
[----:B---3--:R-:W-:Y:S01]  /*a51a0*/  F2FP.BF16.PACK_AB R3, R28, R3 ;  /* 0x000000031c03723e */ /* 0x008fe200000010ff */
[----:B------:R-:W-:Y:S01]  /*a51b0*/  STL [R1+0x2d8], R29 ;  /* 0x0002d81d01007387 */ /* 0x000fe20000100800 */
[----:B------:R-:W-:Y:S02]  /*a51c0*/  F2FP.BF16.PACK_AB R2, R16, R12 ;  /* 0x0000000c1002723e */ /* 0x000fe400000010ff */
[----:B--2---:R-:W-:-:S05]  /*a51d0*/  F2FP.BF16.PACK_AB R24, R24, R25 ;  /* 0x000000191818723e */ /* 0x004fca00000010ff */
[----:B------:R-:W-:Y:S04]  /*a51e0*/  STL [R1+0x2d4], R24 ;  /* 0x0002d41801007387 */ /* 0x000fe80000100800 */
[----:B------:R0:W-:Y:S04]  /*a51f0*/  STL [R1+0x2d0], R0 ;  /* 0x0002d00001007387 */ /* 0x0001e80000100800 */
[----:B------:R1:W-:Y:S01]  /*a5200*/  STL [R1+0x2cc], R3 ;  /* 0x0002cc0301007387 */ /* 0x0003e20000100800 */
[----:B0-----:R-:W-:-:S03]  /*a5210*/  F2FP.BF16.PACK_AB R0, R17, R13 ;  /* 0x0000000d1100723e */ /* 0x001fc600000010ff */
[----:B------:R0:W-:Y:S01]  /*a5220*/  STL [R1+0x2c8], R2 ;  /* 0x0002c80201007387 */ /* 0x0001e20000100800 */
[----:B-1----:R-:W-:-:S03]  /*a5230*/  F2FP.BF16.PACK_AB R3, R18, R14 ;  /* 0x0000000e1203723e */ /* 0x002fc600000010ff */
[----:B------:R1:W-:Y:S04]  /*a5240*/  STL [R1+0x2c4], R0 ;  /* 0x0002c40001007387 */ /* 0x0003e80000100800 */
[----:B------:R2:W-:Y:S01]  /*a5250*/  STL [R1+0x2c0], R3 ;  /* 0x0002c00301007387 */ /* 0x0005e20000100800 */
[----:B0-----:R-:W-:Y:S02]  /*a5260*/  F2FP.BF16.PACK_AB R2, R19, R15 ;  /* 0x0000000f1302723e */ /* 0x001fe400000010ff */
[----:B-1----:R-:W-:-:S03]  /*a5270*/  F2FP.BF16.PACK_AB R0, R8, R4 ;  /* 0x000000040800723e */ /* 0x002fc600000010ff */
        /* <DEDUP_REMOVED lines=768> */
[----:B------:R-:W2:Y:S03]  /*a8280*/  LDL.LU R24, [R1+0x3e2c] ;  /* 0x003e2c0001187983 */ /* 0x000ea60000300800 */
[----:B------:R0:W-:Y:S02]  /*a8290*/  STL [R1+0xe0], R29 ;  /* 0x0000e01d01007387 */ /* 0x0001e40000100800 */
[----:B0-----:R-:W2:Y:S02]  /*a82a0*/  LDL.LU R29, [R1+0x3e28] ;  /* 0x003e2800011d7983 */ /* 0x001ea40000300800 */
[----:B--2---:R-:W-:Y:S02]  /*a82b0*/  F2FP.BF16.PACK_AB R29, R24, R29 ;  /* 0x0000001d181d723e */ /* 0x004fe400000010ff */
[----:B------:R-:W2:Y:S03]  /*a82c0*/  LDL.LU R24, [R1+0x3e24] ;  /* 0x003e240001187983 */ /* 0x000ea60000300800 */
[----:B------:R0:W-:Y:S02]  /*a82d0*/  STL [R1+0xdc], R29 ;  /* 0x0000dc1d01007387 */ /* 0x0001e40000100800 */
        /* <DEDUP_REMOVED lines=8> */
[----:B------:R-:W-:Y:S01]  /*a8360*/  STL [R1+0xd4], R24 ;  /* 0x0000d41801007387 */ /* 0x000fe20000100800 */
[----:B------:R0:W-:Y:S02]  /*a8370*/  STL [R1+0xd0], R0 ;  /* 0x0000d00001007387 */ /* 0x0001e40000100800 */
[----:B------:R1:W-:Y:S02]  /*a8380*/  STL [R1+0xcc], R3 ;  /* 0x0000cc0301007387 */ /* 0x0003e40000100800 */
[----:B------:R2:W-:Y:S01]  /*a8390*/  STL [R1+0xc8], R2 ;  /* 0x0000c80201007387 */ /* 0x0005e20000100800 */
[----:B0-----:R-:W-:Y:S02]  /*a83a0*/  F2FP.BF16.PACK_AB R0, R17, R13 ;  /* 0x0000000d1100723e */ /* 0x001fe400000010ff */
[----:B-1----:R-:W-:Y:S02]  /*a83b0*/  F2FP.BF16.PACK_AB R3, R18, R14 ;  /* 0x0000000e1203723e */ /* 0x002fe400000010ff */
[----:B--2---:R-:W-:Y:S01]  /*a83c0*/  F2FP.BF16.PACK_AB R2, R19, R15 ;  /* 0x0000000f1302723e */ /* 0x004fe200000010ff */
[----:B------:R0:W-:Y:S02]  /*a83d0*/  STL [R1+0xc4], R0 ;  /* 0x0000c40001007387 */ /* 0x0001e40000100800 */
[----:B------:R1:W-:Y:S02]  /*a83e0*/  STL [R1+0xc0], R3 ;  /* 0x0000c00301007387 */ /* 0x0003e40000100800 */
[----:B------:R2:W-:Y:S01]  /*a83f0*/  STL [R1+0xbc], R2 ;  /* 0x0000bc0201007387 */ /* 0x0005e20000100800 */
[----:B0-----:R-:W-:-:S02]  /*a8400*/  F2FP.BF16.PACK_AB R0, R8, R4 ;  /* 0x000000040800723e */ /* 0x001fc400000010ff */
[----:B-1----:R-:W-:Y:S02]  /*a8410*/  F2FP.BF16.PACK_AB R3, R9, R5 ;  /* 0x000000050903723e */ /* 0x002fe400000010ff */
[----:B--2---:R-:W-:Y:S01]  /*a8420*/  F2FP.BF16.PACK_AB R2, R10, R6 ;  /* 0x000000060a02723e */ /* 0x004fe200000010ff */
[----:B------:R0:W-:Y:S02]  /*a8430*/  STL [R1+0xb8], R0 ;  /* 0x0000b80001007387 */ /* 0x0001e40000100800 */
[----:B------:R1:W-:Y:S02]  /*a8440*/  STL [R1+0xb4], R3 ;  /* 0x0000b40301007387 */ /* 0x0003e40000100800 */
[----:B------:R2:W-:Y:S01]  /*a8450*/  STL [R1+0xb0], R2 ;  /* 0x0000b00201007387 */ /* 0x0005e20000100800 */
[----:B0-----:R-:W-:Y:S02]  /*a8460*/  F2FP.BF16.PACK_AB R0, R11, R7 ;  /* 0x000000070b00723e */ /* 0x001fe400000010ff */
[----:B-1----:R-:W-:-:S03]  /*a8470*/  F2FP.BF16.PACK_AB R3, R20, R21 ;  /* 0x000000151403723e */ /* 0x002fc600000010ff */
[----:B------:R0:W-:Y:S02]  /*a8480*/  STL [R1+0xac], R0 ;  /* 0x0000ac0001007387 */ /* 0x0001e40000100800 */
[----:B------:R-:W-:Y:S02]  /*a8490*/  STL [R1+0xa8], R3 ;  /* 0x0000a80301007387 */ /* 0x000fe40000100800 */
[----:B------:R-:W3:Y:S01]  /*a84a0*/  LDL.LU R29, [R1+0xbf8] ;  /* 0x000bf800011d7983 */ /* 0x000ee20000300800 */
[----:B--2---:R-:W-:Y:S02]  /*a84b0*/  F2FP.BF16.PACK_AB R2, R22, R23 ;  /* 0x000000171602723e */ /* 0x004fe400000010ff */
[----:B0-----:R-:W-:-:S03]  /*a84c0*/  F2FP.BF16.PACK_AB R0, R26, R27 ;  /* 0x0000001b1a00723e */ /* 0x001fc600000010ff */
[----:B------:R-:W-:Y:S04]  /*a84d0*/  STL [R1+0xa4], R2 ;  /* 0x0000a40201007387 */ /* 0x000fe80000100800 */
[----:B---3--:R0:W-:Y:S01]  /*a84e0*/  STL [R1+0x3d94], R29 ;  /* 0x003d941d01007387 */ /* 0x0081e20000100800 */
[----:B------:R-:W-:Y:S03]  /*a84f0*/  STL [R1+0xa0], R0 ;  /* 0x0000a00001007387 */ /* 0x000fe60000100800 */
        /* <DEDUP_REMOVED lines=32> */
[----:B0-----:R-:W2:Y:S01]  /*a8700*/  LDL.LU R29, [R1+0xb58] ;  /* 0x000b5800011d7983 */ /* 0x001ea20000300800 */
[----:B------:R-:W3:Y:S03]  /*a8710*/  LDL.LU R24, [R1+0xc0c] ;  /* 0x000c0c0001187983 */ /* 0x000ee60000300800 */
        /* <DEDUP_REMOVED lines=35> */
[----:B0-----:R-:W2:Y:S01]  /*a8950*/  LDL.LU R24, [R1+0xb5c] ;  /* 0x000b5c0001187983 */ /* 0x001ea20000300800 */
[----:B------:R-:W3:Y:S02]  /*a8960*/  LDL.LU R25, [R1+0xc08] ;  /* 0x000c080001197983 */ /* 0x000ee40000300800 */
[----:B------:R-:W4:Y:S02]  /*a8970*/  LDL.LU R2, [R1+0xc2c] ;  /* 0x000c2c0001027983 */ /* 0x000f240000300800 */
[----:B------:R-:W4:Y:S01]  /*a8980*/  LDL.LU R0, [R1+0xc28] ;  /* 0x000c280001007983 */ /* 0x000f220000300800 */
        /* <DEDUP_REMOVED lines=93> */
[----:B------:R-:W2:Y:S01]  /*a8f60*/  LDL.LU R24, [R1+0x3d90] ;  /* 0x003d900001187983 */ /* 0x000ea20000300800 */
[----:B----4-:R-:W-:-:S02]  /*a8f70*/  F2FP.BF16.PACK_AB R0, R2, R0 ;  /* 0x000000000200723e */ /* 0x010fc400000010ff */
        /* <DEDUP_REMOVED lines=64> */
[----:B------:R-:W3:Y:S03]  /*a9380*/  LDL.LU R5, [R1+0xcb8] ;  /* 0x000cb80001057983 */ /* 0x000ee60000300800 */
[----:B---3--:R0:W-:Y:S04]  /*a9390*/  STL [R1+0x3d48], R5 ;  /* 0x003d480501007387 */ /* 0x0081e80000100800 */
[----:B0-----:R-:W3:Y:S01]  /*a93a0*/  LDL.LU R5, [R1+0xcac] ;  /* 0x000cac0001057983 */ /* 0x001ee20000300800 */
[----:B------:R-:W4:Y:S03]  /*a93b0*/  LDL.LU R4, [R1+0xce8] ;  /* 0x000ce80001047983 */ /* 0x000f260000300800 */
[----:B----4-:R0:W-:Y:S04]  /*a93c0*/  STL [R1+0x3d44], R4 ;  /* 0x003d440401007387 */ /* 0x0101e80000100800 */
[----:B0-----:R-:W4:Y:S01]  /*a93d0*/  LDL.LU R4, [R1+0xcbc] ;  /* 0x000cbc0001047983 */ /* 0x001f220000300800 */
[----:B------:R-:W2:Y:S03]  /*a93e0*/  LDL.LU R11, [R1+0xc90] ;  /* 0x000c9000010b7983 */ /* 0x000ea60000300800 */
[----:B--2---:R0:W-:Y:S04]  /*a93f0*/  STL [R1+0x3d40], R11 ;  /* 0x003d400b01007387 */ /* 0x0041e80000100800 */
[----:B0-----:R-:W2:Y:S01]  /*a9400*/  LDL.LU R11, [R1+0xcec] ;  /* 0x000cec00010b7983 */ /* 0x001ea20000300800 */
        /* <DEDUP_REMOVED lines=33> */
[----:B------:R-:W2:Y:S01]  /*a9620*/  LDL.LU R25, [R1+0xd2c] ;  /* 0x000d2c0001197983 */ /* 0x000ea20000300800 */
[----:B------:R-:W-:-:S02]  /*a9630*/  F2FP.BF16.PACK_AB R7, R6, R7 ;  /* 0x000000070607723e */ /* 0x000fc400000010ff */
[----:B--2---:R0:W-:Y:S04]  /*a9640*/  STL [R1+0x3d10], R25 ;  /* 0x003d101901007387 */ /* 0x0041e80000100800 */
        /* <DEDUP_REMOVED lines=42> */
[----:B------:R0:W-:Y:S02]  /*a98f0*/  STL [R1], R7 ;  /* 0x0000000701007387 */ /* 0x0001e40000100800 */
[----:B0-----:R-:W2:Y:S02]  /*a9900*/  LDL.LU R7, [R1+0x3d50] ;  /* 0x003d500001077983 */ /* 0x001ea40000300800 */
[----:B--2---:R-:W-:Y:S02]  /*a9910*/  F2FP.BF16.PACK_AB R7, R6, R7 ;  /* 0x000000070607723e */ /* 0x004fe400000010ff */
[----:B------:R-:W3:Y:S02]  /*a9920*/  LDL.LU R6, [R1+0x3d4c] ;  /* 0x003d4c0001067983 */ /* 0x000ee40000300800 */
[----:B---3--:R-:W-:-:S02]  /*a9930*/  F2FP.BF16.PACK_AB R6, R5, R6 ;  /* 0x000000060506723e */ /* 0x008fc400000010ff */
[----:B------:R-:W4:Y:S02]  /*a9940*/  LDL.LU R5, [R1+0x3d48] ;  /* 0x003d480001057983 */ /* 0x000f240000300800 */
[----:B----4-:R-:W-:Y:S02]  /*a9950*/  F2FP.BF16.PACK_AB R5, R4, R5 ;  /* 0x000000050405723e */ /* 0x010fe400000010ff */
[----:B------:R-:W2:Y:S02]  /*a9960*/  LDL.LU R4, [R1+0x3d44] ;  /* 0x003d440001047983 */ /* 0x000ea40000300800 */
[----:B--2---:R-:W-:Y:S02]  /*a9970*/  F2FP.BF16.PACK_AB R4, R11, R4 ;  /* 0x000000040b04723e */ /* 0x004fe400000010ff */
[----:B------:R-:W2:Y:S02]  /*a9980*/  LDL.LU R11, [R1+0x3d40] ;  /* 0x003d4000010b7983 */ /* 0x000ea40000300800 */
[----:B--2---:R-:W-:-:S02]  /*a9990*/  F2FP.BF16.PACK_AB R11, R10, R11 ;  /* 0x0000000b0a0b723e */ /* 0x004fc400000010ff */
[----:B------:R-:W2:Y:S02]  /*a99a0*/  LDL.LU R10, [R1+0x3d3c] ;  /* 0x003d3c00010a7983 */ /* 0x000ea40000300800 */
[----:B--2---:R-:W-:Y:S02]  /*a99b0*/  F2FP.BF16.PACK_AB R10, R9, R10 ;  /* 0x0000000a090a723e */ /* 0x004fe400000010ff */
        /* <DEDUP_REMOVED lines=20> */
[----:B------:R-:W2:Y:S01]  /*a9b00*/  LDL.LU R25, [R1+0x3d10] ;  /* 0x003d100001197983 */ /* 0x000ea20000300800 */
[----:B------:R-:W-:Y:S02]  /*a9b10*/  F2FP.BF16.PACK_AB R22, R24, R22 ;  /* 0x000000161816723e */ /* 0x000fe400000010ff */
[----:B------:R-:W-:-:S02]  /*a9b20*/  F2FP.BF16.PACK_AB R21, R29, R21 ;  /* 0x000000151d15723e */ /* 0x000fc400000010ff */
[----:B--2---:R-:W-:Y:S02]  /*a9b30*/  F2FP.BF16.PACK_AB R23, R25, R23 ;  /* 0x000000171917723e */ /* 0x004fe400000010ff */
[----:B------:R-:W2:Y:S01]  /*a9b40*/  LDL.LU R25, [R1+0x3d0c] ;  /* 0x003d0c0001197983 */ /* 0x000ea20000300800 */
[----:B------:R-:W3:Y:S02]  /*a9b50*/  LDL.LU R24, [R1+0x3d08] ;  /* 0x003d080001187983 */ /* 0x000ee40000300800 */
[----:B------:R-:W3:Y:S01]  /*a9b60*/  LDL.LU R29, [R1+0x3d04] ;  /* 0x003d0400011d7983 */ /* 0x000ee20000300800 */
[----:B------:R-:W-:Y:S02]  /*a9b70*/  F2FP.BF16.PACK_AB R20, R2, R20 ;  /* 0x000000140214723e */ /* 0x000fe400000010ff */
[----:B------:R-:W-:Y:S02]  /*a9b80*/  F2FP.BF16.PACK_AB R27, R0, R27 ;  /* 0x0000001b001b723e */ /* 0x000fe400000010ff */
[----:B------:R-:W-:-:S02]  /*a9b90*/  F2FP.BF16.PACK_AB R26, R28, R26 ;  /* 0x0000001a1c1a723e */ /* 0x000fc400000010ff */
[----:B--2---:R-:W-:Y:S02]  /*a9ba0*/  F2FP.BF16.PACK_AB R25, R3, R25 ;  /* 0x000000190319723e */ /* 0x004fe400000010ff */
[----:B---3--:R-:W-:Y:S02]  /*a9bb0*/  F2FP.BF16.PACK_AB R24, R29, R24 ;  /* 0x000000181d18723e */ /* 0x008fe400000010ff */
.L_x_1:
[----:B------:R-:W2:Y:S04]  /*a9bc0*/  LDL.LU R2, [R1+0x3c10] ;  /* 0x003c100001027983 */ /* 0x000ea80000300800 */
[----:B------:R-:W3:Y:S04]  /*a9bd0*/  LDL.LU R29, [R1+0x3c0c] ;  /* 0x003c0c00011d7983 */ /* 0x000ee80000300800 */
[----:B------:R-:W4:Y:S04]  /*a9be0*/  LDL.LU R3, [R1+0x3c08] ;  /* 0x003c080001037983 */ /* 0x000f280000300800 */
[----:B-1----:R-:W5:Y:S04]  /*a9bf0*/  LDL.LU R0, [R1+0x3c04] ;  /* 0x003c040001007983 */ /* 0x002f680000300800 */
[----:B------:R-:W5:Y:S04]  /*a9c00*/  LDL.LU R28, [R1+0x3c14] ;  /* 0x003c1400011c7983 */ /* 0x000f680000300800 */
[----:B------:R-:W-:Y:S04]  /*a9c10*/  STL.64 [R1+0x4360], R6 ;  /* 0x0043600601007387 */ /* 0x000fe80000100a00 */
[----:B------:R0:W-:Y:S04]  /*a9c20*/  STL.64 [R1+0x4358], R4 ;  /* 0x0043580401007387 */ /* 0x0001e80000100a00 */
[----:B0-----:R-:W5:Y:S04]  /*a9c30*/  LDL.LU R5, [R1+0x3c18] ;  /* 0x003c180001057983 */ /* 0x001f680000300800 */
[----:B------:R-:W-:Y:S01]  /*a9c40*/  BAR.SYNC.DEFER_BLOCKING 0x0 ;  /* 0x0000000000007b1d */ /* 0x000fe20000010000 */
[----:B--2---:R-:W-:-:S05]  /*a9c50*/  ISETP.GE.AND P5, PT, R2, c[0x0][0x17c], PT ;  /* 0x00005f0002007a0c */ /* 0x004fca0003fa6270 */
[----:B------:R-:W0:Y:S01]  /*a9c60*/  S2R R2, SR_TID.X ;  /* 0x0000000000027919 */ /* 0x000e220000002100 */
[----:B---3--:R-:W-:Y:S02]  /*a9c70*/  ISETP.GE.AND P4, PT, R29, c[0x0][0x17c], PT ;  /* 0x00005f001d007a0c */ /* 0x008fe40003f86270 */
[----:B----4-:R-:W-:Y:S02]  /*a9c80*/  ISETP.GE.AND P3, PT, R3, c[0x0][0x17c], PT ;  /* 0x00005f0003007a0c */ /* 0x010fe40003f66270 */
[----:B------:R-:W1:Y:S01]  /*a9c90*/  S2R R3, SR_TID.X ;  /* 0x0000000000037919 */ /* 0x000e620000002100 */
[----:B-----5:R-:W-:Y:S02]  /*a9ca0*/  LOP3.LUT R0, R0, 0xc00, RZ, 0xc0, !PT ;  /* 0x00000c0000007812 */ /* 0x020fe400078ec0ff */
[----:B0-----:R-:W-:-:S05]  /*a9cb0*/  LOP3.LUT R2, R2, 0x3f, RZ, 0xc0, !PT ;  /* 0x0000003f02027812 */ /* 0x001fca00078ec0ff */
[----:B------:R-:W-:Y:S02]  /*a9cc0*/  IMAD R4, R2, 0x10, R0 ;  /* 0x0000001002047824 */ /* 0x000fe400078e0200 */
[C---:B-1----:R-:W-:Y:S02]  /*a9cd0*/  IMAD.SHL.U32 R0, R3.reuse, 0x80, RZ ;  /* 0x0000008003007824 */ /* 0x042fe400078e00ff */
[----:B------:R-:W-:-:S03]  /*a9ce0*/  IMAD.SHL.U32 R2, R3, 0x20, RZ ;  /* 0x0000002003027824 */ /* 0x000fc600078e00ff */
[----:B------:R-:W-:-:S04]  /*a9cf0*/  LOP3.LUT R0, R0, 0xc00, RZ, 0xc0, !PT ;  /* 0x00000c0000007812 */ /* 0x000fc800078ec0ff */
[----:B------:R-:W-:Y:S01]  /*a9d00*/  LOP3.LUT R0, R0, 0x60, R2, 0xf8, !PT ;  /* 0x0000006000007812 */ /* 0x000fe200078ef802 */
[C---:B------:R-:W-:Y:S02]  /*a9d10*/  IMAD.SHL.U32 R2, R3.reuse, 0x4, RZ ;  /* 0x0000000403027824 */ /* 0x040fe400078e00ff */
[----:B------:R-:W-:-:S03]  /*a9d20*/  IMAD.SHL.U32 R3, R3, 0x8, RZ ;  /* 0x0000000803037824 */ /* 0x000fc600078e00ff */
[----:B------:R-:W-:Y:S02]  /*a9d30*/  LOP3.LUT R0, R0, 0x70, R2, 0x78, !PT ;  /* 0x0000007000007812 */ /* 0x000fe400078e7802 */
[----:B------:R-:W-:-:S05]  /*a9d40*/  LOP3.LUT R2, R3, 0x100, RZ, 0xc0, !PT ;  /* 0x0000010003027812 */ /* 0x000fca00078ec0ff */
[----:B------:R-:W-:-:S05]  /*a9d50*/  IMAD.IADD R0, R2, 0x1, R0 ;  /* 0x0000000102007824 */ /* 0x000fca00078e0200 */
[----:B------:R-:W-:Y:S04]  /*a9d60*/  STS.128 [R0], R24 ;  /* 0x0000001800007388 */ /* 0x000fe80000000c00 */
[----:B------:R-:W-:Y:S04]  /*a9d70*/  STS.128 [R0+0x80], R20 ;  /* 0x0000801400007388 */ /* 0x000fe80000000c00 */
[----:B------:R-:W-:Y:S04]  /*a9d80*/  STS.128 [R0+0x200], R16 ;  /* 0x0002001000007388 */ /* 0x000fe80000000c00 */
[----:B------:R-:W-:Y:S04]  /*a9d90*/  STS.128 [R0+0x280], R12 ;  /* 0x0002800c00007388 */ /* 0x000fe80000000c00 */
[----:B------:R-:W-:Y:S01]  /*a9da0*/  BAR.SYNC.DEFER_BLOCKING 0x0 ;  /* 0x0000000000007b1d */ /* 0x000fe20000010000 */
[----:B------:R-:W-:-:S02]  /*a9db0*/  ISETP.GE.AND P1, PT, R5, c[0x0][0x17c], PT ;  /* 0x00005f0005007a0c */ /* 0x000fc40003f26270 */
[----:B------:R-:W-:-:S03]  /*a9dc0*/  LOP3.LUT R3, R4, 0x40, RZ, 0x3c, !PT ;  /* 0x0000004004037812 */ /* 0x000fc600078e3cff */
[----:B------:R-:W-:Y:S01]  /*a9dd0*/  STL [R1+0x4e4], R4 ;  /* 0x0004e40401007387 */ /* 0x000fe20000100800 */
[----:B------:R-:W-:-:S03]  /*a9de0*/  LOP3.LUT R2, R4, 0x60, RZ, 0x3c, !PT ;  /* 0x0000006004027812 */ /* 0x000fc600078e3cff */
[----:B------:R-:W-:Y:S04]  /*a9df0*/  STL [R1+0x40c4], R26 ;  /* 0x0040c41a01007387 */ /* 0x000fe80000100800 */
[----:B------:R0:W-:Y:S02]  /*a9e00*/  STL [R1+0x40c0], R27 ;  /* 0x0040c01b01007387 */ /* 0x0001e40000100800 */
[----:B0-----:R-:W-:Y:S02]  /*a9e10*/  LOP3.LUT R27, R4, 0x20, RZ, 0x3c, !PT ;  /* 0x00000020041b7812 */ /* 0x001fe400078e3cff */
[----:B------:R-:W0:Y:S04]  /*a9e20*/  LDS.128 R4, [R4] ;  /* 0x0000000004047984 */ /* 0x000e280000000c00 */
[----:B0-----:R-:W-:Y:S01]  /*a9e30*/  STL.64 [R1+0x3b0], R4 ;  /* 0x0003b00401007387 */ /* 0x001fe20000100a00 */
[----:B------:R-:W-:-:S03]  /*a9e40*/  IMAD.MOV.U32 R14, RZ, RZ, R4 ;  /* 0x000000ffff0e7224 */ /* 0x000fc600078e0004 */
[----:B------:R-:W-:Y:S04]  /*a9e50*/  STL.64 [R1+0x3b8], R6 ;  /* 0x0003b80601007387 */ /* 0x000fe80000100a00 */
[----:B------:R-:W0:Y:S04]  /*a9e60*/  LDS.128 R4, [R27] ;  /* 0x000000001b047984 */ /* 0x000e280000000c00 */
[----:B------:R1:W-:Y:S04]  /*a9e70*/  STL [R1+0x4318], R14 ;  /* 0x0043180e01007387 */ /* 0x0003e80000100800 */
[----:B------:R-:W-:Y:S04]  /*a9e80*/  STL [R1+0x4e0], R27 ;  /* 0x0004e01b01007387 */ /* 0x000fe80000100800 */
[----:B------:R-:W-:Y:S04]  /*a9e90*/  STL [R1+0x4e8], R3 ;  /* 0x0004e80301007387 */ /* 0x000fe80000100800 */
[----:B------:R-:W-:Y:S04]  /*a9ea0*/  STL [R1+0x4350], R27 ;  /* 0x0043501b01007387 */ /* 0x000fe80000100800 */
[----:B------:R-:W2:Y:S04]  /*a9eb0*/  LDL.LU R16, [R1+0x80] ;  /* 0x0000800001107983 */ /* 0x000ea80000300800 */
[----:B0-----:R-:W-:Y:S04]  /*a9ec0*/  STL.64 [R1+0x3e0], R4 ;  /* 0x0003e00401007387 */ /* 0x001fe80000100a00 */
[----:B------:R-:W-:Y:S04]  /*a9ed0*/  STL.64 [R1+0x3e8], R6 ;  /* 0x0003e80601007387 */ /* 0x000fe80000100a00 */
[----:B------:R-:W2:Y:S04]  /*a9ee0*/  LDL.LU R17, [R1+0x84] ;  /* 0x0000840001117983 */ /* 0x000ea80000300800 */
[----:B------:R-:W3:Y:S04]  /*a9ef0*/  LDL.LU R18, [R1+0x88] ;  /* 0x0000880001127983 */ /* 0x000ee80000300800 */
[----:B------:R-:W3:Y:S04]  /*a9f00*/  LDL.LU R19, [R1+0x8c] ;  /* 0x00008c0001137983 */ /* 0x000ee80000300800 */
[----:B------:R-:W0:Y:S04]  /*a9f10*/  LDS.128 R4, [R3] ;  /* 0x0000000003047984 */ /* 0x000e280000000c00 */
[----:B---3--:R-:W-:Y:S04]  /*a9f20*/  STL.64 [R1+0x4300], R18 ;  /* 0x0043001201007387 */ /* 0x008fe80000100a00 */
[----:B--2---:R-:W-:Y:S04]  /*a9f30*/  STL.64 [R1+0x42f8], R16 ;  /* 0x0042f81001007387 */ /* 0x004fe80000100a00 */
[----:B------:R-:W2:Y:S04]  /*a9f40*/  LDL.LU R20, [R1+0x90] ;  /* 0x0000900001147983 */ /* 0x000ea80000300800 */
[----:B------:R-:W2:Y:S04]  /*a9f50*/  LDL.LU R21, [R1+0x94] ;  /* 0x0000940001157983 */ /* 0x000ea80000300800 */
[----:B------:R-:W3:Y:S04]  /*a9f60*/  LDL.LU R22, [R1+0x98] ;  /* 0x0000980001167983 */ /* 0x000ee80000300800 */
[----:B------:R-:W3:Y:S04]  /*a9f70*/  LDL.LU R23, [R1+0x9c] ;  /* 0x00009c0001177983 */ /* 0x000ee80000300800 */
[----:B------:R-:W4:Y:S04]  /*a9f80*/  LDL.LU R12, [R1+0x40] ;  /* 0x00004000010c7983 */ /* 0x000f280000300800 */
[----:B------:R-:W4:Y:S04]  /*a9f90*/  LDL.LU R13, [R1+0x44] ;  /* 0x00004400010d7983 */ /* 0x000f280000300800 */
[----:B-1----:R-:W5:Y:S04]  /*a9fa0*/  LDL.LU R14, [R1+0x48] ;  /* 0x00004800010e7983 */ /* 0x002f680000300800 */
[----:B------:R-:W5:Y:S04]  /*a9fb0*/  LDL.LU R15, [R1+0x4c] ;  /* 0x00004c00010f7983 */ /* 0x000f680000300800 */
[----:B-----5:R-:W-:Y:S04]  /*a9fc0*/  STL.64 [R1+0x4328], R14 ;  /* 0x0043280e01007387 */ /* 0x020fe80000100a00 */
[----:B----4-:R1:W-:Y:S04]  /*a9fd0*/  STL.64 [R1+0x4320], R12 ;  /* 0x0043200c01007387 */ /* 0x0103e80000100a00 */
[----:B-1----:R-:W4:Y:S04]  /*a9fe0*/  LDL.LU R12, [R1+0x30] ;  /* 0x00003000010c7983 */ /* 0x002f280000300800 */
[----:B------:R-:W4:Y:S04]  /*a9ff0*/  LDL.LU R13, [R1+0x34] ;  /* 0x00003400010d7983 */ /* 0x000f280000300800 */
[----:B------:R-:W5:Y:S04]  /*aa000*/  LDL.LU R14, [R1+0x38] ;  /* 0x00003800010e7983 */ /* 0x000f680000300800 */
[----:B------:R-:W5:Y:S04]  /*aa010*/  LDL.LU R15, [R1+0x3c] ;  /* 0x00003c00010f7983 */ /* 0x000f680000300800 */
[----:B------:R-:W2:Y:S04]  /*aa020*/  LDL.LU R24, [R1] ;  /* 0x0000000001187983 */ /* 0x000ea80000300800 */
[----:B------:R-:W2:Y:S04]  /*aa030*/  LDL.LU R25, [R1+0x4] ;  /* 0x0000040001197983 */ /* 0x000ea80000300800 */
[----:B------:R-:W2:Y:S04]  /*aa040*/  LDL.LU R26, [R1+0x8] ;  /* 0x00000800011a7983 */ /* 0x000ea80000300800 */
[----:B------:R-:W2:Y:S04]  /*aa050*/  LDL.LU R27, [R1+0xc] ;  /* 0x00000c00011b7983 */ /* 0x000ea80000300800 */
[----:B-----5:R-:W-:Y:S04]  /*aa060*/  STL.64 [R1+0x4338], R14 ;  /* 0x0043380e01007387 */ /* 0x020fe80000100a00 */
[----:B----4-:R1:W-:Y:S04]  /*aa070*/  STL.64 [R1+0x4330], R12 ;  /* 0x0043300c01007387 */ /* 0x0103e80000100a00 */
[----:B-1----:R-:W4:Y:S04]  /*aa080*/  LDL.LU R12, [R1+0x20] ;  /* 0x00002000010c7983 */ /* 0x002f280000300800 */
[----:B------:R-:W4:Y:S04]  /*aa090*/  LDL.LU R13, [R1+0x24] ;  /* 0x00002400010d7983 */ /* 0x000f280000300800 */
[----:B------:R-:W5:Y:S04]  /*aa0a0*/  LDL.LU R14, [R1+0x28] ;  /* 0x00002800010e7983 */ /* 0x000f680000300800 */
[----:B------:R-:W5:Y:S04]  /*aa0b0*/  LDL.LU R15, [R1+0x2c] ;  /* 0x00002c00010f7983 */ /* 0x000f680000300800 */
[----:B-----5:R-:W-:Y:S04]  /*aa0c0*/  STL.64 [R1+0x4348], R14 ;  /* 0x0043480e01007387 */ /* 0x020fe80000100a00 */
[----:B----4-:R1:W-:Y:S04]  /*aa0d0*/  STL.64 [R1+0x4340], R12 ;  /* 0x0043400c01007387 */ /* 0x0103e80000100a00 */
[----:B-1----:R-:W4:Y:S04]  /*aa0e0*/  LDL.LU R12, [R1+0x10] ;  /* 0x00001000010c7983 */ /* 0x002f280000300800 */
[----:B------:R-:W4:Y:S04]  /*aa0f0*/  LDL.LU R13, [R1+0x14] ;  /* 0x00001400010d7983 */ /* 0x000f280000300800 */
[----:B------:R-:W4:Y:S04]  /*aa100*/  LDL.LU R14, [R1+0x18] ;  /* 0x00001800010e7983 */ /* 0x000f280000300800 */
[----:B------:R-:W4:Y:S04]  /*aa110*/  LDL.LU R15, [R1+0x1c] ;  /* 0x00001c00010f7983 */ /* 0x000f280000300800 */
[----:B---3--:R-:W-:Y:S04]  /*aa120*/  STL.64 [R1+0x4310], R22 ;  /* 0x0043101601007387 */ /* 0x008fe80000100a00 */
[----:B--2---:R1:W-:Y:S04]  /*aa130*/  STL.64 [R1+0x4308], R20 ;  /* 0x0043081401007387 */ /* 0x0043e80000100a00 */
[----:B-1----:R-:W2:Y:S04]  /*aa140*/  LDL.LU R20, [R1+0x50] ;  /* 0x0000500001147983 */ /* 0x002ea80000300800 */
[----:B------:R-:W2:Y:S04]  /*aa150*/  LDL.LU R21, [R1+0x54] ;  /* 0x0000540001157983 */ /* 0x000ea80000300800 */
[----:B------:R-:W2:Y:S04]  /*aa160*/  LDL.LU R22, [R1+0x58] ;  /* 0x0000580001167983 */ /* 0x000ea80000300800 */
[----:B------:R-:W2:Y:S04]  /*aa170*/  LDL.LU R23, [R1+0x5c] ;  /* 0x00005c0001177983 */ /* 0x000ea80000300800 */
[----:B------:R-:W3:Y:S04]  /*aa180*/  LDL.LU R16, [R1+0x60] ;  /* 0x0000600001107983 */ /* 0x000ee80000300800 */
[----:B------:R-:W3:Y:S04]  /*aa190*/  LDL.LU R17, [R1+0x64] ;  /* 0x0000640001117983 */ /* 0x000ee80000300800 */
[----:B------:R-:W3:Y:S04]  /*aa1a0*/  LDL.LU R18, [R1+0x68] ;  /* 0x0000680001127983 */ /* 0x000ee80000300800 */
[----:B------:R-:W3:Y:S04]  /*aa1b0*/  LDL.LU R19, [R1+0x6c] ;  /* 0x00006c0001137983 */ /* 0x000ee80000300800 */
[----:B------:R-:W-:Y:S04]  /*aa1c0*/  STL [R1+0x4ec], R2 ;  /* 0x0004ec0201007387 */ /* 0x000fe80000100800 */
[----:B0-----:R-:W-:Y:S04]  /*aa1d0*/  STL.64 [R1+0x420], R4 ;  /* 0x0004200401007387 */ /* 0x001fe80000100a00 */
[----:B------:R-:W-:Y:S04]  /*aa1e0*/  STL.64 [R1+0x428], R6 ;  /* 0x0004280601007387 */ /* 0x000fe80000100a00 */
[----:B------:R-:W0:Y:S04]  /*aa1f0*/  LDS.128 R4, [R2] ;  /* 0x0000000002047984 */ /* 0x000e280000000c00 */
[----:B------:R-:W-:Y:S06]  /*aa200*/  BAR.SYNC.DEFER_BLOCKING 0x0 ;  /* 0x0000000000007b1d */ /* 0x000fec0000010000 */
[----:B0-----:R-:W-:Y:S04]  /*aa210*/  STL.64 [R1+0x470], R4 ;  /* 0x0004700401007387 */ /* 0x001fe80000100a00 */
[----:B------:R0:W-:Y:S04]  /*aa220*/  STL.64 [R1+0x478], R6 ;  /* 0x0004780601007387 */ /* 0x0001e80000100a00 */
[----:B0-----:R-:W5:Y:S04]  /*aa230*/  LDL.LU.64 R6, [R1+0x4360] ;  /* 0x0043600001067983 */ /* 0x001f680000300a00 */
[----:B------:R-:W5:Y:S04]  /*aa240*/  LDL.LU.64 R4, [R1+0x4358] ;  /* 0x0043580001047983 */ /* 0x000f680000300a00 */
[----:B------:R0:W-:Y:S04]  /*aa250*/  STS.128 [R0], R8 ;  /* 0x0000000800007388 */ /* 0x0001e80000000c00 */
[----:B0-----:R-:W2:Y:S04]  /*aa260*/  LDL R10, [R1+0x4e4] ;  /* 0x0004e400010a7983 */ /* 0x001ea80000100800 */
[----:B------:R-:W-:Y:S04]  /*aa270*/  STS.128 [R0+0x200], R24 ;  /* 0x0002001800007388 */ /* 0x000fe80000000c00 */
[----:B-----5:R0:W-:Y:S04]  /*aa280*/  STS.128 [R0+0x80], R4 ;  /* 0x0000800400007388 */ /* 0x0201e80000000c00 */
[----:B0-----:R-:W5:Y:S04]  /*aa290*/  LDL.LU R4, [R1+0x70] ;  /* 0x0000700001047983 */ /* 0x001f680000300800 */
[----:B------:R-:W5:Y:S04]  /*aa2a0*/  LDL.LU R5, [R1+0x74] ;  /* 0x0000740001057983 */ /* 0x000f680000300800 */
[----:B------:R-:W5:Y:S04]  /*aa2b0*/  LDL.LU R6, [R1+0x78] ;  /* 0x0000780001067983 */ /* 0x000f680000300800 */
[----:B------:R-:W5:Y:S04]  /*aa2c0*/  LDL.LU R7, [R1+0x7c] ;  /* 0x00007c0001077983 */ /* 0x000f680000300800 */
[----:B------:R-:W3:Y:S04]  /*aa2d0*/  LDL.LU R27, [R1+0x4350] ;  /* 0x00435000011b7983 */ /* 0x000ee80000300800 */
[----:B----4-:R-:W-:Y:S04]  /*aa2e0*/  STS.128 [R0+0x280], R12 ;  /* 0x0002800c00007388 */ /* 0x010fe80000000c00 */
[----:B------:R-:W-:Y:S06]  /*aa2f0*/  BAR.SYNC.DEFER_BLOCKING 0x0 ;  /* 0x0000000000007b1d */ /* 0x000fec0000010000 */
[----:B--2---:R-:W0:Y:S04]  /*aa300*/  LDS.128 R12, [R10] ;  /* 0x000000000a0c7984 */ /* 0x004e280000000c00 */
[----:B0-----:R-:W-:Y:S01]  /*aa310*/  STL.64 [R1+0x3a0], R12 ;  /* 0x0003a00c01007387 */ /* 0x001fe20000100a00 */
[----:B------:R-:W-:-:S03]  /*aa320*/  IMAD.MOV.U32 R9, RZ, RZ, R12 ;  /* 0x000000ffff097224 */ /* 0x000fc600078e000c */
[----:B------:R-:W-:Y:S04]  /*aa330*/  STL.64 [R1+0x3a8], R14 ;  /* 0x0003a80e01007387 */ /* 0x000fe80000100a00 */
[----:B---3--:R-:W0:Y:S04]  /*aa340*/  LDS.128 R12, [R27] ;  /* 0x000000001b0c7984 */ /* 0x008e280000000c00 */
[----:B0-----:R-:W-:Y:S04]  /*aa350*/  STL.64 [R1+0x3d0], R12 ;  /* 0x0003d00c01007387 */ /* 0x001fe80000100a00 */
[----:B------:R-:W-:Y:S04]  /*aa360*/  STL.64 [R1+0x3d8], R14 ;  /* 0x0003d80e01007387 */ /* 0x000fe80000100a00 */
[----:B------:R-:W0:Y:S04]  /*aa370*/  LDS.128 R12, [R3] ;  /* 0x00000000030c7984 */ /* 0x000e280000000c00 */
[----:B0-----:R-:W-:Y:S04]  /*aa380*/  STL.64 [R1+0x410], R12 ;  /* 0x0004100c01007387 */ /* 0x001fe80000100a00 */
[----:B------:R-:W-:Y:S04]  /*aa390*/  STL.64 [R1+0x418], R14 ;  /* 0x0004180e01007387 */ /* 0x000fe80000100a00 */
[----:B------:R-:W0:Y:S04]  /*aa3a0*/  LDS.128 R12, [R2] ;  /* 0x00000000020c7984 */ /* 0x000e280000000c00 */
[----:B------:R-:W-:Y:S06]  /*aa3b0*/  BAR.SYNC.DEFER_BLOCKING 0x0 ;  /* 0x0000000000007b1d */ /* 0x000fec0000010000 */
[----:B0-----:R-:W-:Y:S04]  /*aa3c0*/  STL.64 [R1+0x460], R12 ;  /* 0x0004600c01007387 */ /* 0x001fe80000100a00 */
[----:B------:R0:W-:Y:S04]  /*aa3d0*/  STL.64 [R1+0x468], R14 ;  /* 0x0004680e01007387 */ /* 0x0001e80000100a00 */
[----:B0-----:R-:W2:Y:S04]  /*aa3e0*/  LDL.LU.64 R14, [R1+0x4348] ;  /* 0x00434800010e7983 */ /* 0x001ea80000300a00 */
[----:B------:R-:W2:Y:S04]  /*aa3f0*/  LDL.LU.64 R12, [R1+0x4340] ;  /* 0x00434000010c7983 */ /* 0x000ea80000300a00 */
[----:B--2---:R0:W-:Y:S04]  /*aa400*/  STS.128 [R0], R12 ;  /* 0x0000000c00007388 */ /* 0x0041e80000000c00 */
[----:B0-----:R-:W2:Y:S04]  /*aa410*/  LDL.LU.64 R14, [R1+0x4338] ;  /* 0x00433800010e7983 */ /* 0x001ea80000300a00 */
[----:B------:R-:W2:Y:S04]  /*aa420*/  LDL.LU.64 R12, [R1+0x4330] ;  /* 0x00433000010c7983 */ /* 0x000ea80000300a00 */
[----:B--2---:R0:W-:Y:S04]  /*aa430*/  STS.128 [R0+0x80], R12 ;  /* 0x0000800c00007388 */ /* 0x0041e80000000c00 */
[----:B0-----:R-:W2:Y:S04]  /*aa440*/  LDL.LU.64 R14, [R1+0x4328] ;  /* 0x00432800010e7983 */ /* 0x001ea80000300a00 */
[----:B------:R-:W2:Y:S04]  /*aa450*/  LDL.LU.64 R12, [R1+0x4320] ;  /* 0x00432000010c7983 */ /* 0x000ea80000300a00 */
[----:B------:R-:W-:Y:S04]  /*aa460*/  STS.128 [R0+0x280], R20 ;  /* 0x0002801400007388 */ /* 0x000fe80000000c00 */
[----:B--2---:R0:W-:Y:S04]  /*aa470*/  STS.128 [R0+0x200], R12 ;  /* 0x0002000c00007388 */ /* 0x0041e80000000c00 */
[----:B------:R-:W-:Y:S06]  /*aa480*/  BAR.SYNC.DEFER_BLOCKING 0x0 ;  /* 0x0000000000007b1d */ /* 0x000fec0000010000 */
[----:B0-----:R-:W2:Y:S04]  /*aa490*/  LDL.LU R14, [R1+0x4318] ;  /* 0x00431800010e7983 */ /* 0x001ea80000300800 */
[----:B------:R-:W0:Y:S04]  /*aa4a0*/  LDS.128 R20, [R10] ;  /* 0x000000000a147984 */ /* 0x000e280000000c00 */
[----:B0-----:R-:W-:Y:S01]  /*aa4b0*/  STL.64 [R1+0x40], R20 ;  /* 0x0000401401007387 */ /* 0x001fe20000100a00 */
[----:B------:R-:W-:-:S03]  /*aa4c0*/  IMAD.MOV.U32 R13, RZ, RZ, R20 ;  /* 0x000000ffff0d7224 */ /* 0x000fc600078e0014 */
[----:B------:R-:W-:Y:S04]  /*aa4d0*/  STL.64 [R1+0x48], R22 ;  /* 0x0000481601007387 */ /* 0x000fe80000100a00 */
[----:B------:R-:W0:Y:S04]  /*aa4e0*/  LDS.128 R20, [R27] ;  /* 0x000000001b147984 */ /* 0x000e280000000c00 */
[----:B0-----:R-:W-:Y:S04]  /*aa4f0*/  STL.64 [R1+0x3c0], R20 ;  /* 0x0003c01401007387 */ /* 0x001fe80000100a00 */
[----:B------:R-:W-:Y:S04]  /*aa500*/  STL.64 [R1+0x3c8], R22 ;  /* 0x0003c81601007387 */ /* 0x000fe80000100a00 */
[----:B------:R-:W0:Y:S04]  /*aa510*/  LDS.128 R20, [R3] ;  /* 0x0000000003147984 */ /* 0x000e280000000c00 */
[----:B0-----:R-:W-:Y:S04]  /*aa520*/  STL.64 [R1+0x400], R20 ;  /* 0x0004001401007387 */ /* 0x001fe80000100a00 */
[----:B------:R-:W-:Y:S04]  /*aa530*/  STL.64 [R1+0x408], R22 ;  /* 0x0004081601007387 */ /* 0x000fe80000100a00 */
[----:B------:R-:W0:Y:S04]  /*aa540*/  LDS.128 R20, [R2] ;  /* 0x0000000002147984 */ /* 0x000e280000000c00 */
[----:B------:R-:W-:Y:S06]  /*aa550*/  BAR.SYNC.DEFER_BLOCKING 0x0 ;  /* 0x0000000000007b1d */ /* 0x000fec0000010000 */
[----:B------:R-:W-:Y:S04]  /*aa560*/  STS.128 [R0], R16 ;  /* 0x0000001000007388 */ /* 0x000fe80000000c00 */
[----:B0-----:R-:W-:Y:S04]  /*aa570*/  STL.64 [R1+0x450], R20 ;  /* 0x0004501401007387 */ /* 0x001fe80000100a00 */
[----:B------:R0:W-:Y:S04]  /*aa580*/  STL.64 [R1+0x458], R22 ;  /* 0x0004581601007387 */ /* 0x0001e80000100a00 */
[----:B0-----:R-:W3:Y:S04]  /*aa590*/  LDL.LU.64 R22, [R1+0x4310] ;  /* 0x0043100001167983 */ /* 0x001ee80000300a00 */
[----:B------:R-:W3:Y:S04]  /*aa5a0*/  LDL.LU.64 R20, [R1+0x4308] ;  /* 0x0043080001147983 */ /* 0x000ee80000300a00 */
[----:B------:R-:W4:Y:S04]  /*aa5b0*/  LDL.LU.64 R18, [R1+0x4300] ;  /* 0x0043000001127983 */ /* 0x000f280000300a00 */
[----:B------:R-:W4:Y:S04]  /*aa5c0*/  LDL.LU.64 R16, [R1+0x42f8] ;  /* 0x0042f80001107983 */ /* 0x000f280000300a00 */
[----:B-----5:R-:W-:Y:S04]  /*aa5d0*/  STS.128 [R0+0x80], R4 ;  /* 0x0000800400007388 */ /* 0x020fe80000000c00 */
[----:B---3--:R-:W-:Y:S04]  /*aa5e0*/  STS.128 [R0+0x280], R20 ;  /* 0x0002801400007388 */ /* 0x008fe80000000c00 */
[----:B----4-:R-:W-:Y:S04]  /*aa5f0*/  STS.128 [R0+0x200], R16 ;  /* 0x0002001000007388 */ /* 0x010fe80000000c00 */
[----:B------:R-:W-:Y:S06]  /*aa600*/  BAR.SYNC.DEFER_BLOCKING 0x0 ;  /* 0x0000000000007b1d */ /* 0x000fec0000010000 */
[----:B------:R-:W0:Y:S04]  /*aa610*/  LDS.128 R4, [R10] ;  /* 0x000000000a047984 */ /* 0x000e280000000c00 */
[----:B0-----:R-:W-:Y:S01]  /*aa620*/  STL.64 [R1+0x20], R4 ;  /* 0x0000200401007387 */ /* 0x001fe20000100a00 */
[----:B------:R-:W-:-:S03]  /*aa630*/  IMAD.MOV.U32 R12, RZ, RZ, R4 ;  /* 0x000000ffff0c7224 */ /* 0x000fc600078e0004 */
[----:B------:R-:W-:Y:S04]  /*aa640*/  STL.64 [R1+0x28], R6 ;  /* 0x0000280601007387 */ /* 0x000fe80000100a00 */
[----:B------:R-:W0:Y:S04]  /*aa650*/  LDS.128 R4, [R27] ;  /* 0x000000001b047984 */ /* 0x000e280000000c00 */
[----:B------:R-:W-:Y:S04]  /*aa660*/  STL [R1+0x42dc], R10 ;  /* 0x0042dc0a01007387 */ /* 0x000fe80000100800 */
[----:B------:R-:W-:Y:S04]  /*aa670*/  STL [R1+0x42d8], R9 ;  /* 0x0042d80901007387 */ /* 0x000fe80000100800 */
[----:B--2---:R-:W-:Y:S04]  /*aa680*/  STL [R1+0x4100], R14 ;  /* 0x0041000e01007387 */ /* 0x004fe80000100800 */
[----:B------:R-:W-:Y:S04]  /*aa690*/  STL.64 [R1+0x40f8], R12 ;  /* 0x0040f80c01007387 */ /* 0x000fe80000100a00 */
[----:B------:R-:W-:Y:S04]  /*aa6a0*/  STL [R1+0x42e0], R27 ;  /* 0x0042e01b01007387 */ /* 0x000fe80000100800 */
[----:B------:R-:W-:Y:S04]  /*aa6b0*/  LDS.128 R8, [R3] ;  /* 0x0000000003087984 */ /* 0x000fe80000000c00 */
[----:B0-----:R-:W-:Y:S04]  /*aa6c0*/  STL.64 [R1+0x90], R4 ;  /* 0x0000900401007387 */ /* 0x001fe80000100a00 */
[----:B------:R-:W-:Y:S04]  /*aa6d0*/  STL.64 [R1+0x98], R6 ;  /* 0x0000980601007387 */ /* 0x000fe80000100a00 */
[----:B------:R-:W0:Y:S04]  /*aa6e0*/  LDS.128 R4, [R2] ;  /* 0x0000000002047984 */ /* 0x000e280000000c00 */
[----:B0-----:R-:W-:Y:S04]  /*aa6f0*/  STL [R1+0x444], R5 ;  /* 0x0004440501007387 */ /* 0x001fe80000100800 */
[----:B------:R-:W-:Y:S04]  /*aa700*/  STL.64 [R1+0x3f0], R8 ;  /* 0x0003f00801007387 */ /* 0x000fe80000100a00 */
[----:B------:R-:W-:Y:S04]  /*aa710*/  STL.64 [R1+0x3f8], R10 ;  /* 0x0003f80a01007387 */ /* 0x000fe80000100a00 */
[----:B------:R-:W-:Y:S04]  /*aa720*/  STL.64 [R1+0x448], R6 ;  /* 0x0004480601007387 */ /* 0x000fe80000100a00 */
[----:B------:R-:W2:Y:S04]  /*aa730*/  LDL.LU R16, [R1+0x140] ;  /* 0x0001400001107983 */ /* 0x000ea80000300800 */
[----:B------:R-:W2:Y:S04]  /*aa740*/  LDL.LU R17, [R1+0x144] ;  /* 0x0001440001117983 */ /* 0x000ea80000300800 */
[----:B------:R-:W3:Y:S04]  /*aa750*/  LDL.LU R18, [R1+0x148] ;  /* 0x0001480001127983 */ /* 0x000ee80000300800 */
[----:B------:R-:W3:Y:S04]  /*aa760*/  LDL.LU R19, [R1+0x14c] ;  /* 0x00014c0001137983 */ /* 0x000ee80000300800 */
[----:B------:R-:W-:Y:S06]  /*aa770*/  BAR.SYNC.DEFER_BLOCKING 0x0 ;  /* 0x0000000000007b1d */ /* 0x000fec0000010000 */
[----:B---3--:R-:W-:Y:S04]  /*aa780*/  STL.64 [R1+0x4290], R18 ;  /* 0x0042901201007387 */ /* 0x008fe80000100a00 */
[----:B--2---:R0:W-:Y:S04]  /*aa790*/  STL.64 [R1+0x4288], R16 ;  /* 0x0042881001007387 */ /* 0x0041e80000100a00 */
[----:B0-----:R-:W2:Y:S04]  /*aa7a0*/  LDL.LU R16, [R1+0x110] ;  /* 0x0001100001107983 */ /* 0x001ea80000300800 */
[----:B------:R-:W2:Y:S04]  /*aa7b0*/  LDL.LU R17, [R1+0x114] ;  /* 0x0001140001117983 */ /* 0x000ea80000300800 */
[----:B------:R-:W3:Y:S04]  /*aa7c0*/  LDL.LU R18, [R1+0x118] ;  /* 0x0001180001127983 */ /* 0x000ee80000300800 */
[----:B------:R-:W3:Y:S04]  /*aa7d0*/  LDL.LU R19, [R1+0x11c] ;  /* 0x00011c0001137983 */ /* 0x000ee80000300800 */
[----:B---3--:R-:W-:Y:S04]  /*aa7e0*/  STL.64 [R1+0x42a0], R18 ;  /* 0x0042a01201007387 */ /* 0x008fe80000100a00 */
[----:B--2---:R0:W-:Y:S04]  /*aa7f0*/  STL.64 [R1+0x4298], R16 ;  /* 0x0042981001007387 */ /* 0x0041e80000100a00 */
[----:B0-----:R-:W2:Y:S04]  /*aa800*/  LDL.LU R16, [R1+0x100] ;  /* 0x0001000001107983 */ /* 0x001ea80000300800 */
[----:B------:R-:W2:Y:S04]  /*aa810*/  LDL.LU R17, [R1+0x104] ;  /* 0x0001040001117983 */ /* 0x000ea80000300800 */
[----:B------:R-:W3:Y:S04]  /*aa820*/  LDL.LU R18, [R1+0x108] ;  /* 0x0001080001127983 */ /* 0x000ee80000300800 */
[----:B------:R-:W3:Y:S04]  /*aa830*/  LDL.LU R19, [R1+0x10c] ;  /* 0x00010c0001137983 */ /* 0x000ee80000300800 */
[----:B------:R-:W4:Y:S04]  /*aa840*/  LDL.LU R8, [R1+0xc0] ;  /* 0x0000c00001087983 */ /* 0x000f280000300800 */
[----:B------:R-:W4:Y:S04]  /*aa850*/  LDL.LU R9, [R1+0xc4] ;  /* 0x0000c40001097983 */ /* 0x000f280000300800 */
[----:B------:R-:W5:Y:S04]  /*aa860*/  LDL.LU R10, [R1+0xc8] ;  /* 0x0000c800010a7983 */ /* 0x000f680000300800 */
[----:B------:R-:W5:Y:S04]  /*aa870*/  LDL.LU R11, [R1+0xcc] ;  /* 0x0000cc00010b7983 */ /* 0x000f680000300800 */
[----:B-----5:R-:W-:Y:S04]  /*aa880*/  STL.64 [R1+0x42f0], R10 ;  /* 0x0042f00a01007387 */ /* 0x020fe80000100a00 */
[----:B----4-:R0:W-:Y:S04]  /*aa890*/  STL.64 [R1+0x42e8], R8 ;  /* 0x0042e80801007387 */ /* 0x0101e80000100a00 */
[----:B------:R-:W4:Y:S04]  /*aa8a0*/  LDL.LU R24, [R1+0xb0] ;  /* 0x0000b00001187983 */ /* 0x000f280000300800 */
[----:B------:R-:W4:Y:S04]  /*aa8b0*/  LDL.LU R25, [R1+0xb4] ;  /* 0x0000b40001197983 */ /* 0x000f280000300800 */
[----:B------:R-:W4:Y:S04]  /*aa8c0*/  LDL.LU R26, [R1+0xb8] ;  /* 0x0000b800011a7983 */ /* 0x000f280000300800 */
[----:B------:R-:W4:Y:S04]  /*aa8d0*/  LDL.LU R27, [R1+0xbc] ;  /* 0x0000bc00011b7983 */ /* 0x000f280000300800 */
[----:B0-----:R-:W5:Y:S04]  /*aa8e0*/  LDL.LU R8, [R1+0xa0] ;  /* 0x0000a00001087983 */ /* 0x001f680000300800 */
[----:B------:R-:W5:Y:S04]  /*aa8f0*/  LDL.LU R9, [R1+0xa4] ;  /* 0x0000a40001097983 */ /* 0x000f680000300800 */
[----:B------:R-:W5:Y:S04]  /*aa900*/  LDL.LU R10, [R1+0xa8] ;  /* 0x0000a800010a7983 */ /* 0x000f680000300800 */
[----:B------:R-:W5:Y:S04]  /*aa910*/  LDL.LU R11, [R1+0xac] ;  /* 0x0000ac00010b7983 */ /* 0x000f680000300800 */
        /* <DEDUP_REMOVED lines=11> */
[----:B------:R-:W3:Y:S01]  /*aa9d0*/  LDL.LU R19, [R1+0xec] ;  /* 0x0000ec0001137983 */ /* 0x000ee20000300800 */
[----:B------:R-:W-:-:S03]  /*aa9e0*/  IMAD.MOV.U32 R29, RZ, RZ, R4 ;  /* 0x000000ffff1d7224 */ /* 0x000fc600078e0004 */
[----:B-----5:R-:W-:Y:S04]  /*aa9f0*/  STS.128 [R0], R8 ;  /* 0x0000000800007388 */ /* 0x020fe80000000c00 */
[----:B---3--:R-:W-:Y:S04]  /*aaa00*/  STL.64 [R1+0x42d0], R18 ;  /* 0x0042d01201007387 */ /* 0x008fe80000100a00 */
[----:B--2---:R0:W-:Y:S04]  /*aaa10*/  STL.64 [R1+0x42c8], R16 ;  /* 0x0042c81001007387 */ /* 0x0041e80000100a00 */
[----:B0-----:R-:W2:Y:S04]  /*aaa20*/  LDL.LU R16, [R1+0xd0] ;  /* 0x0000d00001107983 */ /* 0x001ea80000300800 */
[----:B------:R-:W2:Y:S04]  /*aaa30*/  LDL.LU R17, [R1+0xd4] ;  /* 0x0000d40001117983 */ /* 0x000ea80000300800 */
[----:B------:R-:W2:Y:S04]  /*aaa40*/  LDL.LU R18, [R1+0xd8] ;  /* 0x0000d80001127983 */ /* 0x000ea80000300800 */
[----:B------:R-:W2:Y:S04]  /*aaa50*/  LDL.LU R19, [R1+0xdc] ;  /* 0x0000dc0001137983 */ /* 0x000ea80000300800 */
[----:B------:R-:W3:Y:S04]  /*aaa60*/  LDL.LU R4, [R1+0x130] ;  /* 0x0001300001047983 */ /* 0x000ee80000300800 */
[----:B------:R-:W3:Y:S04]  /*aaa70*/  LDL.LU R5, [R1+0x134] ;  /* 0x0001340001057983 */ /* 0x000ee80000300800 */
[----:B------:R-:W3:Y:S04]  /*aaa80*/  LDL.LU R6, [R1+0x138] ;  /* 0x0001380001067983 */ /* 0x000ee80000300800 */
[----:B------:R-:W3:Y:S04]  /*aaa90*/  LDL.LU R7, [R1+0x13c] ;  /* 0x00013c0001077983 */ /* 0x000ee80000300800 */
[----:B------:R-:W5:Y:S04]  /*aaaa0*/  LDL.LU R12, [R1+0x120] ;  /* 0x00012000010c7983 */ /* 0x000f680000300800 */
[----:B------:R-:W5:Y:S04]  /*aaab0*/  LDL.LU R13, [R1+0x124] ;  /* 0x00012400010d7983 */ /* 0x000f680000300800 */
[----:B------:R-:W5:Y:S04]  /*aaac0*/  LDL.LU R14, [R1+0x128] ;  /* 0x00012800010e7983 */ /* 0x000f680000300800 */
[----:B------:R-:W5:Y:S04]  /*aaad0*/  LDL.LU R15, [R1+0x12c] ;  /* 0x00012c00010f7983 */ /* 0x000f680000300800 */
[----:B------:R-:W2:Y:S04]  /*aaae0*/  LDL.LU R20, [R1+0x150] ;  /* 0x0001500001147983 */ /* 0x000ea80000300800 */
[----:B------:R-:W2:Y:S04]  /*aaaf0*/  LDL.LU R21, [R1+0x154] ;  /* 0x0001540001157983 */ /* 0x000ea80000300800 */
[----:B------:R-:W2:Y:S04]  /*aab00*/  LDL.LU R22, [R1+0x158] ;  /* 0x0001580001167983 */ /* 0x000ea80000300800 */
[----:B------:R-:W2:Y:S04]  /*aab10*/  LDL.LU R23, [R1+0x15c] ;  /* 0x00015c0001177983 */ /* 0x000ea80000300800 */
[----:B------:R-:W-:Y:S04]  /*aab20*/  STL [R1+0x40b0], R29 ;  /* 0x0040b01d01007387 */ /* 0x000fe80000100800 */
[----:B------:R-:W2:Y:S04]  /*aab30*/  LDL.LU.64 R10, [R1+0x42f0] ;  /* 0x0042f000010a7983 */ /* 0x000ea80000300a00 */
[----:B------:R-:W2:Y:S04]  /*aab40*/  LDL.LU.64 R8, [R1+0x42e8] ;  /* 0x0042e80001087983 */ /* 0x000ea80000300a00 */
[----:B----4-:R0:W-:Y:S04]  /*aab50*/  STS.128 [R0+0x80], R24 ;  /* 0x0000801800007388 */ /* 0x0101e80000000c00 */
[----:B0-----:R-:W4:Y:S04]  /*aab60*/  LDL.LU R27, [R1+0x42e0] ;  /* 0x0042e000011b7983 */ /* 0x001f280000300800 */
[----:B--2---:R0:W-:Y:S04]  /*aab70*/  STS.128 [R0+0x200], R8 ;  /* 0x0002000800007388 */ /* 0x0041e80000000c00 */
[----:B0-----:R-:W2:Y:S04]  /*aab80*/  LDL.LU R10, [R1+0x42dc] ;  /* 0x0042dc00010a7983 */ /* 0x001ea80000300800 */
[----:B------:R-:W-:Y:S04]  /*aab90*/  STS.128 [R0+0x280], R16 ;  /* 0x0002801000007388 */ /* 0x000fe80000000c00 */
[----:B------:R-:W-:Y:S06]  /*aaba0*/  BAR.SYNC.DEFER_BLOCKING 0x0 ;  /* 0x0000000000007b1d */ /* 0x000fec0000010000 */
[----:B------:R-:W3:Y:S01]  /*aabb0*/  LDL.LU R9, [R1+0x42d8] ;  /* 0x0042d80001097983 */ /* 0x000ee20000300800 */
[----:B------:R-:W-:-:S03]  /*aabc0*/  ISETP.GE.AND P2, PT, R28, c[0x0][0x17c], PT ;  /* 0x00005f001c007a0c */ /* 0x000fc60003f46270 */
[----:B--2---:R-:W0:Y:S04]  /*aabd0*/  LDS.128 R16, [R10] ;  /* 0x000000000a107984 */ /* 0x004e280000000c00 */
[----:B0-----:R-:W-:Y:S04]  /*aabe0*/  STL.64 [R1+0x30], R16 ;  /* 0x0000301001007387 */ /* 0x001fe80000100a00 */
[----:B------:R-:W-:Y:S04]  /*aabf0*/  STL.64 [R1+0x38], R18 ;  /* 0x0000381201007387 */ /* 0x000fe80000100a00 */
[----:B----4-:R-:W0:Y:S04]  /*aac00*/  LDS.128 R16, [R27] ;  /* 0x000000001b107984 */ /* 0x010e280000000c00 */
[----:B0-----:R-:W-:Y:S04]  /*aac10*/  STL.64 [R1+0x70], R16 ;  /* 0x0000701001007387 */ /* 0x001fe80000100a00 */
[----:B------:R-:W-:Y:S04]  /*aac20*/  STL.64 [R1+0x78], R18 ;  /* 0x0000781201007387 */ /* 0x000fe80000100a00 */
[----:B------:R-:W0:Y:S04]  /*aac30*/  LDS.128 R16, [R3] ;  /* 0x0000000003107984 */ /* 0x000e280000000c00 */
[----:B0-----:R-:W-:Y:S01]  /*aac40*/  STL [R1+0xd4], R17 ;  /* 0x0000d41101007387 */ /* 0x001fe20000100800 */
[----:B------:R-:W-:-:S03]  /*aac50*/  IMAD.MOV.U32 R26, RZ, RZ, R16 ;  /* 0x000000ffff1a7224 */ /* 0x000fc600078e0010 */
[----:B------:R-:W-:Y:S04]  /*aac60*/  STL.64 [R1+0xd8], R18 ;  /* 0x0000d81201007387 */ /* 0x000fe80000100a00 */
[----:B------:R-:W0:Y:S04]  /*aac70*/  LDS.128 R16, [R2] ;  /* 0x0000000002107984 */ /* 0x000e280000000c00 */
[----:B------:R-:W-:Y:S04]  /*aac80*/  STL [R1+0x40d0], R26 ;  /* 0x0040d01a01007387 */ /* 0x000fe80000100800 */
[----:B0-----:R-:W-:Y:S01]  /*aac90*/  STL [R1+0x434], R17 ;  /* 0x0004341101007387 */ /* 0x001fe20000100800 */
[----:B------:R-:W-:-:S03]  /*aaca0*/  IMAD.MOV.U32 R28, RZ, RZ, R16 ;  /* 0x000000ffff1c7224 */ /* 0x000fc600078e0010 */
[----:B------:R0:W-:Y:S04]  /*aacb0*/  STL.64 [R1+0x438], R18 ;  /* 0x0004381201007387 */ /* 0x0001e80000100a00 */
[----:B0-----:R-:W2:Y:S04]  /*aacc0*/  LDL.LU.64 R18, [R1+0x42d0] ;  /* 0x0042d00001127983 */ /* 0x001ea80000300a00 */
[----:B------:R-:W2:Y:S04]  /*aacd0*/  LDL.LU.64 R16, [R1+0x42c8] ;  /* 0x0042c80001107983 */ /* 0x000ea80000300a00 */
[----:B------:R-:W-:Y:S06]  /*aace0*/  BAR.SYNC.DEFER_BLOCKING 0x0 ;  /* 0x0000000000007b1d */ /* 0x000fec0000010000 */
[----:B------:R-:W-:Y:S04]  /*aacf0*/  STL [R1+0x40b4], R28 ;  /* 0x0040b41c01007387 */ /* 0x000fe80000100800 */
[----:B--2---:R0:W-:Y:S04]  /*aad00*/  STS.128 [R0], R16 ;  /* 0x0000001000007388 */ /* 0x0041e80000000c00 */
[----:B0-----:R-:W2:Y:S04]  /*aad10*/  LDL.LU.64 R18, [R1+0x42c0] ;  /* 0x0042c00001127983 */ /* 0x001ea80000300a00 */
[----:B------:R-:W2:Y:S04]  /*aad20*/  LDL.LU.64 R16, [R1+0x42b8] ;  /* 0x0042b80001107983 */ /* 0x000ea80000300a00 */
[----:B--2---:R0:W-:Y:S04]  /*aad30*/  STS.128 [R0+0x80], R16 ;  /* 0x0000801000007388 */ /* 0x0041e80000000c00 */
[----:B0-----:R-:W2:Y:S04]  /*aad40*/  LDL.LU.64 R18, [R1+0x42b0] ;  /* 0x0042b00001127983 */ /* 0x001ea80000300a00 */
[----:B------:R-:W2:Y:S04]  /*aad50*/  LDL.LU.64 R16, [R1+0x42a8] ;  /* 0x0042a80001107983 */ /* 0x000ea80000300a00 */
[----:B--2---:R0:W-:Y:S04]  /*aad60*/  STS.128 [R0+0x200], R16 ;  /* 0x0002001000007388 */ /* 0x0041e80000000c00 */
[----:B0-----:R-:W2:Y:S04]  /*aad70*/  LDL.LU.64 R18, [R1+0x42a0] ;  /* 0x0042a00001127983 */ /* 0x001ea80000300a00 */
[----:B------:R-:W2:Y:S04]  /*aad80*/  LDL.LU.64 R16, [R1+0x4298] ;  /* 0x0042980001107983 */ /* 0x000ea80000300a00 */
[----:B--2---:R-:W-:Y:S04]  /*aad90*/  STS.128 [R0+0x280], R16 ;  /* 0x0002801000007388 */ /* 0x004fe80000000c00 */
[----:B------:R-:W-:Y:S06]  /*aada0*/  BAR.SYNC.DEFER_BLOCKING 0x0 ;  /* 0x0000000000007b1d */ /* 0x000fec0000010000 */
        /* <DEDUP_REMOVED lines=16> */
[----:B-----5:R-:W-:Y:S04]  /*aaeb0*/  STS.128 [R0], R12 ;  /* 0x0000000c00007388 */ /* 0x020fe80000000c00 */
[----:B---3--:R-:W-:Y:S04]  /*aaec0*/  STS.128 [R0+0x80], R4 ;  /* 0x0000800400007388 */ /* 0x008fe80000000c00 */
[----:B------:R-:W-:Y:S04]  /*aaed0*/  STS.128 [R0+0x280], R20 ;  /* 0x0002801400007388 */ /* 0x000fe80000000c00 */
[----:B------:R-:W-:Y:S04]  /*aaee0*/  STL.64 [R1+0x4278], R10 ;  /* 0x0042780a01007387 */ /* 0x000fe80000100a00 */
[----:B------:R-:W-:Y:S04]  /*aaef0*/  STL [R1+0x4270], R9 ;  /* 0x0042700901007387 */ /* 0x000fe80000100800 */
[----:B--2---:R-:W-:Y:S04]  /*aaf00*/  STS.128 [R0+0x200], R16 ;  /* 0x0002001000007388 */ /* 0x004fe80000000c00 */
[----:B------:R-:W-:Y:S06]  /*aaf10*/  BAR.SYNC.DEFER_BLOCKING 0x0 ;  /* 0x0000000000007b1d */ /* 0x000fec0000010000 */
[----:B------:R-:W0:Y:S04]  /*aaf20*/  LDS.128 R4, [R10] ;  /* 0x000000000a047984 */ /* 0x000e280000000c00 */
[----:B------:R-:W-:Y:S04]  /*aaf30*/  LDS.128 R8, [R3] ;  /* 0x0000000003087984 */ /* 0x000fe80000000c00 */
[----:B0-----:R-:W-:Y:S04]  /*aaf40*/  STL.64 [R1], R4 ;  /* 0x0000000401007387 */ /* 0x001fe80000100a00 */
[----:B------:R-:W-:Y:S04]  /*aaf50*/  STL.64 [R1+0x8], R6 ;  /* 0x0000080601007387 */ /* 0x000fe80000100a00 */
[----:B------:R-:W0:Y:S04]  /*aaf60*/  LDS.128 R4, [R27] ;  /* 0x000000001b047984 */ /* 0x000e280000000c00 */
[----:B------:R-:W-:Y:S04]  /*aaf70*/  STL [R1+0x4280], R27 ;  /* 0x0042801b01007387 */ /* 0x000fe80000100800 */
[----:B0-----:R-:W-:Y:S04]  /*aaf80*/  STL.64 [R1+0x60], R4 ;  /* 0x0000600401007387 */ /* 0x001fe80000100a00 */
[----:B------:R-:W-:Y:S04]  /*aaf90*/  STL.64 [R1+0x68], R6 ;  /* 0x0000680601007387 */ /* 0x000fe80000100a00 */
[----:B------:R-:W0:Y:S04]  /*aafa0*/  LDS.128 R4, [R2] ;  /* 0x0000000002047984 */ /* 0x000e280000000c00 */
[----:B------:R-:W2:Y:S04]  /*aafb0*/  LDL.LU R16, [R1+0x1f0] ;  /* 0x0001f00001107983 */ /* 0x000ea80000300800 */
[----:B------:R-:W-:Y:S04]  /*aafc0*/  STL.64 [R1+0xb0], R8 ;  /* 0x0000b00801007387 */ /* 0x000fe80000100a00 */
[----:B------:R-:W-:Y:S04]  /*aafd0*/  STL.64 [R1+0xb8], R10 ;  /* 0x0000b80a01007387 */ /* 0x000fe80000100a00 */
[----:B0-----:R0:W-:Y:S04]  /*aafe0*/  STL.64 [R1+0xf0], R4 ;  /* 0x0000f00401007387 */ /* 0x0011e80000100a00 */
[----:B------:R1:W-:Y:S04]  /*aaff0*/  STL.64 [R1+0xf8], R6 ;  /* 0x0000f80601007387 */ /* 0x0003e80000100a00 */
[----:B------:R-:W2:Y:S04]  /*ab000*/  LDL.LU R17, [R1+0x1f4] ;  /* 0x0001f40001117983 */ /* 0x000ea80000300800 */
[----:B------:R-:W3:Y:S04]  /*ab010*/  LDL.LU R18, [R1+0x1f8] ;  /* 0x0001f80001127983 */ /* 0x000ee80000300800 */
[----:B------:R-:W3:Y:S04]  /*ab020*/  LDL.LU R19, [R1+0x1fc] ;  /* 0x0001fc0001137983 */ /* 0x000ee80000300800 */
[----:B0-----:R-:W4:Y:S04]  /*ab030*/  LDL.LU R4, [R1+0x190] ;  /* 0x0001900001047983 */ /* 0x001f280000300800 */
[----:B------:R-:W4:Y:S04]  /*ab040*/  LDL.LU R5, [R1+0x194] ;  /* 0x0001940001057983 */ /* 0x000f280000300800 */
[----:B-1----:R-:W4:Y:S04]  /*ab050*/  LDL.LU R6, [R1+0x198] ;  /* 0x0001980001067983 */ /* 0x002f280000300800 */
[----:B------:R-:W4:Y:S04]  /*ab060*/  LDL.LU R7, [R1+0x19c] ;  /* 0x00019c0001077983 */ /* 0x000f280000300800 */
[----:B------:R-:W5:Y:S04]  /*ab070*/  LDL.LU R8, [R1+0x170] ;  /* 0x0001700001087983 */ /* 0x000f680000300800 */
[----:B------:R-:W5:Y:S04]  /*ab080*/  LDL.LU R9, [R1+0x174] ;  /* 0x0001740001097983 */ /* 0x000f680000300800 */
[----:B------:R-:W5:Y:S04]  /*ab090*/  LDL.LU R10, [R1+0x178] ;  /* 0x00017800010a7983 */ /* 0x000f680000300800 */
[----:B------:R-:W5:Y:S04]  /*ab0a0*/  LDL.LU R11, [R1+0x17c] ;  /* 0x00017c00010b7983 */ /* 0x000f680000300800 */
[----:B------:R-:W4:Y:S04]  /*ab0b0*/  LDL.LU R24, [R1+0x160] ;  /* 0x0001600001187983 */ /* 0x000f280000300800 */
[----:B------:R-:W4:Y:S04]  /*ab0c0*/  LDL.LU R25, [R1+0x164] ;  /* 0x0001640001197983 */ /* 0x000f280000300800 */
[----:B------:R-:W4:Y:S04]  /*ab0d0*/  LDL.LU R26, [R1+0x168] ;  /* 0x00016800011a7983 */ /* 0x000f280000300800 */
[----:B------:R-:W4:Y:S04]  /*ab0e0*/  LDL.LU R27, [R1+0x16c] ;  /* 0x00016c00011b7983 */ /* 0x000f280000300800 */
        /* <DEDUP_REMOVED lines=19> */
[----:B----4-:R-:W-:Y:S04]  /*ab220*/  STS.128 [R0], R24 ;  /* 0x0000001800007388 */ /* 0x010fe80000000c00 */
[----:B-----5:R-:W-:Y:S04]  /*ab230*/  STS.128 [R0+0x80], R8 ;  /* 0x0000800800007388 */ /* 0x020fe80000000c00 */
        /* <DEDUP_REMOVED lines=10> */
[----:B------:R-:W4:Y:S04]  /*ab2e0*/  LDL.LU R20, [R1+0x200] ;  /* 0x0002000001147983 */ /* 0x000f280000300800 */
[----:B------:R-:W4:Y:S04]  /*ab2f0*/  LDL.LU R21, [R1+0x204] ;  /* 0x0002040001157983 */ /* 0x000f280000300800 */
[----:B------:R-:W4:Y:S04]  /*ab300*/  LDL.LU R22, [R1+0x208] ;  /* 0x0002080001167983 */ /* 0x000f280000300800 */
[----:B------:R-:W4:Y:S04]  /*ab310*/  LDL.LU R23, [R1+0x20c] ;  /* 0x00020c0001177983 */ /* 0x000f280000300800 */
[----:B------:R-:W5:Y:S04]  /*ab320*/  LDL.LU R27, [R1+0x4280] ;  /* 0x00428000011b7983 */ /* 0x000f680000300800 */
[----:B------:R-:W3:Y:S04]  /*ab330*/  LDL.LU.64 R10, [R1+0x4278] ;  /* 0x00427800010a7983 */ /* 0x000ee80000300a00 */
[----:B------:R-:W-:Y:S04]  /*ab340*/  STS.128 [R0+0x280], R4 ;  /* 0x0002800400007388 */ /* 0x000fe80000000c00 */
[----:B------:R-:W4:Y:S04]  /*ab350*/  LDL.LU R9, [R1+0x4270] ;  /* 0x0042700001097983 */ /* 0x000f280000300800 */
[----:B--2---:R-:W-:Y:S04]  /*ab360*/  STS.128 [R0+0x200], R16 ;  /* 0x0002001000007388 */ /* 0x004fe80000000c00 */
[----:B------:R-:W-:Y:S06]  /*ab370*/  BAR.SYNC.DEFER_BLOCKING 0x0 ;  /* 0x0000000000007b1d */ /* 0x000fec0000010000 */
[----:B-----5:R-:W-:Y:S04]  /*ab380*/  LDS.128 R16, [R27] ;  /* 0x000000001b107984 */ /* 0x020fe80000000c00 */
[----:B---3--:R-:W0:Y:S04]  /*ab390*/  LDS.128 R4, [R10] ;  /* 0x000000000a047984 */ /* 0x008e280000000c00 */
[----:B0-----:R-:W-:Y:S04]  /*ab3a0*/  STL [R1+0x4088], R5 ;  /* 0x0040880501007387 */ /* 0x001fe80000100800 */
[----:B------:R-:W-:Y:S04]  /*ab3b0*/  STL [R1+0x4004], R6 ;  /* 0x0040040601007387 */ /* 0x000fe80000100800 */
[----:B------:R-:W-:Y:S04]  /*ab3c0*/  STL [R1+0x3f88], R7 ;  /* 0x003f880701007387 */ /* 0x000fe80000100800 */
[----:B------:R-:W-:Y:S04]  /*ab3d0*/  STL [R1+0x3fa0], R7 ;  /* 0x003fa00701007387 */ /* 0x000fe80000100800 */
[----:B------:R0:W-:Y:S04]  /*ab3e0*/  STL [R1+0x4118], R4 ;  /* 0x0041180401007387 */ /* 0x0001e80000100800 */
[----:B0-----:R-:W2:Y:S04]  /*ab3f0*/  LDL.LU R4, [R1+0x1d0] ;  /* 0x0001d00001047983 */ /* 0x001ea80000300800 */
[----:B------:R-:W2:Y:S04]  /*ab400*/  LDL.LU R5, [R1+0x1d4] ;  /* 0x0001d40001057983 */ /* 0x000ea80000300800 */
[----:B------:R-:W2:Y:S04]  /*ab410*/  LDL.LU R6, [R1+0x1d8] ;  /* 0x0001d80001067983 */ /* 0x000ea80000300800 */
[----:B------:R-:W2:Y:S04]  /*ab420*/  LDL.LU R7, [R1+0x1dc] ;  /* 0x0001dc0001077983 */ /* 0x000ea80000300800 */
[----:B------:R-:W-:Y:S04]  /*ab430*/  STL.64 [R1+0x50], R16 ;  /* 0x0000501001007387 */ /* 0x000fe80000100a00 */
[----:B------:R-:W-:Y:S04]  /*ab440*/  STL.64 [R1+0x58], R18 ;  /* 0x0000581201007387 */ /* 0x000fe80000100a00 */
[----:B------:R-:W0:Y:S04]  /*ab450*/  LDS.128 R16, [R3] ;  /* 0x0000000003107984 */ /* 0x000e280000000c00 */
[----:B0-----:R-:W-:Y:S01]  /*ab460*/  STL [R1+0xa4], R17 ;  /* 0x0000a41101007387 */ /* 0x001fe20000100800 */
[----:B------:R-:W-:-:S03]  /*ab470*/  IMAD.MOV.U32 R25, RZ, RZ, R16 ;  /* 0x000000ffff197224 */ /* 0x000fc600078e0010 */
[----:B------:R-:W-:Y:S04]  /*ab480*/  STL.64 [R1+0xa8], R18 ;  /* 0x0000a81201007387 */ /* 0x000fe80000100a00 */
[----:B------:R-:W0:Y:S04]  /*ab490*/  LDS.128 R16, [R2] ;  /* 0x0000000002107984 */ /* 0x000e280000000c00 */
[----:B------:R-:W-:Y:S04]  /*ab4a0*/  STL [R1+0x40c8], R25 ;  /* 0x0040c81901007387 */ /* 0x000fe80000100800 */
[----:B------:R-:W-:Y:S06]  /*ab4b0*/  BAR.SYNC.DEFER_BLOCKING 0x0 ;  /* 0x0000000000007b1d */ /* 0x000fec0000010000 */
[----:B0-----:R-:W-:Y:S04]  /*ab4c0*/  STL.64 [R1+0xe0], R16 ;  /* 0x0000e01001007387 */ /* 0x001fe80000100a00 */
[----:B------:R0:W-:Y:S04]  /*ab4d0*/  STL.64 [R1+0xe8], R18 ;  /* 0x0000e81201007387 */ /* 0x0001e80000100a00 */
[----:B0-----:R-:W3:Y:S04]  /*ab4e0*/  LDL.LU.64 R18, [R1+0x4268] ;  /* 0x0042680001127983 */ /* 0x001ee80000300a00 */
[----:B------:R-:W3:Y:S04]  /*ab4f0*/  LDL.LU.64 R16, [R1+0x4260] ;  /* 0x0042600001107983 */ /* 0x000ee80000300a00 */
[----:B---3--:R0:W-:Y:S04]  /*ab500*/  STS.128 [R0], R16 ;  /* 0x0000001000007388 */ /* 0x0081e80000000c00 */
[----:B0-----:R-:W3:Y:S04]  /*ab510*/  LDL.LU.64 R18, [R1+0x4258] ;  /* 0x0042580001127983 */ /* 0x001ee80000300a00 */
[----:B------:R-:W3:Y:S04]  /*ab520*/  LDL.LU.64 R16, [R1+0x4250] ;  /* 0x0042500001107983 */ /* 0x000ee80000300a00 */
[----:B---3--:R0:W-:Y:S04]  /*ab530*/  STS.128 [R0+0x80], R16 ;  /* 0x0000801000007388 */ /* 0x0081e80000000c00 */
[----:B0-----:R-:W3:Y:S04]  /*ab540*/  LDL.LU.64 R18, [R1+0x4248] ;  /* 0x0042480001127983 */ /* 0x001ee80000300a00 */
[----:B------:R-:W3:Y:S04]  /*ab550*/  LDL.LU.64 R16, [R1+0x4240] ;  /* 0x0042400001107983 */ /* 0x000ee80000300a00 */
[----:B--2---:R-:W-:Y:S04]  /*ab560*/  STS.128 [R0+0x280], R4 ;  /* 0x0002800400007388 */ /* 0x004fe80000000c00 */
[----:B---3--:R0:W-:Y:S04]  /*ab570*/  STS.128 [R0+0x200], R16 ;  /* 0x0002001000007388 */ /* 0x0081e80000000c00 */
[----:B------:R-:W-:Y:S06]  /*ab580*/  BAR.SYNC.DEFER_BLOCKING 0x0 ;  /* 0x0000000000007b1d */ /* 0x000fec0000010000 */
[----:B0-----:R-:W2:Y:S04]  /*ab590*/  LDL.LU.64 R18, [R1+0x4238] ;  /* 0x0042380001127983 */ /* 0x001ea80000300a00 */
[----:B------:R-:W2:Y:S04]  /*ab5a0*/  LDL.LU.64 R16, [R1+0x4230] ;  /* 0x0042300001107983 */ /* 0x000ea80000300a00 */
[----:B------:R-:W0:Y:S04]  /*ab5b0*/  LDS.128 R4, [R10] ;  /* 0x000000000a047984 */ /* 0x000e280000000c00 */
[----:B0-----:R-:W-:Y:S04]  /*ab5c0*/  STL.64 [R1+0x170], R4 ;  /* 0x0001700401007387 */ /* 0x001fe80000100a00 */
        /* <DEDUP_REMOVED lines=10> */
[----:B------:R-:W-:Y:S04]  /*ab670*/  STL.64 [R1+0x4c8], R6 ;  /* 0x0004c80601007387 */ /* 0x000fe80000100a00 */
[----:B--2---:R0:W-:Y:S04]  /*ab680*/  STS.128 [R0+0x80], R16 ;  /* 0x0000801000007388 */ /* 0x0041e80000000c00 */
        /* <DEDUP_REMOVED lines=57> */
[----:B------:R-:W2:Y:S04]  /*aba20*/  LDL.LU R19, [R1+0x21c] ;  /* 0x00021c0001137983 */ /* 0x000ea80000300800 */
[----:B------:R0:W-:Y:S04]  /*aba30*/  STS.128 [R0], R12 ;  /* 0x0000000c00007388 */ /* 0x0001e80000000c00 */
[----:B----4-:R1:W-:Y:S04]  /*aba40*/  STS.128 [R0+0x200], R20 ;  /* 0x0002001400007388 */ /* 0x0103e80000000c00 */
[----:B0-----:R-:W3:Y:S04]  /*aba50*/  LDL.LU R12, [R1+0x2b0] ;  /* 0x0002b000010c7983 */ /* 0x001ee80000300800 */
[----:B------:R-:W3:Y:S04]  /*aba60*/  LDL.LU R13, [R1+0x2b4] ;  /* 0x0002b400010d7983 */ /* 0x000ee80000300800 */
[----:B------:R-:W3:Y:S04]  /*aba70*/  LDL.LU R14, [R1+0x2b8] ;  /* 0x0002b800010e7983 */ /* 0x000ee80000300800 */
[----:B------:R-:W3:Y:S04]  /*aba80*/  LDL.LU R15, [R1+0x2bc] ;  /* 0x0002bc00010f7983 */ /* 0x000ee80000300800 */
[----:B------:R-:W4:Y:S04]  /*aba90*/  LDL.LU R4, [R1+0x2a0] ;  /* 0x0002a00001047983 */ /* 0x000f280000300800 */
[----:B------:R-:W4:Y:S04]  /*abaa0*/  LDL.LU R5, [R1+0x2a4] ;  /* 0x0002a40001057983 */ /* 0x000f280000300800 */
[----:B------:R-:W4:Y:S04]  /*abab0*/  LDL.LU R6, [R1+0x2a8] ;  /* 0x0002a80001067983 */ /* 0x000f280000300800 */
[----:B------:R-:W4:Y:S04]  /*abac0*/  LDL.LU R7, [R1+0x2ac] ;  /* 0x0002ac0001077983 */ /* 0x000f280000300800 */
[----:B-1----:R-:W5:Y:S04]  /*abad0*/  LDL.LU R20, [R1+0x2d0] ;  /* 0x0002d00001147983 */ /* 0x002f680000300800 */
[----:B------:R-:W5:Y:S04]  /*abae0*/  LDL.LU R21, [R1+0x2d4] ;  /* 0x0002d40001157983 */ /* 0x000f680000300800 */
[----:B------:R-:W5:Y:S04]  /*abaf0*/  LDL.LU R22, [R1+0x2d8] ;  /* 0x0002d80001167983 */ /* 0x000f680000300800 */
[----:B------:R-:W5:Y:S04]  /*abb00*/  LDL.LU R23, [R1+0x2dc] ;  /* 0x0002dc0001177983 */ /* 0x000f680000300800 */
[----:B--2---:R-:W-:Y:S04]  /*abb10*/  STS.128 [R0+0x280], R16 ;  /* 0x0002801000007388 */ /* 0x004fe80000000c00 */
[----:B------:R-:W-:Y:S06]  /*abb20*/  BAR.SYNC.DEFER_BLOCKING 0x0 ;  /* 0x0000000000007b1d */ /* 0x000fec0000010000 */
        /* <DEDUP_REMOVED lines=11> */
[----:B------:R0:W-:Y:S04]  /*abbe0*/  STL.64 [R1+0x4d8], R18 ;  /* 0x0004d81201007387 */ /* 0x0001e80000100a00 */
[----:B0-----:R-:W2:Y:S04]  /*abbf0*/  LDL.LU.64 R18, [R1+0x4228] ;  /* 0x0042280001127983 */ /* 0x001ea80000300a00 */
[----:B------:R-:W2:Y:S04]  /*abc00*/  LDL.LU.64 R16, [R1+0x4220] ;  /* 0x0042200001107983 */ /* 0x000ea80000300a00 */
[----:B------:R-:W-:Y:S06]  /*abc10*/  BAR.SYNC.DEFER_BLOCKING 0x0 ;  /* 0x0000000000007b1d */ /* 0x000fec0000010000 */
        /* <DEDUP_REMOVED lines=52> */
[----:B----4-:R-:W-:Y:S04]  /*abf60*/  STS.128 [R0], R4 ;  /* 0x0000000400007388 */ /* 0x010fe80000000c00 */
[----:B---3--:R-:W-:Y:S04]  /*abf70*/  STS.128 [R0+0x80], R12 ;  /* 0x0000800c00007388 */ /* 0x008fe80000000c00 */
[----:B-----5:R-:W-:Y:S04]  /*abf80*/  STS.128 [R0+0x280], R20 ;  /* 0x0002801400007388 */ /* 0x020fe80000000c00 */
[----:B------:R-:W-:Y:S04]  /*abf90*/  STL.64 [R1+0x4168], R10 ;  /* 0x0041680a01007387 */ /* 0x000fe80000100a00 */
[----:B------:R-:W-:Y:S04]  /*abfa0*/  STL [R1+0x4160], R9 ;  /* 0x0041600901007387 */ /* 0x000fe80000100800 */
[----:B--2---:R-:W-:Y:S04]  /*abfb0*/  STS.128 [R0+0x200], R16 ;  /* 0x0002001000007388 */ /* 0x004fe80000000c00 */
[----:B------:R-:W-:Y:S06]  /*abfc0*/  BAR.SYNC.DEFER_BLOCKING 0x0 ;  /* 0x0000000000007b1d */ /* 0x000fec0000010000 */
[----:B------:R-:W0:Y:S04]  /*abfd0*/  LDS.128 R4, [R10] ;  /* 0x000000000a047984 */ /* 0x000e280000000c00 */
[----:B0-----:R0:W-:Y:S04]  /*abfe0*/  STL.64 [R1+0x130], R4 ;  /* 0x0001300401007387 */ /* 0x0011e80000100a00 */
[----:B------:R1:W-:Y:S04]  /*abff0*/  STL.64 [R1+0x138], R6 ;  /* 0x0001380601007387 */ /* 0x0003e80000100a00 */
[----:B------:R-:W2:Y:S04]  /*ac000*/  LDL.LU R16, [R1+0x380] ;  /* 0x0003800001107983 */ /* 0x000ea80000300800 */
[----:B------:R-:W2:Y:S04]  /*ac010*/  LDL.LU R17, [R1+0x384] ;  /* 0x0003840001117983 */ /* 0x000ea80000300800 */
[----:B------:R-:W3:Y:S04]  /*ac020*/  LDL.LU R18, [R1+0x388] ;  /* 0x0003880001127983 */ /* 0x000ee80000300800 */
[----:B------:R-:W3:Y:S04]  /*ac030*/  LDL.LU R19, [R1+0x38c] ;  /* 0x00038c0001137983 */ /* 0x000ee80000300800 */
[----:B0-----:R-:W4:Y:S04]  /*ac040*/  LDL.LU R4, [R1+0x350] ;  /* 0x0003500001047983 */ /* 0x001f280000300800 */
[----:B------:R-:W4:Y:S04]  /*ac050*/  LDL.LU R5, [R1+0x354] ;  /* 0x0003540001057983 */ /* 0x000f280000300800 */
[----:B-1----:R-:W5:Y:S04]  /*ac060*/  LDL.LU R6, [R1+0x358] ;  /* 0x0003580001067983 */ /* 0x002f680000300800 */
[----:B------:R-:W5:Y:S04]  /*ac070*/  LDL.LU R7, [R1+0x35c] ;  /* 0x00035c0001077983 */ /* 0x000f680000300800 */
[----:B-----5:R-:W-:Y:S04]  /*ac080*/  STL.64 [R1+0x4128], R6 ;  /* 0x0041280601007387 */ /* 0x020fe80000100a00 */
[----:B----4-:R0:W-:Y:S04]  /*ac090*/  STL.64 [R1+0x4120], R4 ;  /* 0x0041200401007387 */ /* 0x0101e80000100a00 */
[----:B0-----:R-:W4:Y:S04]  /*ac0a0*/  LDL.LU R4, [R1+0x340] ;  /* 0x0003400001047983 */ /* 0x001f280000300800 */
[----:B------:R-:W4:Y:S04]  /*ac0b0*/  LDL.LU R5, [R1+0x344] ;  /* 0x0003440001057983 */ /* 0x000f280000300800 */
[----:B------:R-:W5:Y:S04]  /*ac0c0*/  LDL.LU R6, [R1+0x348] ;  /* 0x0003480001067983 */ /* 0x000f680000300800 */
[----:B------:R-:W5:Y:S04]  /*ac0d0*/  LDL.LU R7, [R1+0x34c] ;  /* 0x00034c0001077983 */ /* 0x000f680000300800 */
[----:B-----5:R-:W-:Y:S04]  /*ac0e0*/  STL.64 [R1+0x4138], R6 ;  /* 0x0041380601007387 */ /* 0x020fe80000100a00 */
[----:B----4-:R0:W-:Y:S04]  /*ac0f0*/  STL.64 [R1+0x4130], R4 ;  /* 0x0041300401007387 */ /* 0x0101e80000100a00 */
[----:B0-----:R-:W4:Y:S04]  /*ac100*/  LDL.LU R4, [R1+0x330] ;  /* 0x0003300001047983 */ /* 0x001f280000300800 */
[----:B------:R-:W4:Y:S04]  /*ac110*/  LDL.LU R5, [R1+0x334] ;  /* 0x0003340001057983 */ /* 0x000f280000300800 */
[----:B------:R-:W5:Y:S04]  /*ac120*/  LDL.LU R6, [R1+0x338] ;  /* 0x0003380001067983 */ /* 0x000f680000300800 */
[----:B------:R-:W5:Y:S04]  /*ac130*/  LDL.LU R7, [R1+0x33c] ;  /* 0x00033c0001077983 */ /* 0x000f680000300800 */
[----:B------:R-:W2:Y:S04]  /*ac140*/  LDL.LU R8, [R1+0x300] ;  /* 0x0003000001087983 */ /* 0x000ea80000300800 */
        /* <DEDUP_REMOVED lines=16> */
[----:B------:R-:W-:Y:S04]  /*ac250*/  STL.64 [R1+0x4190], R8 ;  /* 0x0041900801007387 */ /* 0x000fe80000100a00 */
[----:B-----5:R-:W-:Y:S04]  /*ac260*/  STL.64 [R1+0x4148], R6 ;  /* 0x0041480601007387 */ /* 0x020fe80000100a00 */
[----:B----4-:R0:W-:Y:S04]  /*ac270*/  STL.64 [R1+0x4140], R4 ;  /* 0x0041400401007387 */ /* 0x0101e80000100a00 */
[----:B------:R-:W1:Y:S04]  /*ac280*/  LDS.128 R8, [R27] ;  /* 0x000000001b087984 */ /* 0x000e680000000c00 */
        /* <DEDUP_REMOVED lines=10> */
[----:B---3--:R-:W-:Y:S04]  /*ac330*/  STL.64 [R1+0x4110], R18 ;  /* 0x0041101201007387 */ /* 0x008fe80000100a00 */
[----:B------:R0:W-:Y:S04]  /*ac340*/  STL.64 [R1+0x4108], R16 ;  /* 0x0041081001007387 */ /* 0x0001e80000100a00 */
[----:B------:R-:W3:Y:S04]  /*ac350*/  LDL.LU R12, [R1+0x370] ;  /* 0x00037000010c7983 */ /* 0x000ee80000300800 */
[----:B------:R-:W3:Y:S04]  /*ac360*/  LDL.LU R13, [R1+0x374] ;  /* 0x00037400010d7983 */ /* 0x000ee80000300800 */
[----:B------:R-:W3:Y:S04]  /*ac370*/  LDL.LU R14, [R1+0x378] ;  /* 0x00037800010e7983 */ /* 0x000ee80000300800 */
[----:B------:R-:W3:Y:S04]  /*ac380*/  LDL.LU R15, [R1+0x37c] ;  /* 0x00037c00010f7983 */ /* 0x000ee80000300800 */
[----:B0-----:R-:W4:Y:S04]  /*ac390*/  LDL.LU R16, [R1+0x360] ;  /* 0x0003600001107983 */ /* 0x001f280000300800 */
[----:B------:R-:W4:Y:S04]  /*ac3a0*/  LDL.LU R17, [R1+0x364] ;  /* 0x0003640001117983 */ /* 0x000f280000300800 */
[----:B------:R-:W4:Y:S04]  /*ac3b0*/  LDL.LU R18, [R1+0x368] ;  /* 0x0003680001127983 */ /* 0x000f280000300800 */
[----:B------:R-:W4:Y:S04]  /*ac3c0*/  LDL.LU R19, [R1+0x36c] ;  /* 0x00036c0001137983 */ /* 0x000f280000300800 */
[----:B------:R-:W5:Y:S04]  /*ac3d0*/  LDL.LU R20, [R1+0x390] ;  /* 0x0003900001147983 */ /* 0x000f680000300800 */
[----:B------:R-:W5:Y:S04]  /*ac3e0*/  LDL.LU R21, [R1+0x394] ;  /* 0x0003940001157983 */ /* 0x000f680000300800 */
[----:B------:R-:W5:Y:S04]  /*ac3f0*/  LDL.LU R22, [R1+0x398] ;  /* 0x0003980001167983 */ /* 0x000f680000300800 */
[----:B------:R-:W5:Y:S04]  /*ac400*/  LDL.LU R23, [R1+0x39c] ;  /* 0x00039c0001177983 */ /* 0x000f680000300800 */
[----:B-1----:R-:W-:Y:S04]  /*ac410*/  STL.64 [R1+0x1a0], R8 ;  /* 0x0001a00801007387 */ /* 0x002fe80000100a00 */
        /* <DEDUP_REMOVED lines=18> */
[----:B0-----:R-:W2:Y:S04]  /*ac540*/  LDL.LU.64 R10, [R1+0x4168] ;  /* 0x00416800010a7983 */ /* 0x001ea80000300a00 */
[----:B------:R-:W-:Y:S06]  /*ac550*/  BAR.SYNC.DEFER_BLOCKING 0x0 ;  /* 0x0000000000007b1d */ /* 0x000fec0000010000 */
[----:B------:R-:W3:Y:S04]  /*ac560*/  LDL.LU R9, [R1+0x4160] ;  /* 0x0041600001097983 */ /* 0x000ee80000300800 */
[----:B--2---:R-:W0:Y:S04]  /*ac570*/  LDS.128 R4, [R10] ;  /* 0x000000000a047984 */ /* 0x004e280000000c00 */
        /* <DEDUP_REMOVED lines=20> */
[----:B------:R-:W3:Y:S04]  /*ac6c0*/  LDL R24, [R1+0x181c] ;  /* 0x00181c0001187983 */ /* 0x000ee80000100800 */
[----:B--2---:R0:W-:Y:S04]  /*ac6d0*/  STS.128 [R0+0x200], R4 ;  /* 0x0002000400007388 */ /* 0x0041e80000000c00 */
[----:B0-----:R-:W2:Y:S04]  /*ac6e0*/  LDL.LU.64 R6, [R1+0x4128] ;  /* 0x0041280001067983 */ /* 0x001ea80000300a00 */
[----:B------:R-:W2:Y:S04]  /*ac6f0*/  LDL.LU.64 R4, [R1+0x4120] ;  /* 0x0041200001047983 */ /* 0x000ea80000300a00 */
[----:B------:R-:W3:Y:S04]  /*ac700*/  LDL.LU R8, [R1+0x1818] ;  /* 0x0018180001087983 */ /* 0x000ee80000300800 */
        /* <DEDUP_REMOVED lines=13> */
[----:B----4-:R-:W-:Y:S04]  /*ac7e0*/  STS.128 [R0], R16 ;  /* 0x0000001000007388 */ /* 0x010fe80000000c00 */
[----:B0-----:R0:W-:Y:S04]  /*ac7f0*/  STL.64 [R1+0x230], R4 ;  /* 0x0002300401007387 */ /* 0x0011e80000100a00 */
[----:B------:R1:W-:Y:S04]  /*ac800*/  STL.64 [R1+0x238], R6 ;  /* 0x0002380601007387 */ /* 0x0003e80000100a00 */
[----:B0-----:R-:W2:Y:S04]  /*ac810*/  LDL.LU R4, [R1+0x4118] ;  /* 0x0041180001047983 */ /* 0x001ea80000300800 */
[----:B-1----:R-:W4:Y:S04]  /*ac820*/  LDL R6, [R1+0x1820] ;  /* 0x0018200001067983 */ /* 0x002f280000100800 */
[----:B------:R-:W2:Y:S04]  /*ac830*/  LDL.LU.64 R18, [R1+0x4110] ;  /* 0x0041100001127983 */ /* 0x000ea80000300a00 */
[----:B------:R-:W2:Y:S04]  /*ac840*/  LDL.LU.64 R16, [R1+0x4108] ;  /* 0x0041080001107983 */ /* 0x000ea80000300a00 */
[----:B---3--:R0:W-:Y:S04]  /*ac850*/  STS.128 [R0+0x80], R12 ;  /* 0x0000800c00007388 */ /* 0x0081e80000000c00 */
[----:B0-----:R-:W3:Y:S04]  /*ac860*/  LDL.LU R14, [R1+0x4100] ;  /* 0x00410000010e7983 */ /* 0x001ee80000300800 */
[----:B------:R-:W3:Y:S04]  /*ac870*/  LDL.LU.64 R12, [R1+0x40f8] ;  /* 0x0040f800010c7983 */ /* 0x000ee80000300a00 */
[----:B------:R-:W3:Y:S04]  /*ac880*/  LDL.LU R26, [R1+0x30] ;  /* 0x00003000011a7983 */ /* 0x000ee80000300800 */
[----:B------:R-:W3:Y:S04]  /*ac890*/  LDL R5, [R1+0x1824] ;  /* 0x0018240001057983 */ /* 0x000ee80000100800 */
[----:B------:R-:W3:Y:S04]  /*ac8a0*/  LDL R7, [R1+0x1828] ;  /* 0x0018280001077983 */ /* 0x000ee80000100800 */
[----:B------:R-:W3:Y:S04]  /*ac8b0*/  LDL R25, [R1+0x182c] ;  /* 0x00182c0001197983 */ /* 0x000ee80000100800 */
[----:B------:R-:W3:Y:S04]  /*ac8c0*/  LDL R27, [R1+0x1830] ;  /* 0x00183000011b7983 */ /* 0x000ee80000100800 */
[----:B-----5:R0:W-:Y:S01]  /*ac8d0*/  STS.128 [R0+0x280], R20 ;  /* 0x0002801400007388 */ /* 0x0201e20000000c00 */
[C---:B------:R-:W-:Y:S01]  /*ac8e0*/  IMAD R10, R24.reuse, c[0x0][0x194], RZ ;  /* 0x00006500180a7a24 */ /* 0x040fe200078e02ff */
[----:B------:R-:W-:-:S02]  /*ac8f0*/  ISETP.GE.AND P0, PT, R24, c[0x0][0x178], PT ;  /* 0x00005e0018007a0c */ /* 0x000fc40003f06270 */
[----:B------:R-:W5:Y:S02]  /*ac900*/  LDL R28, [R1+0x1ea4] ;  /* 0x001ea400011c7983 */ /* 0x000f640000100800 */
[----:B------:R-:W-:Y:S02]  /*ac910*/  ISETP.LT.AND P0, PT, R8, c[0x0][0x17c], !P0 ;  /* 0x00005f0008007a0c */ /* 0x000fe40004701270 */
[----:B------:R-:W5:Y:S01]  /*ac920*/  LDL R29, [R1+0x2074] ;  /* 0x00207400011d7983 */ /* 0x000f620000100800 */
[----:B0-----:R-:W-:-:S04]  /*ac930*/  LEA R20, P6, R10, c[0x0][0x170], 0x1 ;  /* 0x00005c000a147a11 */ /* 0x001fc800078c08ff */
[----:B------:R-:W-:Y:S01]  /*ac940*/  LEA.HI.X.SX32 R21, R10, c[0x0][0x174], 0x1, P6 ;  /* 0x00005d000a157a11 */ /* 0x000fe200030f0eff */
[----:B------:R-:W-:-:S04]  /*ac950*/  IMAD.MOV.U32 R22, RZ, RZ, c[0x0][0x194] ;  /* 0x00006500ff167624 */ /* 0x000fc800078e00ff */
[----:B------:R-:W-:Y:S01]  /*ac960*/  IMAD R10, R22, 0x80, R10 ;  /* 0x00000080160a7824 */ /* 0x000fe200078e020a */
[----:B--2---:R0:W-:Y:S02]  /*ac970*/  STS.128 [R0+0x200], R16 ;  /* 0x0002001000007388 */ /* 0x0041e40000000c00 */
[----:B0-----:R-:W-:-:S04]  /*ac980*/  IMAD R0, R8, c[0x0][0x198], RZ ;  /* 0x0000660008007a24 */ /* 0x001fc800078e02ff */
[----:B------:R-:W-:Y:S01]  /*ac990*/  IMAD.WIDE R2, R0, 0x2, R20 ;  /* 0x0000000200027825 */ /* 0x000fe200078e0214 */
[----:B------:R-:W-:Y:S06]  /*ac9a0*/  BAR.SYNC.DEFER_BLOCKING 0x0 ;  /* 0x0000000000007b1d */ /* 0x000fec0000010000 */
[----:B---3--:R0:W-:Y:S01]  /*ac9b0*/  @P0 STG.E.U16 [R2.64], R14 ;  /* 0x0000000e02000986 */ /* 0x0081e2000c101504 */
[----:B----4-:R-:W-:-:S04]  /*ac9c0*/  ISETP.GE.AND P0, PT, R6, c[0x0][0x178], PT ;  /* 0x00005e0006007a0c */ /* 0x010fc80003f06270 */
[----:B------:R-:W-:Y:S01]  /*ac9d0*/  ISETP.LT.AND P0, PT, R8, c[0x0][0x17c], !P0 ;  /* 0x00005f0008007a0c */ /* 0x000fe20004701270 */
[----:B0-----:R-:W-:-:S05]  /*ac9e0*/  IMAD R2, R6, c[0x0][0x194], RZ ;  /* 0x0000650006027a24 */ /* 0x001fca00078e02ff */
[----:B------:R-:W-:-:S04]  /*ac9f0*/  LEA R18, P6, R2, c[0x0][0x170], 0x1 ;  /* 0x00005c0002127a11 */ /* 0x000fc800078c08ff */
[----:B------:R-:W-:-:S05]  /*aca00*/  LEA.HI.X.SX32 R19, R2, c[0x0][0x174], 0x1, P6 ;  /* 0x00005d0002137a11 */ /* 0x000fca00030f0eff */
[----:B------:R-:W-:Y:S01]  /*aca10*/  IMAD.WIDE R2, R0, 0x2, R18 ;  /* 0x0000000200027825 */ /* 0x000fe200078e0212 */
[----:B------:R-:W-:-:S04]  /*aca20*/  ISETP.GE.AND P6, PT, R8, c[0x0][0x17c], PT ;  /* 0x00005f0008007a0c */ /* 0x000fc80003fc6270 */
[----:B------:R0:W-:Y:S02]  /*aca30*/  @P0 STG.E.U16 [R2.64], R9 ;  /* 0x0000000902000986 */ /* 0x0001e4000c101504 */
[----:B0-----:R-:W-:-:S04]  /*aca40*/  LEA R2, P0, R10, c[0x0][0x170], 0x1 ;  /* 0x00005c000a027a11 */ /* 0x001fc800078008ff */
[----:B------:R-:W-:Y:S02]  /*aca50*/  LEA.HI.X.SX32 R3, R10, c[0x0][0x174], 0x1, P0 ;  /* 0x00005d000a037a11 */ /* 0x000fe400000f0eff */
[----:B------:R-:W-:Y:S01]  /*aca60*/  ISETP.LT.AND P0, PT, R5, c[0x0][0x178], !P6 ;  /* 0x00005e0005007a0c */ /* 0x000fe20007701270 */
[----:B------:R-:W-:Y:S02]  /*aca70*/  IMAD R10, R22, 0x40, R10 ;  /* 0x00000040160a7824 */ /* 0x000fe400078e020a */
[----:B------:R-:W-:-:S10]  /*aca80*/  IMAD.WIDE R8, R0, 0x2, R2 ;  /* 0x0000000200087825 */ /* 0x000fd400078e0202 */
[----:B------:R0:W-:Y:S01]  /*aca90*/  @P0 STG.E.U16 [R8.64], R13 ;  /* 0x0000000d08000986 */ /* 0x0001e2000c101504 */
[----:B------:R-:W-:-:S04]  /*acaa0*/  LEA R16, P0, R10, c[0x0][0x170], 0x1 ;  /* 0x00005c000a107a11 */ /* 0x000fc800078008ff */
[----:B------:R-:W-:Y:S02]  /*acab0*/  LEA.HI.X.SX32 R17, R10, c[0x0][0x174], 0x1, P0 ;  /* 0x00005d000a117a11 */ /* 0x000fe400000f0eff */
[----:B------:R-:W-:Y:S01]  /*acac0*/  ISETP.LT.AND P0, PT, R7, c[0x0][0x178], !P6 ;  /* 0x00005e0007007a0c */ /* 0x000fe20007701270 */
[----:B------:R-:W-:Y:S02]  /*acad0*/  IMAD R10, R22, 0x40, R10 ;  /* 0x00000040160a7824 */ /* 0x000fe400078e020a */
[----:B0-----:R-:W-:-:S10]  /*acae0*/  IMAD.WIDE R8, R0, 0x2, R16 ;  /* 0x0000000200087825 */ /* 0x001fd400078e0210 */
        /* <DEDUP_REMOVED lines=9> */
[----:B------:R-:W-:-:S03]  /*acb80*/  ISETP.LT.AND P0, PT, R27, c[0x0][0x178], !P6 ;  /* 0x00005e001b007a0c */ /* 0x000fc60007701270 */
[----:B0-----:R-:W-:-:S10]  /*acb90*/  IMAD.WIDE R8, R0, 0x2, R12 ;  /* 0x0000000200087825 */ /* 0x001fd400078e020c */
[----:B------:R0:W-:Y:S04]  /*acba0*/  @P0 STG.E.U16 [R8.64], R11 ;  /* 0x0000000b08000986 */ /* 0x0001e8000c101504 */
[----:B0-----:R-:W2:Y:S01]  /*acbb0*/  LDL R8, [R1] ;  /* 0x0000000001087983 */ /* 0x001ea20000100800 */
[----:B------:R-:W-:-:S05]  /*acbc0*/  IMAD R9, R22, 0x40, R10 ;  /* 0x0000004016097824 */ /* 0x000fca00078e020a */
[----:B------:R-:W-:-:S04]  /*acbd0*/  LEA R10, P0, R9, c[0x0][0x170], 0x1 ;  /* 0x00005c00090a7a11 */ /* 0x000fc800078008ff */
[----:B------:R-:W-:Y:S02]  /*acbe0*/  LEA.HI.X.SX32 R11, R9, c[0x0][0x174], 0x1, P0 ;  /* 0x00005d00090b7a11 */ /* 0x000fe400000f0eff */
[----:B-----5:R-:W-:Y:S01]  /*acbf0*/  ISETP.LT.AND P0, PT, R28, c[0x0][0x178], !P6 ;  /* 0x00005e001c007a0c */ /* 0x020fe20007701270 */
[----:B------:R-:W-:Y:S02]  /*acc00*/  IMAD R9, R22, 0x40, R9 ;  /* 0x0000004016097824 */ /* 0x000fe400078e0209 */
[----:B------:R-:W-:-:S10]  /*acc10*/  IMAD.WIDE R22, R0, 0x2, R10 ;  /* 0x0000000200167825 */ /* 0x000fd400078e020a */
[----:B--2---:R0:W-:Y:S04]  /*acc20*/  @P0 STG.E.U16 [R22.64], R8 ;  /* 0x0000000816000986 */ /* 0x0041e8000c101504 */
[----:B0-----:R-:W2:Y:S01]  /*acc30*/  LDL.LU R23, [R1+0x3c1c] ;  /* 0x003c1c0001177983 */ /* 0x001ea20000300800 */
[----:B------:R-:W-:Y:S02]  /*acc40*/  LEA R8, P0, R9, c[0x0][0x170], 0x1 ;  /* 0x00005c0009087a11 */ /* 0x000fe400078008ff */
[----:B------:R-:W-:Y:S02]  /*acc50*/  ISETP.LT.AND P6, PT, R29, c[0x0][0x178], !P6 ;  /* 0x00005e001d007a0c */ /* 0x000fe400077c1270 */
[----:B------:R-:W-:Y:S02]  /*acc60*/  LEA.HI.X.SX32 R9, R9, c[0x0][0x174], 0x1, P0 ;  /* 0x00005d0009097a11 */ /* 0x000fe400000f0eff */
[----:B--2---:R-:W-:-:S03]  /*acc70*/  ISETP.GE.AND P0, PT, R23, c[0x0][0x17c], PT ;  /* 0x00005f0017007a0c */ /* 0x004fc60003f06270 */
[----:B------:R-:W-:-:S06]  /*acc80*/  IMAD.WIDE R22, R0, 0x2, R8 ;  /* 0x0000000200167825 */ /* 0x000fcc00078e0208 */
[----:B------:R0:W-:Y:S04]  /*acc90*/  @P6 STG.E.U16 [R22.64], R4 ;  /* 0x0000000416006986 */ /* 0x0001e8000c101504 */
[----:B0-----:R-:W2:Y:S01]  /*acca0*/  LDL.LU R23, [R1+0x3b0] ;  /* 0x0003b00001177983 */ /* 0x001ea20000300800 */
[----:B------:R-:W-:Y:S02]  /*accb0*/  ISETP.LT.AND P6, PT, R24, c[0x0][0x178], !P5 ;  /* 0x00005e0018007a0c */ /* 0x000fe40006fc1270 */
[----:B------:R-:W-:Y:S02]  /*accc0*/  IADD3 R0, R0, c[0x0][0x198], RZ ;  /* 0x0000660000007a10 */ /* 0x000fe40007ffe0ff */
[----:B--2---:R-:W-:-:S03]  /*accd0*/  PRMT R4, R23, 0x7632, R4 ;  /* 0x0000763217047816 */ /* 0x004fc60000000004 */
[----:B------:R-:W-:-:S06]  /*acce0*/  IMAD.WIDE R22, R0, 0x2, R20 ;  /* 0x0000000200167825 */ /* 0x000fcc00078e0214 */
[----:B------:R0:W-:Y:S04]  /*accf0*/  @P6 STG.E.U16 [R22.64], R4 ;  /* 0x0000000416006986 */ /* 0x0001e8000c101504 */
[----:B0-----:R-:W2:Y:S01]  /*acd00*/  LDL.LU R23, [R1+0x3a0] ;  /* 0x0003a00001177983 */ /* 0x001ea20000300800 */
[----:B------:R-:W-:-:S03]  /*acd10*/  ISETP.LT.AND P6, PT, R6, c[0x0][0x178], !P5 ;  /* 0x00005e0006007a0c */ /* 0x000fc60006fc1270 */
[----:B------:R0:W-:Y:S01]  /*acd20*/  STL [R1+0x40f4], R19 ;  /* 0x0040f41301007387 */ /* 0x0001e20000100800 */
[----:B--2---:R-:W-:Y:S01]  /*acd30*/  PRMT R4, R23, 0x7632, R4 ;  /* 0x0000763217047816 */ /* 0x004fe20000000004 */
[----:B------:R-:W-:Y:S02]  /*acd40*/  IMAD.WIDE R22, R0, 0x2, R18 ;  /* 0x0000000200167825 */ /* 0x000fe400078e0212 */
[----:B0-----:R-:W2:Y:S06]  /*acd50*/  LDL.LU R19, [R1+0x20] ;  /* 0x0000200001137983 */ /* 0x001eac0000300800 */
[----:B------:R0:W-:Y:S04]  /*acd60*/  @P6 STG.E.U16 [R22.64], R4 ;  /* 0x0000000416006986 */ /* 0x0001e8000c101504 */
[----:B0-----:R-:W3:Y:S01]  /*acd70*/  LDL.LU R23, [R1+0x40] ;  /* 0x0000400001177983 */ /* 0x001ee20000300800 */
[----:B------:R-:W-:-:S03]  /*acd80*/  ISETP.LT.AND P6, PT, R5, c[0x0][0x178], !P5 ;  /* 0x00005e0005007a0c */ /* 0x000fc60006fc1270 */
[----:B------:R-:W-:Y:S01]  /*acd90*/  STL [R1+0x40f0], R3 ;  /* 0x0040f00301007387 */ /* 0x000fe20000100800 */
[----:B---3--:R-:W-:Y:S01]  /*acda0*/  PRMT R4, R23, 0x7632, R4 ;  /* 0x0000763217047816 */ /* 0x008fe20000000004 */
[----:B------:R-:W-:-:S08]  /*acdb0*/  IMAD.WIDE R22, R0, 0x2, R2 ;  /* 0x0000000200167825 */ /* 0x000fd000078e0202 */
[----:B------:R2:W-:Y:S01]  /*acdc0*/  @P6 STG.E.U16 [R22.64], R4 ;  /* 0x0000000416006986 */ /* 0x0005e2000c101504 */
[----:B------:R-:W-:Y:S02]  /*acdd0*/  ISETP.LT.AND P6, PT, R7, c[0x0][0x178], !P5 ;  /* 0x00005e0007007a0c */ /* 0x000fe40006fc1270 */
[----:B--2---:R-:W-:Y:S01]  /*acde0*/  PRMT R4, R19, 0x7632, R4 ;  /* 0x0000763213047816 */ /* 0x004fe20000000004 */
[----:B------:R-:W-:Y:S01]  /*acdf0*/  IMAD.WIDE R22, R0, 0x2, R16 ;  /* 0x0000000200167825 */ /* 0x000fe200078e0210 */
[----:B------:R-:W2:Y:S04]  /*ace00*/  LDL R19, [R1+0x3e0] ;  /* 0x0003e00001137983 */ /* 0x000ea80000100800 */
[----:B------:R0:W-:Y:S05]  /*ace10*/  STL [R1+0x40ec], R17 ;  /* 0x0040ec1101007387 */ /* 0x0001ea0000100800 */
[----:B------:R1:W-:Y:S04]  /*ace20*/  @P6 STG.E.U16 [R22.64], R4 ;  /* 0x0000000416006986 */ /* 0x0003e8000c101504 */
[----:B------:R-:W3:Y:S04]  /*ace30*/  LDL R3, [R1+0x3d0] ;  /* 0x0003d00001037983 */ /* 0x000ee80000100800 */
[----:B0-----:R-:W4:Y:S01]  /*ace40*/  LDL R17, [R1+0x3c0] ;  /* 0x0003c00001117983 */ /* 0x001f220000100800 */
[----:B-1----:R-:W-:-:S03]  /*ace50*/  PRMT R4, R26, 0x7632, R4 ;  /* 0x000076321a047816 */ /* 0x002fc60000000004 */
[----:B------:R-:W5:Y:S01]  /*ace60*/  LDL.LU R26, [R1+0x70] ;  /* 0x00007000011a7983 */ /* 0x000f620000300800 */
[----:B------:R-:W-:Y:S01]  /*ace70*/  ISETP.LT.AND P6, PT, R25, c[0x0][0x178], !P5 ;  /* 0x00005e0019007a0c */ /* 0x000fe20006fc1270 */
[----:B------:R-:W-:-:S12]  /*ace80*/  IMAD.WIDE R22, R0, 0x2, R14 ;  /* 0x0000000200167825 */ /* 0x000fd800078e020e */
[----:B------:R-:W-:Y:S04]  /*ace90*/  @P6 STG.E.U16 [R22.64], R4 ;  /* 0x0000000416006986 */ /* 0x000fe8000c101504 */
[----:B-----5:R0:W-:Y:S04]  /*acea0*/  STL [R1+0x40e8], R26 ;  /* 0x0040e81a01007387 */ /* 0x0201e80000100800 */
[----:B0-----:R-:W5:Y:S04]  /*aceb0*/  LDL R26, [R1+0x90] ;  /* 0x00009000011a7983 */ /* 0x001f680000100800 */
[----:B------:R-:W2:Y:S04]  /*acec0*/  LDL.LU R25, [R1+0x80] ;  /* 0x0000800001197983 */ /* 0x000ea80000300800 */
[----:B------:R-:W2:Y:S01]  /*aced0*/  LDL.LU R23, [R1+0x10] ;  /* 0x0000100001177983 */ /* 0x000ea20000300800 */
[----:B------:R-:W-:-:S02]  /*acee0*/  ISETP.LT.AND P6, PT, R27, c[0x0][0x178], !P5 ;  /* 0x00005e001b007a0c */ /* 0x000fc40006fc1270 */
[----:B--2---:R-:W-:Y:S01]  /*acef0*/  PRMT R4, R23, 0x7632, R4 ;  /* 0x0000763217047816 */ /* 0x004fe20000000004 */
[----:B------:R-:W-:-:S10]  /*acf00*/  IMAD.WIDE R22, R0, 0x2, R12 ;  /* 0x0000000200167825 */ /* 0x000fd400078e020c */
[----:B------:R0:W-:Y:S04]  /*acf10*/  @P6 STG.E.U16 [R22.64], R4 ;  /* 0x0000000416006986 */ /* 0x0001e8000c101504 */
[----:B0-----:R-:W2:Y:S01]  /*acf20*/  LDL.LU R23, [R1] ;  /* 0x0000000001177983 */ /* 0x001ea20000300800 */
[----:B------:R-:W-:Y:S02]  /*acf30*/  ISETP.LT.AND P6, PT, R28, c[0x0][0x178], !P5 ;  /* 0x00005e001c007a0c */ /* 0x000fe40006fc1270 */
[----:B------:R-:W-:Y:S01]  /*acf40*/  ISETP.LT.AND P5, PT, R29, c[0x0][0x178], !P5 ;  /* 0x00005e001d007a0c */ /* 0x000fe20006fa1270 */
[----:B------:R-:W-:Y:S01]  /*acf50*/  STL [R1+0x40e4], R9 ;  /* 0x0040e40901007387 */ /* 0x000fe20000100800 */
[----:B--2---:R-:W-:Y:S01]  /*acf60*/  PRMT R4, R23, 0x7632, R4 ;  /* 0x0000763217047816 */ /* 0x004fe20000000004 */
[----:B------:R-:W-:-:S08]  /*acf70*/  IMAD.WIDE R22, R0, 0x2, R10 ;  /* 0x0000000200167825 */ /* 0x000fd000078e020a */
[----:B------:R0:W-:Y:S02]  /*acf80*/  @P6 STG.E.U16 [R22.64], R4 ;  /* 0x0000000416006986 */ /* 0x0001e4000c101504 */
[----:B0-----:R-:W-:Y:S01]  /*acf90*/  PRMT R4, R4, 0x7632, R4 ;  /* 0x0000763204047816 */ /* 0x001fe20000000004 */
[C---:B------:R-:W-:Y:S01]  /*acfa0*/  IMAD.WIDE R22, R0.reuse, 0x2, R8 ;  /* 0x0000000200167825 */ /* 0x040fe200078e0208 */
[----:B------:R-:W-:Y:S01]  /*acfb0*/  IADD3 R0, R0, c[0x0][0x198], RZ ;  /* 0x0000660000007a10 */ /* 0x000fe20007ffe0ff */
[----:B------:R-:W2:Y:S04]  /*acfc0*/  LDL R9, [R1+0x60] ;  /* 0x0000600001097983 */ /* 0x000ea80000100800 */
[----:B------:R0:W-:Y:S01]  /*acfd0*/  @P5 STG.E.U16 [R22.64], R4 ;  /* 0x0000000416005986 */ /* 0x0001e2000c101504 */
[----:B------:R-:W-:-:S03]  /*acfe0*/  ISETP.LT.AND P5, PT, R24, c[0x0][0x178], !P4 ;  /* 0x00005e0018007a0c */ /* 0x000fc600067a1270 */
[----:B------:R1:W-:Y:S01]  /*acff0*/  STL [R1+0x40e0], R4 ;  /* 0x0040e00401007387 */ /* 0x0003e20000100800 */
[----:B0-----:R-:W-:-:S03]  /*ad000*/  IMAD.WIDE R22, R0, 0x2, R20 ;  /* 0x0000000200167825 */ /* 0x001fc600078e0214 */
[----:B-1----:R-:W2:Y:S06]  /*ad010*/  LDL R4, [R1+0x50] ;  /* 0x0000500001047983 */ /* 0x002eac0000100800 */
[----:B------:R0:W-:Y:S04]  /*ad020*/  @P5 STG.E.U16 [R22.64], R19 ;  /* 0x0000001316005986 */ /* 0x0001e8000c101504 */
[----:B0-----:R-:W2:Y:S01]  /*ad030*/  LDL.LU R19, [R1+0x40f4] ;  /* 0x0040f40001137983 */ /* 0x001ea20000300800 */
[----:B------:R-:W-:Y:S01]  /*ad040*/  ISETP.LT.AND P6, PT, R6, c[0x0][0x178], !P4 ;  /* 0x00005e0006007a0c */ /* 0x000fe200067c1270 */
[----:B--2---:R-:W-:-:S12]  /*ad050*/  IMAD.WIDE R22, R0, 0x2, R18 ;  /* 0x0000000200167825 */ /* 0x004fd800078e0212 */
[----:B---3--:R0:W-:Y:S04]  /*ad060*/  @P6 STG.E.U16 [R22.64], R3 ;  /* 0x0000000316006986 */ /* 0x0081e8000c101504 */
[----:B0-----:R-:W2:Y:S01]  /*ad070*/  LDL.LU R3, [R1+0x40f0] ;  /* 0x0040f00001037983 */ /* 0x001ea20000300800 */
[----:B------:R-:W-:Y:S01]  /*ad080*/  ISETP.LT.AND P5, PT, R5, c[0x0][0x178], !P4 ;  /* 0x00005e0005007a0c */ /* 0x000fe200067a1270 */
[----:B--2---:R-:W-:-:S12]  /*ad090*/  IMAD.WIDE R22, R0, 0x2, R2 ;  /* 0x0000000200167825 */ /* 0x004fd800078e0202 */
[----:B----4-:R0:W-:Y:S04]  /*ad0a0*/  @P5 STG.E.U16 [R22.64], R17 ;  /* 0x0000001116005986 */ /* 0x0101e8000c101504 */
[----:B0-----:R-:W2:Y:S04]  /*ad0b0*/  LDL.LU R17, [R1+0x40ec] ;  /* 0x0040ec0001117983 */ /* 0x001ea80000300800 */
[----:B------:R-:W3:Y:S01]  /*ad0c0*/  LDL R23, [R1+0x182c] ;  /* 0x00182c0001177983 */ /* 0x000ee20000100800 */
[----:B------:R-:W-:Y:S02]  /*ad0d0*/  ISETP.LT.AND P6, PT, R7, c[0x0][0x178], !P4 ;  /* 0x00005e0007007a0c */ /* 0x000fe400067c1270 */
[----:B---3--:R-:W-:Y:S01]  /*ad0e0*/  ISETP.LT.AND P5, PT, R23, c[0x0][0x178], !P4 ;  /* 0x00005e0017007a0c */ /* 0x008fe200067a1270 */
[----:B--2---:R-:W-:-:S10]  /*ad0f0*/  IMAD.WIDE R22, R0, 0x2, R16 ;  /* 0x0000000200167825 */ /* 0x004fd400078e0210 */
[----:B-----5:R0:W-:Y:S04]  /*ad100*/  @P6 STG.E.U16 [R22.64], R26 ;  /* 0x0000001a16006986 */ /* 0x0201e8000c101504 */
[----:B0-----:R-:W2:Y:S01]  /*ad110*/  LDL.LU R26, [R1+0x40e8] ;  /* 0x0040e800011a7983 */ /* 0x001ea20000300800 */
[----:B------:R-:W-:Y:S01]  /*ad120*/  ISETP.LT.AND P6, PT, R27, c[0x0][0x178], !P4 ;  /* 0x00005e001b007a0c */ /* 0x000fe200067c1270 */
[----:B------:R-:W-:-:S05]  /*ad130*/  IMAD.WIDE R22, R0, 0x2, R14 ;  /* 0x0000000200167825 */ /* 0x000fca00078e020e */
[----:B--2---:R0:W-:Y:S01]  /*ad140*/  @P5 STG.E.U16 [R22.64], R26 ;  /* 0x0000001a16005986 */ /* 0x0041e2000c101504 */
[----:B------:R-:W-:Y:S01]  /*ad150*/  ISETP.LT.AND P5, PT, R28, c[0x0][0x178], !P4 ;  /* 0x00005e001c007a0c */ /* 0x000fe200067a1270 */
[----:B0-----:R-:W-:-:S05]  /*ad160*/  IMAD.WIDE R22, R0, 0x2, R12 ;  /* 0x0000000200167825 */ /* 0x001fca00078e020c */
[----:B------:R0:W-:Y:S02]  /*ad170*/  @P6 STG.E.U16 [R22.64], R25 ;  /* 0x0000001916006986 */ /* 0x0001e4000c101504 */
[----:B0-----:R-:W-:-:S05]  /*ad180*/  IMAD.WIDE R22, R0, 0x2, R10 ;  /* 0x0000000200167825 */ /* 0x001fca00078e020a */
[----:B------:R0:W-:Y:S04]  /*ad190*/  @P5 STG.E.U16 [R22.64], R9 ;  /* 0x0000000916005986 */ /* 0x0001e8000c101504 */
[----:B0-----:R-:W2:Y:S01]  /*ad1a0*/  LDL.LU R9, [R1+0x40e4] ;  /* 0x0040e40001097983 */ /* 0x001ea20000300800 */
[----:B------:R-:W-:Y:S01]  /*ad1b0*/  ISETP.LT.AND P4, PT, R29, c[0x0][0x178], !P4 ;  /* 0x00005e001d007a0c */ /* 0x000fe20006781270 */
[----:B--2---:R-:W-:-:S12]  /*ad1c0*/  IMAD.WIDE R22, R0, 0x2, R8 ;  /* 0x0000000200167825 */ /* 0x004fd800078e0208 */
[----:B------:R0:W-:Y:S04]  /*ad1d0*/  @P4 STG.E.U16 [R22.64], R4 ;  /* 0x0000000416004986 */ /* 0x0001e8000c101504 */
[----:B0-----:R-:W2:Y:S04]  /*ad1e0*/  LDL.LU R4, [R1+0x40e0] ;  /* 0x0040e00001047983 */ /* 0x001ea80000300800 */
[----:B------:R-:W2:Y:S01]  /*ad1f0*/  LDL.LU R23, [R1+0x3e0] ;  /* 0x0003e00001177983 */ /* 0x000ea20000300800 */
[----:B------:R-:W-:Y:S02]  /*ad200*/  ISETP.LT.AND P4, PT, R24, c[0x0][0x178], !P3 ;  /* 0x00005e0018007a0c */ /* 0x000fe40005f81270 */
[----:B------:R-:W-:-:S02]  /*ad210*/  IADD3 R0, R0, c[0x0][0x198], RZ ;  /* 0x0000660000007a10 */ /* 0x000fc40007ffe0ff */
[----:B--2---:R-:W-:-:S03]  /*ad220*/  PRMT R4, R23, 0x7632, R4 ;  /* 0x0000763217047816 */ /* 0x004fc60000000004 */
[----:B------:R-:W-:-:S06]  /*ad230*/  IMAD.WIDE R22, R0, 0x2, R20 ;  /* 0x0000000200167825 */ /* 0x000fcc00078e0214 */
[----:B------:R0:W-:Y:S04]  /*ad240*/  @P4 STG.E.U16 [R22.64], R4 ;  /* 0x0000000416004986 */ /* 0x0001e8000c101504 */
[----:B0-----:R-:W2:Y:S04]  /*ad250*/  LDL.LU R23, [R1+0x3d0] ;  /* 0x0003d00001177983 */ /* 0x001ea80000300800 */
[----:B------:R0:W-:Y:S01]  /*ad260*/  STL [R1+0x40dc], R19 ;  /* 0x0040dc1301007387 */ /* 0x0001e20000100800 */
[----:B------:R-:W-:Y:S02]  /*ad270*/  ISETP.LT.AND P4, PT, R6, c[0x0][0x178], !P3 ;  /* 0x00005e0006007a0c */ /* 0x000fe40005f81270 */
[----:B--2---:R-:W-:Y:S01]  /*ad280*/  PRMT R4, R23, 0x7632, R4 ;  /* 0x0000763217047816 */ /* 0x004fe20000000004 */
[----:B------:R-:W-:-:S02]  /*ad290*/  IMAD.WIDE R22, R0, 0x2, R18 ;  /* 0x0000000200167825 */ /* 0x000fc400078e0212 */
[----:B0-----:R-:W2:Y:S08]  /*ad2a0*/  LDL.LU R19, [R1+0x3c0] ;  /* 0x0003c00001137983 */ /* 0x001eb00000300800 */
[----:B------:R0:W-:Y:S02]  /*ad2b0*/  @P4 STG.E.U16 [R22.64], R4 ;  /* 0x0000000416004986 */ /* 0x0001e4000c101504 */
[----:B0-----:R-:W-:Y:S01]  /*ad2c0*/  IMAD.WIDE R22, R0, 0x2, R2 ;  /* 0x0000000200167825 */ /* 0x001fe200078e0202 */
[----:B------:R-:W-:-:S02]  /*ad2d0*/  ISETP.LT.AND P4, PT, R5, c[0x0][0x178], !P3 ;  /* 0x00005e0005007a0c */ /* 0x000fc40005f81270 */
[----:B--2---:R-:W-:Y:S02]  /*ad2e0*/  PRMT R4, R19, 0x7632, R4 ;  /* 0x0000763213047816 */ /* 0x004fe40000000004 */
[----:B------:R-:W2:Y:S04]  /*ad2f0*/  LDL R19, [R1+0x420] ;  /* 0x0004200001137983 */ /* 0x000ea80000100800 */
[----:B------:R0:W-:Y:S04]  /*ad300*/  STL [R1+0x40d8], R3 ;  /* 0x0040d80301007387 */ /* 0x0001e80000100800 */
[----:B0-----:R-:W3:Y:S04]  /*ad310*/  LDL.LU R3, [R1+0x90] ;  /* 0x0000900001037983 */ /* 0x001ee80000300800 */
[----:B------:R0:W-:Y:S01]  /*ad320*/  @P4 STG.E.U16 [R22.64], R4 ;  /* 0x0000000416004986 */ /* 0x0001e2000c101504 */
[----:B------:R-:W-:Y:S01]  /*ad330*/  ISETP.LT.AND P4, PT, R7, c[0x0][0x178], !P3 ;  /* 0x00005e0007007a0c */ /* 0x000fe20005f81270 */
[----:B0-----:R-:W-:Y:S01]  /*ad340*/  IMAD.WIDE R22, R0, 0x2, R16 ;  /* 0x0000000200167825 */ /* 0x001fe200078e0210 */
[----:B---3--:R-:W-:-:S02]  /*ad350*/  PRMT R4, R3, 0x7632, R4 ;  /* 0x0000763203047816 */ /* 0x008fc40000000004 */
[----:B------:R-:W3:Y:S04]  /*ad360*/  LDL R3, [R1+0x410] ;  /* 0x0004100001037983 */ /* 0x000ee80000100800 */
[----:B------:R0:W-:Y:S05]  /*ad370*/  STL [R1+0x40d4], R17 ;  /* 0x0040d41101007387 */ /* 0x0001ea0000100800 */
[----:B------:R1:W-:Y:S04]  /*ad380*/  @P4 STG.E.U16 [R22.64], R4 ;  /* 0x0000000416004986 */ /* 0x0003e8000c101504 */
[----:B0-----:R-:W4:Y:S04]  /*ad390*/  LDL R17, [R1+0x400] ;  /* 0x0004000001117983 */ /* 0x001f280000100800 */
[----:B-1----:R-:W5:Y:S01]  /*ad3a0*/  LDL R23, [R1+0x182c] ;  /* 0x00182c0001177983 */ /* 0x002f620000100800 */
[----:B------:R-:W-:-:S03]  /*ad3b0*/  PRMT R4, R26, 0x7632, R4 ;  /* 0x000076321a047816 */ /* 0x000fc60000000004 */
[----:B------:R-:W2:Y:S01]  /*ad3c0*/  LDL R26, [R1+0x3f0] ;  /* 0x0003f000011a7983 */ /* 0x000ea20000100800 */
[----:B-----5:R-:W-:Y:S01]  /*ad3d0*/  ISETP.LT.AND P4, PT, R23, c[0x0][0x178], !P3 ;  /* 0x00005e0017007a0c */ /* 0x020fe20005f81270 */
[----:B------:R-:W-:-:S12]  /*ad3e0*/  IMAD.WIDE R22, R0, 0x2, R14 ;  /* 0x0000000200167825 */ /* 0x000fd800078e020e */
[----:B------:R0:W-:Y:S02]  /*ad3f0*/  @P4 STG.E.U16 [R22.64], R4 ;  /* 0x0000000416004986 */ /* 0x0001e4000c101504 */
[----:B0-----:R-:W-:Y:S02]  /*ad400*/  PRMT R4, R25, 0x7632, R4 ;  /* 0x0000763219047816 */ /* 0x001fe40000000004 */
[----:B------:R-:W5:Y:S01]  /*ad410*/  LDL R25, [R1+0xb0] ;  /* 0x0000b00001197983 */ /* 0x000f620000100800 */
[----:B------:R-:W-:Y:S01]  /*ad420*/  ISETP.LT.AND P4, PT, R27, c[0x0][0x178], !P3 ;  /* 0x00005e001b007a0c */ /* 0x000fe20005f81270 */
[----:B------:R-:W-:-:S12]  /*ad430*/  IMAD.WIDE R22, R0, 0x2, R12 ;  /* 0x0000000200167825 */ /* 0x000fd800078e020c */
[----:B------:R-:W-:Y:S04]  /*ad440*/  @P4 STG.E.U16 [R22.64], R4 ;  /* 0x0000000416004986 */ /* 0x000fe8000c101504 */
[----:B-----5:R0:W-:Y:S04]  /*ad450*/  STL [R1+0x40cc], R25 ;  /* 0x0040cc1901007387 */ /* 0x0201e80000100800 */
[----:B0-----:R-:W5:Y:S04]  /*ad460*/  LDL R25, [R1+0xc0] ;  /* 0x0000c00001197983 */ /* 0x001f680000100800 */
[----:B------:R-:W2:Y:S01]  /*ad470*/  LDL.LU R23, [R1+0x60] ;  /* 0x0000600001177983 */ /* 0x000ea20000300800 */
[----:B------:R-:W-:-:S02]  /*ad480*/  ISETP.LT.AND P4, PT, R28, c[0x0][0x178], !P3 ;  /* 0x00005e001c007a0c */ /* 0x000fc40005f81270 */
[----:B--2---:R-:W-:Y:S01]  /*ad490*/  PRMT R4, R23, 0x7632, R4 ;  /* 0x0000763217047816 */ /* 0x004fe20000000004 */
[----:B------:R-:W-:-:S10]  /*ad4a0*/  IMAD.WIDE R22, R0, 0x2, R10 ;  /* 0x0000000200167825 */ /* 0x000fd400078e020a */
[----:B------:R0:W-:Y:S04]  /*ad4b0*/  @P4 STG.E.U16 [R22.64], R4 ;  /* 0x0000000416004986 */ /* 0x0001e8000c101504 */
[----:B0-----:R-:W2:Y:S01]  /*ad4c0*/  LDL.LU R23, [R1+0x50] ;  /* 0x0000500001177983 */ /* 0x001ea20000300800 */
[----:B------:R-:W-:Y:S02]  /*ad4d0*/  ISETP.LT.AND P3, PT, R29, c[0x0][0x178], !P3 ;  /* 0x00005e001d007a0c */ /* 0x000fe40005f61270 */
[----:B--2---:R-:W-:Y:S01]  /*ad4e0*/  PRMT R4, R23, 0x7632, R4 ;  /* 0x0000763217047816 */ /* 0x004fe20000000004 */
[C---:B------:R-:W-:Y:S01]  /*ad4f0*/  IMAD.WIDE R22, R0.reuse, 0x2, R8 ;  /* 0x0000000200167825 */ /* 0x040fe200078e0208 */
[----:B------:R-:W-:-:S09]  /*ad500*/  IADD3 R0, R0, c[0x0][0x198], RZ ;  /* 0x0000660000007a10 */ /* 0x000fd20007ffe0ff */
[----:B------:R0:W-:Y:S01]  /*ad510*/  @P3 STG.E.U16 [R22.64], R4 ;  /* 0x0000000416003986 */ /* 0x0001e2000c101504 */
[----:B------:R-:W-:Y:S01]  /*ad520*/  ISETP.LT.AND P3, PT, R24, c[0x0][0x178], !P2 ;  /* 0x00005e0018007a0c */ /* 0x000fe20005761270 */
[----:B0-----:R-:W-:-:S12]  /*ad530*/  IMAD.WIDE R22, R0, 0x2, R20 ;  /* 0x0000000200167825 */ /* 0x001fd800078e0214 */
        /* <DEDUP_REMOVED lines=14> */
[----:B------:R0:W-:Y:S04]  /*ad620*/  @P4 STG.E.U16 [R22.64], R26 ;  /* 0x0000001a16004986 */ /* 0x0001e8000c101504 */
[----:B0-----:R-:W2:Y:S01]  /*ad630*/  LDL.LU R26, [R1+0x40d0] ;  /* 0x0040d000011a7983 */ /* 0x001ea20000300800 */
[----:B------:R-:W-:Y:S01]  /*ad640*/  ISETP.LT.AND P4, PT, R27, c[0x0][0x178], !P2 ;  /* 0x00005e001b007a0c */ /* 0x000fe20005781270 */
[----:B------:R-:W-:-:S05]  /*ad650*/  IMAD.WIDE R22, R0, 0x2, R14 ;  /* 0x0000000200167825 */ /* 0x000fca00078e020e */
[----:B--2---:R0:W-:Y:S02]  /*ad660*/  @P3 STG.E.U16 [R22.64], R26 ;  /* 0x0000001a16003986 */ /* 0x0041e4000c101504 */
[----:B0-----:R-:W-:-:S05]  /*ad670*/  IMAD.WIDE R22, R0, 0x2, R12 ;  /* 0x0000000200167825 */ /* 0x001fca00078e020c */
[----:B-----5:R0:W-:Y:S04]  /*ad680*/  @P4 STG.E.U16 [R22.64], R25 ;  /* 0x0000001916004986 */ /* 0x0201e8000c101504 */
[----:B0-----:R-:W2:Y:S01]  /*ad690*/  LDL.LU R25, [R1+0x40cc] ;  /* 0x0040cc0001197983 */ /* 0x001ea20000300800 */
[----:B------:R-:W-:Y:S01]  /*ad6a0*/  ISETP.LT.AND P3, PT, R28, c[0x0][0x178], !P2 ;  /* 0x00005e001c007a0c */ /* 0x000fe20005761270 */
[----:B------:R-:W-:Y:S01]  /*ad6b0*/  IMAD.WIDE R22, R0, 0x2, R10 ;  /* 0x0000000200167825 */ /* 0x000fe200078e020a */
[----:B------:R-:W-:-:S11]  /*ad6c0*/  ISETP.LT.AND P2, PT, R29, c[0x0][0x178], !P2 ;  /* 0x00005e001d007a0c */ /* 0x000fd60005741270 */
[----:B--2---:R0:W-:Y:S04]  /*ad6d0*/  @P3 STG.E.U16 [R22.64], R25 ;  /* 0x0000001916003986 */ /* 0x0041e8000c101504 */
[----:B0-----:R-:W2:Y:S01]  /*ad6e0*/  LDL.LU R25, [R1+0x40c8] ;  /* 0x0040c80001197983 */ /* 0x001ea20000300800 */
[C---:B------:R-:W-:Y:S01]  /*ad6f0*/  IMAD.WIDE R22, R0.reuse, 0x2, R8 ;  /* 0x0000000200167825 */ /* 0x040fe200078e0208 */
[----:B------:R-:W-:-:S04]  /*ad700*/  IADD3 R0, R0, c[0x0][0x198], RZ ;  /* 0x0000660000007a10 */ /* 0x000fc80007ffe0ff */
[----:B--2---:R0:W-:Y:S04]  /*ad710*/  @P2 STG.E.U16 [R22.64], R25 ;  /* 0x0000001916002986 */ /* 0x0041e8000c101504 */
[----:B0-----:R-:W2:Y:S01]  /*ad720*/  LDL.LU R23, [R1+0x420] ;  /* 0x0004200001177983 */ /* 0x001ea20000300800 */
[----:B------:R-:W-:Y:S02]  /*ad730*/  ISETP.LT.AND P2, PT, R24, c[0x0][0x178], !P1 ;  /* 0x00005e0018007a0c */ /* 0x000fe40004f41270 */
[----:B--2---:R-:W-:Y:S01]  /*ad740*/  PRMT R4, R23, 0x7632, R4 ;  /* 0x0000763217047816 */ /* 0x004fe20000000004 */
[----:B------:R-:W-:-:S10]  /*ad750*/  IMAD.WIDE R22, R0, 0x2, R20 ;  /* 0x0000000200167825 */ /* 0x000fd400078e0214 */
[----:B------:R0:W-:Y:S04]  /*ad760*/  @P2 STG.E.U16 [R22.64], R4 ;  /* 0x0000000416002986 */ /* 0x0001e8000c101504 */
[----:B0-----:R-:W2:Y:S01]  /*ad770*/  LDL.LU R23, [R1+0x410] ;  /* 0x0004100001177983 */ /* 0x001ea20000300800 */
[----:B------:R-:W-:Y:S02]  /*ad780*/  ISETP.LT.AND P2, PT, R6, c[0x0][0x178], !P1 ;  /* 0x00005e0006007a0c */ /* 0x000fe40004f41270 */
[----:B--2---:R-:W-:Y:S01]  /*ad790*/  PRMT R4, R23, 0x7632, R4 ;  /* 0x0000763217047816 */ /* 0x004fe20000000004 */
[----:B------:R-:W-:-:S10]  /*ad7a0*/  IMAD.WIDE R22, R0, 0x2, R18 ;  /* 0x0000000200167825 */ /* 0x000fd400078e0212 */
        /* <DEDUP_REMOVED lines=8> */
[----:B0-----:R-:W3:Y:S04]  /*ad830*/  LDL.LU R22, [R1+0x3f0] ;  /* 0x0003f00001167983 */ /* 0x001ee80000300800 */
[----:B------:R-:W4:Y:S01]  /*ad840*/  LDL R23, [R1+0x182c] ;  /* 0x00182c0001177983 */ /* 0x000f220000100800 */
[----:B------:R-:W-:-:S03]  /*ad850*/  ISETP.LT.AND P2, PT, R7, c[0x0][0x178], !P1 ;  /* 0x00005e0007007a0c */ /* 0x000fc60004f41270 */
[----:B------:R0:W-:Y:S01]  /*ad860*/  STL [R1+0x40b8], R17 ;  /* 0x0040b81101007387 */ /* 0x0001e20000100800 */
[----:B---3--:R-:W-:Y:S02]  /*ad870*/  PRMT R4, R22, 0x7632, R4 ;  /* 0x0000763216047816 */ /* 0x008fe40000000004 */
[----:B----4-:R-:W-:Y:S01]  /*ad880*/  ISETP.LT.AND P3, PT, R23, c[0x0][0x178], !P1 ;  /* 0x00005e0017007a0c */ /* 0x010fe20004f61270 */
[----:B------:R-:W-:Y:S02]  /*ad890*/  IMAD.WIDE R22, R0, 0x2, R16 ;  /* 0x0000000200167825 */ /* 0x000fe400078e0210 */
[----:B0-----:R-:W3:Y:S04]  /*ad8a0*/  LDL.LU R17, [R1+0xc0] ;  /* 0x0000c00001117983 */ /* 0x001ee80000300800 */
[----:B------:R0:W-:Y:S02]  /*ad8b0*/  @P2 STG.E.U16 [R22.64], R4 ;  /* 0x0000000416002986 */ /* 0x0001e4000c101504 */
[----:B0-----:R-:W-:-:S02]  /*ad8c0*/  PRMT R4, R26, 0x7632, R4 ;  /* 0x000076321a047816 */ /* 0x001fc40000000004 */
[----:B------:R-:W2:Y:S01]  /*ad8d0*/  LDL.LU R26, [R1+0x40c4] ;  /* 0x0040c400011a7983 */ /* 0x000ea20000300800 */
[----:B------:R-:W-:Y:S01]  /*ad8e0*/  ISETP.LT.AND P4, PT, R27, c[0x0][0x178], !P1 ;  /* 0x00005e001b007a0c */ /* 0x000fe20004f81270 */
[----:B------:R-:W-:Y:S02]  /*ad8f0*/  IMAD.WIDE R22, R0, 0x2, R14 ;  /* 0x0000000200167825 */ /* 0x000fe400078e020e */
[----:B------:R-:W4:Y:S04]  /*ad900*/  LDL.LU R27, [R1+0x40c0] ;  /* 0x0040c000011b7983 */ /* 0x000f280000300800 */
[----:B------:R0:W-:Y:S01]  /*ad910*/  @P3 STG.E.U16 [R22.64], R4 ;  /* 0x0000000416003986 */ /* 0x0001e2000c101504 */
[----:B------:R-:W-:-:S03]  /*ad920*/  ISETP.LT.AND P2, PT, R29, c[0x0][0x178], !P1 ;  /* 0x00005e001d007a0c */ /* 0x000fc60004f41270 */
[----:B------:R-:W5:Y:S01]  /*ad930*/  LDL R29, [R1+0x450] ;  /* 0x00045000011d7983 */ /* 0x000f620000100800 */
[----:B0-----:R-:W-:Y:S01]  /*ad940*/  IMAD.WIDE R22, R0, 0x2, R12 ;  /* 0x0000000200167825 */ /* 0x001fe200078e020c */
[----:B---3--:R-:W-:Y:S02]  /*ad950*/  PRMT R4, R17, 0x7632, R4 ;  /* 0x0000763211047816 */ /* 0x008fe40000000004 */
[----:B------:R-:W3:Y:S04]  /*ad960*/  LDL R17, [R1+0x460] ;  /* 0x0004600001117983 */ /* 0x000ee80000100800 */
[----:B------:R-:W-:Y:S01]  /*ad970*/  @P4 STG.E.U16 [R22.64], R4 ;  /* 0x0000000416004986 */ /* 0x000fe2000c101504 */
[----:B------:R-:W-:Y:S02]  /*ad980*/  ISETP.LT.AND P4, PT, R6, c[0x0][0x178], !P0 ;  /* 0x00005e0006007a0c */ /* 0x000fe40004781270 */
[----:B--2---:R-:W-:-:S02]  /*ad990*/  PRMT R26, R3, 0x7632, R26 ;  /* 0x00007632031a7816 */ /* 0x004fc4000000001a */
[----:B------:R-:W2:Y:S04]  /*ad9a0*/  LDL.LU R3, [R1+0x3c20] ;  /* 0x003c200001037983 */ /* 0x000ea80000300800 */
[----:B------:R0:W-:Y:S04]  /*ad9b0*/  STL [R1+0x40a4], R6 ;  /* 0x0040a40601007387 */ /* 0x0001e80000100800 */
[----:B0-----:R-:W2:Y:S01]  /*ad9c0*/  LDL R6, [R1+0xe0] ;  /* 0x0000e00001067983 */ /* 0x001ea20000100800 */
[----:B------:R-:W-:Y:S02]  /*ad9d0*/  ISETP.LT.AND P5, PT, R28, c[0x0][0x178], !P1 ;  /* 0x00005e001c007a0c */ /* 0x000fe40004fa1270 */
[----:B----4-:R-:W-:-:S02]  /*ad9e0*/  PRMT R27, R25, 0x7632, R27 ;  /* 0x00007632191b7816 */ /* 0x010fc4000000001b */
[----:B------:R-:W-:Y:S01]  /*ad9f0*/  ISETP.LT.AND P3, PT, R24, c[0x0][0x178], !P0 ;  /* 0x00005e0018007a0c */ /* 0x000fe20004761270 */
[C---:B------:R-:W-:Y:S01]  /*ada00*/  IMAD.WIDE R24, R0.reuse, 0x2, R10 ;  /* 0x0000000200187825 */ /* 0x040fe200078e020a */
[----:B------:R-:W-:-:S03]  /*ada10*/  IADD3 R4, R0, c[0x0][0x198], RZ ;  /* 0x0000660000047a10 */ /* 0x000fc60007ffe0ff */
[----:B------:R-:W-:-:S04]  /*ada20*/  IMAD.WIDE R22, R0, 0x2, R8 ;  /* 0x0000000200167825 */ /* 0x000fc800078e0208 */
[----:B------:R-:W-:Y:S04]  /*ada30*/  @P5 STG.E.U16 [R24.64], R26 ;  /* 0x0000001a18005986 */ /* 0x000fe8000c101504 */
[----:B------:R0:W-:Y:S02]  /*ada40*/  @P2 STG.E.U16 [R22.64], R27 ;  /* 0x0000001b16002986 */ /* 0x0001e4000c101504 */
[C---:B0-----:R-:W-:Y:S02]  /*ada50*/  IMAD.WIDE R22, R4.reuse, 0x2, R18 ;  /* 0x0000000204167825 */ /* 0x041fe400078e0212 */
[----:B--2---:R0:W-:Y:S04]  /*ada60*/  STL [R1+0x40ac], R6 ;  /* 0x0040ac0601007387 */ /* 0x0041e80000100800 */
[----:B------:R-:W2:Y:S04]  /*ada70*/  LDL R0, [R1+0x181c] ;  /* 0x00181c0001007983 */ /* 0x000ea80000100800 */
[----:B------:R-:W4:Y:S04]  /*ada80*/  LDL R26, [R1+0x2074] ;  /* 0x00207400011a7983 */ /* 0x000f280000100800 */
[----:B0-----:R-:W2:Y:S04]  /*ada90*/  LDL R6, [R1+0x100] ;  /* 0x0001000001067983 */ /* 0x001ea80000100800 */
[----:B------:R-:W2:Y:S04]  /*adaa0*/  LDL.LU R27, [R1+0x3c24] ;  /* 0x003c2400011b7983 */ /* 0x000ea80000300800 */
[----:B------:R0:W-:Y:S04]  /*adab0*/  STL [R1+0x40a8], R19 ;  /* 0x0040a81301007387 */ /* 0x0001e80000100800 */
[----:B0-----:R-:W2:Y:S01]  /*adac0*/  LDL.LU R19, [R1+0x470] ;  /* 0x0004700001137983 */ /* 0x001ea20000300800 */
[----:B------:R-:W-:Y:S01]  /*adad0*/  IMAD.WIDE R24, R4, 0x2, R20 ;  /* 0x0000000204187825 */ /* 0x000fe200078e0214 */
[----:B------:R-:W-:-:S02]  /*adae0*/  ISETP.GE.AND P2, PT, R3, c[0x0][0x17c], PT ;  /* 0x00005f0003007a0c */ /* 0x000fc40003f46270 */
[----:B------:R-:W3:Y:S01]  /*adaf0*/  LDL.LU R3, [R1+0x40bc] ;  /* 0x0040bc0001037983 */ /* 0x000ee20000300800 */
[----:B------:R-:W-:-:S03]  /*adb00*/  ISETP.LT.AND P1, PT, R5, c[0x0][0x178], !P0 ;  /* 0x00005e0005007a0c */ /* 0x000fc60004721270 */
[----:B--2---:R0:W-:Y:S04]  /*adb10*/  @P3 STG.E.U16 [R24.64], R19 ;  /* 0x0000001318003986 */ /* 0x0041e8000c101504 */
[----:B0-----:R-:W2:Y:S04]  /*adb20*/  LDL R25, [R1+0x182c] ;  /* 0x00182c0001197983 */ /* 0x001ea80000100800 */
[----:B---3--:R0:W-:Y:S01]  /*adb30*/  @P4 STG.E.U16 [R22.64], R17 ;  /* 0x0000001116004986 */ /* 0x0081e2000c101504 */
[----:B------:R-:W-:-:S03]  /*adb40*/  ISETP.LT.AND P4, PT, R28, c[0x0][0x178], !P0 ;  /* 0x00005e001c007a0c */ /* 0x000fc60004781270 */
[----:B0-----:R-:W3:Y:S04]  /*adb50*/  LDL.LU R17, [R1+0x40b8] ;  /* 0x0040b80001117983 */ /* 0x001ee80000300800 */
[----:B------:R-:W3:Y:S04]  /*adb60*/  LDL R23, [R1+0x1830] ;  /* 0x0018300001177983 */ /* 0x000ee80000100800 */
[----:B------:R-:W4:Y:S01]  /*adb70*/  LDL.LU R28, [R1+0x40b4] ;  /* 0x0040b400011c7983 */ /* 0x000f220000300800 */
[----:B--2---:R-:W-:Y:S01]  /*adb80*/  ISETP.LT.AND P3, PT, R25, c[0x0][0x178], !P0 ;  /* 0x00005e0019007a0c */ /* 0x004fe20004761270 */
[----:B------:R-:W-:-:S05]  /*adb90*/  IMAD.WIDE R24, R4, 0x2, R2 ;  /* 0x0000000204187825 */ /* 0x000fca00078e0202 */
[----:B-----5:R0:W-:Y:S04]  /*adba0*/  @P1 STG.E.U16 [R24.64], R29 ;  /* 0x0000001d18001986 */ /* 0x0201e8000c101504 */
[----:B0-----:R-:W2:Y:S01]  /*adbb0*/  LDL.LU R29, [R1+0x40b0] ;  /* 0x0040b000011d7983 */ /* 0x001ea20000300800 */
[----:B------:R-:W-:Y:S02]  /*adbc0*/  ISETP.LT.AND P6, PT, R7, c[0x0][0x178], !P0 ;  /* 0x00005e0007007a0c */ /* 0x000fe400047c1270 */
[----:B---3--:R-:W-:Y:S01]  /*adbd0*/  ISETP.LT.AND P5, PT, R23, c[0x0][0x178], !P0 ;  /* 0x00005e0017007a0c */ /* 0x008fe200047a1270 */
[----:B------:R-:W-:Y:S01]  /*adbe0*/  IMAD.WIDE R22, R4, 0x2, R16 ;  /* 0x0000000204167825 */ /* 0x000fe200078e0210 */
[----:B------:R-:W-:Y:S02]  /*adbf0*/  ISETP.GE.AND P1, PT, R27, c[0x0][0x17c], PT ;  /* 0x00005f001b007a0c */ /* 0x000fe40003f26270 */
[----:B----4-:R-:W-:Y:S01]  /*adc00*/  ISETP.LT.AND P0, PT, R26, c[0x0][0x178], !P0 ;  /* 0x00005e001a007a0c */ /* 0x010fe20004701270 */
[C---:B------:R-:W-:Y:S01]  /*adc10*/  IMAD.WIDE R26, R4.reuse, 0x2, R14 ;  /* 0x00000002041a7825 */ /* 0x040fe200078e020e */
[----:B------:R-:W-:Y:S04]  /*adc20*/  STL [R1+0x409c], R12 ;  /* 0x00409c0c01007387 */ /* 0x000fe80000100800 */
[----:B------:R-:W-:Y:S04]  /*adc30*/  STL [R1+0x4098], R13 ;  /* 0x0040980d01007387 */ /* 0x000fe80000100800 */
[----:B------:R-:W-:Y:S04]  /*adc40*/  STL [R1+0x40a0], R11 ;  /* 0x0040a00b01007387 */ /* 0x000fe80000100800 */
[----:B--2---:R0:W-:Y:S04]  /*adc50*/  @P6 STG.E.U16 [R22.64], R29 ;  /* 0x0000001d16006986 */ /* 0x0041e8000c101504 */
[----:B------:R-:W-:Y:S01]  /*adc60*/  @P3 STG.E.U16 [R26.64], R28 ;  /* 0x0000001c1a003986 */ /* 0x000fe2000c101504 */
[----:B0-----:R-:W-:-:S05]  /*adc70*/  IMAD.WIDE R22, R4, 0x2, R12 ;  /* 0x0000000204167825 */ /* 0x001fca00078e020c */
[----:B------:R0:W-:Y:S04]  /*adc80*/  @P5 STG.E.U16 [R22.64], R6 ;  /* 0x0000000616005986 */ /* 0x0001e8000c101504 */
[----:B0-----:R-:W2:Y:S04]  /*adc90*/  LDL.LU R6, [R1+0x40ac] ;  /* 0x0040ac0001067983 */ /* 0x001ea80000300800 */
[----:B------:R-:W3:Y:S01]  /*adca0*/  LDL R23, [R1+0xf0] ;  /* 0x0000f00001177983 */ /* 0x000ee20000100800 */
[----:B------:R-:W-:Y:S01]  /*adcb0*/  IMAD.WIDE R24, R4, 0x2, R10 ;  /* 0x0000000204187825 */ /* 0x000fe200078e020a */
[----:B------:R-:W-:-:S03]  /*adcc0*/  ISETP.LT.AND P6, PT, R0, c[0x0][0x178], !P2 ;  /* 0x00005e0000007a0c */ /* 0x000fc600057c1270 */
[C---:B------:R-:W-:Y:S01]  /*adcd0*/  IMAD.WIDE R26, R4.reuse, 0x2, R8 ;  /* 0x00000002041a7825 */ /* 0x040fe200078e0208 */
[----:B------:R-:W-:Y:S02]  /*adce0*/  IADD3 R0, R4, c[0x0][0x198], RZ ;  /* 0x0000660004007a10 */ /* 0x000fe40007ffe0ff */
[----:B------:R-:W-:Y:S01]  /*adcf0*/  PRMT R4, R19, 0x7632, R4 ;  /* 0x0000763213047816 */ /* 0x000fe20000000004 */
[----:B---3--:R0:W-:Y:S04]  /*add00*/  @P4 STG.E.U16 [R24.64], R23 ;  /* 0x0000001718004986 */ /* 0x0081e8000c101504 */
[----:B--2---:R1:W-:Y:S04]  /*add10*/  @P0 STG.E.U16 [R26.64], R6 ;  /* 0x000000061a000986 */ /* 0x0043e8000c101504 */
[----:B0-----:R-:W2:Y:S04]  /*add20*/  LDL.LU R24, [R1+0x460] ;  /* 0x0004600001187983 */ /* 0x001ea80000300800 */
[----:B------:R-:W3:Y:S04]  /*add30*/  LDL.LU R25, [R1+0x450] ;  /* 0x0004500001197983 */ /* 0x000ee80000300800 */
[----:B------:R-:W4:Y:S04]  /*add40*/  LDL.LU R19, [R1+0x40a8] ;  /* 0x0040a80001137983 */ /* 0x000f280000300800 */
[----:B-1----:R-:W5:Y:S04]  /*add50*/  LDL.LU R6, [R1+0x40a4] ;  /* 0x0040a40001067983 */ /* 0x002f680000300800 */
[----:B------:R-:W3:Y:S01]  /*add60*/  LDL R27, [R1+0x182c] ;  /* 0x00182c00011b7983 */ /* 0x000ee20000100800 */
[----:B------:R-:W-:Y:S01]  /*add70*/  IMAD.WIDE R22, R0, 0x2, R20 ;  /* 0x0000000200167825 */ /* 0x000fe200078e0214 */
[----:B------:R-:W-:-:S02]  /*add80*/  ISETP.LT.AND P3, PT, R5, c[0x0][0x178], !P2 ;  /* 0x00005e0005007a0c */ /* 0x000fc40005761270 */
[----:B------:R-:W-:Y:S02]  /*add90*/  ISETP.LT.AND P4, PT, R7, c[0x0][0x178], !P2 ;  /* 0x00005e0007007a0c */ /* 0x000fe40005781270 */
[----:B------:R0:W-:Y:S01]  /*adda0*/  @P6 STG.E.U16 [R22.64], R4 ;  /* 0x0000000416006986 */ /* 0x0001e2000c101504 */
[----:B------:R-:W-:-:S03]  /*addb0*/  PRMT R13, R29, 0x7632, R13 ;  /* 0x000076321d0d7816 */ /* 0x000fc6000000000d */
[----:B------:R1:W-:Y:S01]  /*addc0*/  STL [R1+0x4094], R17 ;  /* 0x0040941101007387 */ /* 0x0003e20000100800 */
[----:B0-----:R-:W-:Y:S01]  /*addd0*/  PRMT R4, R28, 0x7632, R4 ;  /* 0x000076321c047816 */ /* 0x001fe20000000004 */
[----:B------:R-:W-:Y:S01]  /*adde0*/  IMAD.WIDE R28, R0, 0x2, R14 ;  /* 0x00000002001c7825 */ /* 0x000fe200078e020e */
[----:B--2---:R-:W-:Y:S02]  /*addf0*/  PRMT R11, R24, 0x7632, R11 ;  /* 0x00007632180b7816 */ /* 0x004fe4000000000b */
[----:B-----5:R-:W-:Y:S01]  /*ade00*/  ISETP.LT.AND P0, PT, R6, c[0x0][0x178], !P2 ;  /* 0x00005e0006007a0c */ /* 0x020fe20005701270 */
[C---:B----4-:R-:W-:Y:S01]  /*ade10*/  IMAD.WIDE R22, R0.reuse, 0x2, R18 ;  /* 0x0000000200167825 */ /* 0x050fe200078e0212 */
[----:B---3--:R-:W-:Y:S02]  /*ade20*/  PRMT R12, R25, 0x7632, R12 ;  /* 0x00007632190c7816 */ /* 0x008fe4000000000c */
[----:B------:R-:W-:Y:S01]  /*ade30*/  ISETP.LT.AND P5, PT, R27, c[0x0][0x178], !P2 ;  /* 0x00005e001b007a0c */ /* 0x000fe200057a1270 */
[----:B------:R-:W-:-:S02]  /*ade40*/  IMAD.WIDE R26, R0, 0x2, R16 ;  /* 0x00000002001a7825 */ /* 0x000fc400078e0210 */
[----:B-1----:R-:W2:Y:S02]  /*ade50*/  LDL R17, [R1+0x181c] ;  /* 0x00181c0001117983 */ /* 0x002ea40000100800 */
[----:B------:R-:W-:Y:S02]  /*ade60*/  IMAD.WIDE R24, R0, 0x2, R2 ;  /* 0x0000000200187825 */ /* 0x000fe400078e0202 */
[----:B------:R0:W-:Y:S04]  /*ade70*/  STL [R1+0x4090], R15 ;  /* 0x0040900f01007387 */ /* 0x0001e80000100800 */
[----:B------:R1:W-:Y:S04]  /*ade80*/  @P0 STG.E.U16 [R22.64], R11 ;  /* 0x0000000b16000986 */ /* 0x0003e8000c101504 */
[----:B0-----:R-:W3:Y:S04]  /*ade90*/  LDL.LU R15, [R1+0x100] ;  /* 0x00010000010f7983 */ /* 0x001ee80000300800 */
[----:B------:R0:W-:Y:S04]  /*adea0*/  @P3 STG.E.U16 [R24.64], R12 ;  /* 0x0000000c18003986 */ /* 0x0001e8000c101504 */
[----:B-1----:R-:W4:Y:S04]  /*adeb0*/  LDL.LU R11, [R1+0x40a0] ;  /* 0x0040a000010b7983 */ /* 0x002f280000300800 */
[----:B------:R-:W5:Y:S04]  /*adec0*/  LDL.LU R22, [R1+0xf0] ;  /* 0x0000f00001167983 */ /* 0x000f680000300800 */
[----:B------:R-:W4:Y:S04]  /*aded0*/  LDL.LU R23, [R1+0xe0] ;  /* 0x0000e00001177983 */ /* 0x000f280000300800 */
[----:B0-----:R-:W4:Y:S04]  /*adee0*/  LDL.LU R12, [R1+0x409c] ;  /* 0x00409c00010c7983 */ /* 0x001f280000300800 */
[----:B------:R-:W4:Y:S04]  /*adef0*/  LDL R24, [R1+0x1ea4] ;  /* 0x001ea40001187983 */ /* 0x000f280000100800 */
[----:B------:R-:W4:Y:S04]  /*adf00*/  LDL R25, [R1+0x2074] ;  /* 0x0020740001197983 */ /* 0x000f280000100800 */
[----:B------:R0:W-:Y:S04]  /*adf10*/  @P4 STG.E.U16 [R26.64], R13 ;  /* 0x0000000d1a004986 */ /* 0x0001e8000c101504 */
[----:B0-----:R-:W4:Y:S04]  /*adf20*/  LDL.LU R13, [R1+0x4098] ;  /* 0x00409800010d7983 */ /* 0x001f280000300800 */
[----:B------:R-:W4:Y:S04]  /*adf30*/  LDL R27, [R1+0x1830] ;  /* 0x00183000011b7983 */ /* 0x000f280000100800 */
[----:B------:R3:W-:Y:S01]  /*adf40*/  @P5 STG.E.U16 [R28.64], R4 ;  /* 0x000000041c005986 */ /* 0x0007e2000c101504 */
[----:B------:R-:W-:-:S02]  /*adf50*/  ISETP.LT.AND P5, PT, R6, c[0x0][0x178], !P1 ;  /* 0x00005e0006007a0c */ /* 0x000fc40004fa1270 */
[----:B------:R-:W-:Y:S02]  /*adf60*/  ISETP.LT.AND P6, PT, R5, c[0x0][0x178], !P1 ;  /* 0x00005e0005007a0c */ /* 0x000fe40004fc1270 */
[----:B--2---:R-:W-:Y:S02]  /*adf70*/  ISETP.LT.AND P4, PT, R17, c[0x0][0x178], !P1 ;  /* 0x00005e0011007a0c */ /* 0x004fe40004f81270 */
[----:B---3--:R-:W-:Y:S02]  /*adf80*/  PRMT R29, R15, 0x7632, R29 ;  /* 0x000076320f1d7816 */ /* 0x008fe4000000001d */
[----:B------:R-:W2:Y:S04]  /*adf90*/  LDL R15, [R1+0x44] ;  /* 0x00004400010f7983 */ /* 0x000ea80000100800 */
[----:B------:R-:W3:Y:S04]  /*adfa0*/  LDL.LU R17, [R1+0x3c28] ;  /* 0x003c280001117983 */ /* 0x000ee80000300800 */
[----:B------:R0:W-:Y:S04]  /*adfb0*/  STL [R1+0x408c], R6 ;  /* 0x00408c0601007387 */ /* 0x0001e80000100800 */
[----:B------:R-:W2:Y:S04]  /*adfc0*/  LDL R5, [R1+0x4] ;  /* 0x0000040001057983 */ /* 0x000ea80000100800 */
[----:B0-----:R-:W2:Y:S01]  /*adfd0*/  LDL R6, [R1+0x24] ;  /* 0x0000240001067983 */ /* 0x001ea20000100800 */
[----:B----4-:R-:W-:Y:S01]  /*adfe0*/  ISETP.LT.AND P3, PT, R27, c[0x0][0x178], !P2 ;  /* 0x00005e001b007a0c */ /* 0x010fe20005761270 */
[----:B------:R-:W-:-:S12]  /*adff0*/  IMAD.WIDE R26, R0, 0x2, R12 ;  /* 0x00000002001a7825 */ /* 0x000fd800078e020c */
[----:B------:R0:W-:Y:S04]  /*ae000*/  @P3 STG.E.U16 [R26.64], R29 ;  /* 0x0000001d1a003986 */ /* 0x0001e8000c101504 */
[----:B0-----:R-:W4:Y:S01]  /*ae010*/  LDL.LU R29, [R1+0x3b4] ;  /* 0x0003b400011d7983 */ /* 0x001f220000300800 */
[----:B------:R-:W-:Y:S02]  /*ae020*/  ISETP.LT.AND P0, PT, R24, c[0x0][0x178], !P2 ;  /* 0x00005e0018007a0c */ /* 0x000fe40005701270 */
[----:B------:R-:W-:Y:S01]  /*ae030*/  ISETP.LT.AND P2, PT, R25, c[0x0][0x178], !P2 ;  /* 0x00005e0019007a0c */ /* 0x000fe20005741270 */
[----:B------:R-:W-:Y:S01]  /*ae040*/  IMAD.WIDE R24, R0, 0x2, R10 ;  /* 0x0000000200187825 */ /* 0x000fe200078e020a */
[----:B-----5:R-:W-:Y:S02]  /*ae050*/  PRMT R28, R22, 0x7632, R28 ;  /* 0x00007632161c7816 */ /* 0x020fe4000000001c */
[----:B------:R-:W-:Y:S01]  /*ae060*/  PRMT R4, R23, 0x7632, R4 ;  /* 0x0000763217047816 */ /* 0x000fe20000000004 */
[C---:B------:R-:W-:Y:S01]  /*ae070*/  IMAD.WIDE R22, R0.reuse, 0x2, R8 ;  /* 0x0000000200167825 */ /* 0x040fe200078e0208 */
[----:B------:R-:W-:-:S05]  /*ae080*/  IADD3 R0, R0, c[0x0][0x198], RZ ;  /* 0x0000660000007a10 */ /* 0x000fca0007ffe0ff */
[----:B------:R0:W-:Y:S04]  /*ae090*/  @P0 STG.E.U16 [R24.64], R28 ;  /* 0x0000001c18000986 */ /* 0x0001e8000c101504 */
[----:B------:R1:W-:Y:S01]  /*ae0a0*/  @P2 STG.E.U16 [R22.64], R4 ;  /* 0x0000000416002986 */ /* 0x0003e2000c101504 */
[----:B0-----:R-:W-:-:S03]  /*ae0b0*/  IMAD.WIDE R24, R0, 0x2, R20 ;  /* 0x0000000200187825 */ /* 0x001fc600078e0214 */
[----:B------:R-:W5:Y:S04]  /*ae0c0*/  LDL R28, [R1+0x34] ;  /* 0x00003400011c7983 */ /* 0x000f680000100800 */
[----:B-1----:R-:W2:Y:S04]  /*ae0d0*/  LDL R23, [R1+0x182c] ;  /* 0x00182c0001177983 */ /* 0x002ea80000100800 */
[----:B------:R-:W5:Y:S04]  /*ae0e0*/  LDL.LU R4, [R1+0x3c2c] ;  /* 0x003c2c0001047983 */ /* 0x000f680000300800 */
[----:B------:R-:W-:Y:S01]  /*ae0f0*/  STL [R1+0x4084], R7 ;  /* 0x0040840701007387 */ /* 0x000fe20000100800 */
[----:B---3--:R-:W-:-:S03]  /*ae100*/  ISETP.GE.AND P0, PT, R17, c[0x0][0x17c], PT ;  /* 0x00005f0011007a0c */ /* 0x008fc60003f06270 */
[----:B------:R-:W3:Y:S04]  /*ae110*/  LDL.LU R17, [R1+0x4094] ;  /* 0x0040940001117983 */ /* 0x000ee80000300800 */
[----:B----4-:R0:W-:Y:S04]  /*ae120*/  @P4 STG.E.U16 [R24.64], R29 ;  /* 0x0000001d18004986 */ /* 0x0101e8000c101504 */
[----:B0-----:R-:W4:Y:S01]  /*ae130*/  LDL R25, [R1+0x3a4] ;  /* 0x0003a40001197983 */ /* 0x001f220000100800 */
[----:B------:R-:W-:Y:S01]  /*ae140*/  IMAD.WIDE R26, R0, 0x2, R18 ;  /* 0x00000002001a7825 */ /* 0x000fe200078e0212 */
[----:B--2---:R-:W-:-:S03]  /*ae150*/  ISETP.LT.AND P3, PT, R23, c[0x0][0x178], !P1 ;  /* 0x00005e0017007a0c */ /* 0x004fc60004f61270 */
[C---:B------:R-:W-:Y:S01]  /*ae160*/  IMAD.WIDE R22, R0.reuse, 0x2, R2 ;  /* 0x0000000200167825 */ /* 0x040fe200078e0202 */
[----:B----4-:R0:W-:Y:S04]  /*ae170*/  @P5 STG.E.U16 [R26.64], R25 ;  /* 0x000000191a005986 */ /* 0x0101e8000c101504 */
[----:B------:R1:W-:Y:S04]  /*ae180*/  @P6 STG.E.U16 [R22.64], R15 ;  /* 0x0000000f16006986 */ /* 0x0003e8000c101504 */
[----:B0-----:R-:W2:Y:S04]  /*ae190*/  LDL R26, [R1+0x2074] ;  /* 0x00207400011a7983 */ /* 0x001ea80000100800 */
[----:B------:R-:W4:Y:S04]  /*ae1a0*/  LDL R27, [R1+0x181c] ;  /* 0x00181c00011b7983 */ /* 0x000f280000100800 */
[----:B-1----:R-:W2:Y:S04]  /*ae1b0*/  LDL.LU R15, [R1+0x4090] ;  /* 0x00409000010f7983 */ /* 0x002ea80000300800 */
[----:B------:R-:W2:Y:S04]  /*ae1c0*/  LDL R22, [R1+0x1830] ;  /* 0x0018300001167983 */ /* 0x000ea80000100800 */
[----:B------:R-:W4:Y:S01]  /*ae1d0*/  LDL R23, [R1+0x1ea4] ;  /* 0x001ea40001177983 */ /* 0x000f220000100800 */
[----:B------:R-:W-:Y:S01]  /*ae1e0*/  ISETP.LT.AND P2, PT, R7, c[0x0][0x178], !P1 ;  /* 0x00005e0007007a0c */ /* 0x000fe20004f41270 */
[----:B---3--:R-:W-:-:S12]  /*ae1f0*/  IMAD.WIDE R24, R0, 0x2, R16 ;  /* 0x0000000200187825 */ /* 0x008fd800078e0210 */
[----:B------:R0:W-:Y:S04]  /*ae200*/  @P2 STG.E.U16 [R24.64], R6 ;  /* 0x0000000618002986 */ /* 0x0001e8000c101504 */
[----:B0-----:R-:W3:Y:S04]  /*ae210*/  LDL.LU R6, [R1+0x408c] ;  /* 0x00408c0001067983 */ /* 0x001ee80000300800 */
[----:B------:R-:W-:Y:S01]  /*ae220*/  STL [R1+0x4080], R11 ;  /* 0x0040800b01007387 */ /* 0x000fe20000100800 */
[----:B--2---:R-:W-:Y:S02]  /*ae230*/  ISETP.LT.AND P4, PT, R22, c[0x0][0x178], !P1 ;  /* 0x00005e0016007a0c */ /* 0x004fe40004f81270 */
[----:B----4-:R-:W-:Y:S01]  /*ae240*/  ISETP.LT.AND P5, PT, R23, c[0x0][0x178], !P1 ;  /* 0x00005e0017007a0c */ /* 0x010fe20004fa1270 */
[----:B------:R-:W-:-:S05]  /*ae250*/  IMAD.WIDE R22, R0, 0x2, R14 ;  /* 0x0000000200167825 */ /* 0x000fca00078e020e */
[----:B-----5:R0:W-:Y:S02]  /*ae260*/  @P3 STG.E.U16 [R22.64], R28 ;  /* 0x0000001c16003986 */ /* 0x0201e4000c101504 */
[C---:B0-----:R-:W-:Y:S02]  /*ae270*/  IMAD.WIDE R22, R0.reuse, 0x2, R10 ;  /* 0x0000000200167825 */ /* 0x041fe400078e020a */
[----:B------:R-:W2:Y:S02]  /*ae280*/  LDL.LU R11, [R1+0x14] ;  /* 0x00001400010b7983 */ /* 0x000ea40000300800 */
[----:B------:R-:W-:Y:S01]  /*ae290*/  IMAD.WIDE R24, R0, 0x2, R12 ;  /* 0x0000000200187825 */ /* 0x000fe200078e020c */
[----:B------:R-:W-:Y:S02]  /*ae2a0*/  ISETP.LT.AND P1, PT, R26, c[0x0][0x178], !P1 ;  /* 0x00005e001a007a0c */ /* 0x000fe40004f21270 */
[----:B------:R-:W-:Y:S02]  /*ae2b0*/  ISETP.LT.AND P6, PT, R27, c[0x0][0x178], !P0 ;  /* 0x00005e001b007a0c */ /* 0x000fe400047c1270 */
[----:B--2---:R0:W-:Y:S04]  /*ae2c0*/  @P4 STG.E.U16 [R24.64], R11 ;  /* 0x0000000b18004986 */ /* 0x0041e8000c101504 */
[----:B------:R1:W-:Y:S04]  /*ae2d0*/  @P5 STG.E.U16 [R22.64], R5 ;  /* 0x0000000516005986 */ /* 0x0003e8000c101504 */
[----:B0-----:R-:W2:Y:S04]  /*ae2e0*/  LDL.LU R24, [R1+0x24] ;  /* 0x0000240001187983 */ /* 0x001ea80000300800 */
[----:B------:R-:W4:Y:S04]  /*ae2f0*/  LDL R25, [R1+0x1830] ;  /* 0x0018300001197983 */ /* 0x000f280000100800 */
[----:B-1----:R-:W5:Y:S01]  /*ae300*/  LDL.LU R5, [R1+0x4088] ;  /* 0x0040880001057983 */ /* 0x002f620000300800 */
[----:B------:R-:W-:Y:S01]  /*ae310*/  ISETP.GE.AND P2, PT, R4, c[0x0][0x17c], PT ;  /* 0x00005f0004007a0c */ /* 0x000fe20003f46270 */
[C---:B------:R-:W-:Y:S01]  /*ae320*/  IMAD.WIDE R26, R0.reuse, 0x2, R8 ;  /* 0x00000002001a7825 */ /* 0x040fe200078e0208 */
[----:B------:R-:W-:Y:S01]  /*ae330*/  IADD3 R4, R0, c[0x0][0x198], RZ ;  /* 0x0000660000047a10 */ /* 0x000fe20007ffe0ff */
[----:B------:R-:W2:Y:S01]  /*ae340*/  LDL.LU R22, [R1+0x44] ;  /* 0x0000440001167983 */ /* 0x000ea20000300800 */
[----:B------:R-:W-:-:S03]  /*ae350*/  PRMT R7, R29, 0x7632, R7 ;  /* 0x000076321d077816 */ /* 0x000fc60000000007 */
[----:B------:R-:W-:Y:S01]  /*ae360*/  IMAD.WIDE R28, R4, 0x2, R20 ;  /* 0x00000002041c7825 */ /* 0x000fe200078e0214 */
[----:B------:R-:W2:Y:S04]  /*ae370*/  LDL R23, [R1+0x182c] ;  /* 0x00182c0001177983 */ /* 0x000ea80000100800 */
[----:B-----5:R0:W-:Y:S04]  /*ae380*/  @P1 STG.E.U16 [R26.64], R5 ;  /* 0x000000051a001986 */ /* 0x0201e8000c101504 */
[----:B------:R1:W-:Y:S04]  /*ae390*/  @P6 STG.E.U16 [R28.64], R7 ;  /* 0x000000071c006986 */ /* 0x0003e8000c101504 */
[----:B0-----:R-:W5:Y:S04]  /*ae3a0*/  LDL R26, [R1+0x1824] ;  /* 0x00182400011a7983 */ /* 0x001f680000100800 */
[----:B------:R-:W5:Y:S04]  /*ae3b0*/  LDL.LU R27, [R1+0x3a4] ;  /* 0x0003a400011b7983 */ /* 0x000f680000300800 */
[----:B-1----:R-:W5:Y:S01]  /*ae3c0*/  LDL.LU R7, [R1+0x4084] ;  /* 0x0040840001077983 */ /* 0x002f620000300800 */
[----:B---3--:R-:W-:-:S02]  /*ae3d0*/  ISETP.LT.AND P3, PT, R6, c[0x0][0x178], !P0 ;  /* 0x00005e0006007a0c */ /* 0x008fc40004761270 */
[----:B--2---:R-:W-:Y:S02]  /*ae3e0*/  PRMT R29, R22, 0x7632, R29 ;  /* 0x00007632161d7816 */ /* 0x004fe4000000001d */
[----:B------:R-:W-:Y:S01]  /*ae3f0*/  ISETP.LT.AND P6, PT, R23, c[0x0][0x178], !P0 ;  /* 0x00005e0017007a0c */ /* 0x000fe200047c1270 */
[----:B------:R-:W-:Y:S01]  /*ae400*/  IMAD.WIDE R22, R4, 0x2, R2 ;  /* 0x0000000204167825 */ /* 0x000fe200078e0202 */
[----:B------:R-:W-:Y:S02]  /*ae410*/  PRMT R28, R24, 0x7632, R28 ;  /* 0x00007632181c7816 */ /* 0x000fe4000000001c */
[----:B----4-:R-:W-:Y:S01]  /*ae420*/  ISETP.LT.AND P4, PT, R25, c[0x0][0x178], !P0 ;  /* 0x00005e0019007a0c */ /* 0x010fe20004781270 */
[----:B------:R-:W-:Y:S01]  /*ae430*/  IMAD.WIDE R24, R4, 0x2, R16 ;  /* 0x0000000204187825 */ /* 0x000fe200078e0210 */
[----:B-----5:R-:W-:Y:S02]  /*ae440*/  ISETP.LT.AND P1, PT, R26, c[0x0][0x178], !P0 ;  /* 0x00005e001a007a0c */ /* 0x020fe40004721270 */
[----:B------:R-:W-:Y:S01]  /*ae450*/  PRMT R0, R27, 0x7632, R0 ;  /* 0x000076321b007816 */ /* 0x000fe20000000000 */
[C---:B------:R-:W-:Y:S01]  /*ae460*/  IMAD.WIDE R26, R4.reuse, 0x2, R18 ;  /* 0x00000002041a7825 */ /* 0x040fe200078e0212 */
[----:B------:R-:W-:Y:S01]  /*ae470*/  ISETP.LT.AND P5, PT, R7, c[0x0][0x178], !P0 ;  /* 0x00005e0007007a0c */ /* 0x000fe200047a1270 */
[----:B------:R0:W-:Y:S04]  /*ae480*/  STL [R1+0x407c], R7 ;  /* 0x00407c0701007387 */ /* 0x0001e80000100800 */
[----:B------:R1:W-:Y:S04]  /*ae490*/  @P3 STG.E.U16 [R26.64], R0 ;  /* 0x000000001a003986 */ /* 0x0003e8000c101504 */
[----:B0-----:R-:W2:Y:S04]  /*ae4a0*/  LDL R7, [R1+0x1ea4] ;  /* 0x001ea40001077983 */ /* 0x001ea80000100800 */
[----:B-1----:R-:W3:Y:S04]  /*ae4b0*/  LDL.LU R27, [R1+0x34] ;  /* 0x00003400011b7983 */ /* 0x002ee80000300800 */
[----:B------:R-:W-:Y:S04]  /*ae4c0*/  @P1 STG.E.U16 [R22.64], R29 ;  /* 0x0000001d16001986 */ /* 0x000fe8000c101504 */
[----:B------:R0:W-:Y:S04]  /*ae4d0*/  @P5 STG.E.U16 [R24.64], R28 ;  /* 0x0000001c18005986 */ /* 0x0001e8000c101504 */
[----:B0-----:R-:W4:Y:S04]  /*ae4e0*/  LDL R24, [R1+0x181c] ;  /* 0x00181c0001187983 */ /* 0x001f280000100800 */
[----:B------:R-:W5:Y:S01]  /*ae4f0*/  LDL.LU R25, [R1+0x4] ;  /* 0x0000040001197983 */ /* 0x000f620000300800 */
[----:B------:R-:W-:Y:S01]  /*ae500*/  PRMT R0, R11, 0x7632, R0 ;  /* 0x000076320b007816 */ /* 0x000fe20000000000 */
[----:B------:R-:W-:-:S02]  /*ae510*/  IMAD.WIDE R22, R4, 0x2, R12 ;  /* 0x0000000204167825 */ /* 0x000fc400078e020c */
[----:B------:R-:W5:Y:S01]  /*ae520*/  LDL.LU R11, [R1+0x4080] ;  /* 0x00408000010b7983 */ /* 0x000f620000300800 */
[----:B---3--:R-:W-:Y:S01]  /*ae530*/  PRMT R5, R27, 0x7632, R5 ;  /* 0x000076321b057816 */ /* 0x008fe20000000005 */
[C---:B------:R-:W-:Y:S01]  /*ae540*/  IMAD.WIDE R26, R4.reuse, 0x2, R14 ;  /* 0x00000002041a7825 */ /* 0x040fe200078e020e */
[----:B--2---:R-:W-:Y:S02]  /*ae550*/  ISETP.LT.AND P3, PT, R7, c[0x0][0x178], !P0 ;  /* 0x00005e0007007a0c */ /* 0x004fe40004761270 */
[----:B------:R-:W2:Y:S04]  /*ae560*/  LDL R7, [R1+0x3e4] ;  /* 0x0003e40001077983 */ /* 0x000ea80000100800 */
[----:B------:R0:W-:Y:S04]  /*ae570*/  @P6 STG.E.U16 [R26.64], R5 ;  /* 0x000000051a006986 */ /* 0x0001e8000c101504 */
[----:B------:R1:W-:Y:S04]  /*ae580*/  @P4 STG.E.U16 [R22.64], R0 ;  /* 0x0000000016004986 */ /* 0x0003e8000c101504 */
[----:B0-----:R-:W3:Y:S01]  /*ae590*/  LDL R26, [R1+0x2074] ;  /* 0x00207400011a7983 */ /* 0x001ee20000100800 */
[----:B-1----:R-:W-:-:S03]  /*ae5a0*/  IADD3 R0, R4, c[0x0][0x198], RZ ;  /* 0x0000660004007a10 */ /* 0x002fc60007ffe0ff */
[----:B------:R-:W2:Y:S01]  /*ae5b0*/  LDL R27, [R1+0x1824] ;  /* 0x00182400011b7983 */ /* 0x000ea20000100800 */
[----:B----4-:R-:W-:Y:S02]  /*ae5c0*/  ISETP.LT.AND P5, PT, R24, c[0x0][0x178], !P2 ;  /* 0x00005e0018007a0c */ /* 0x010fe400057a1270 */
[----:B-----5:R-:W-:Y:S01]  /*ae5d0*/  PRMT R29, R25, 0x7632, R29 ;  /* 0x00007632191d7816 */ /* 0x020fe2000000001d */
[----:B------:R-:W-:Y:S01]  /*ae5e0*/  STL [R1+0x4068], R6 ;  /* 0x0040680601007387 */ /* 0x000fe20000100800 */
[----:B------:R-:W-:-:S03]  /*ae5f0*/  IMAD.WIDE R24, R0, 0x2, R20 ;  /* 0x0000000200187825 */ /* 0x000fc600078e0214 */
[----:B------:R0:W-:Y:S04]  /*ae600*/  STL [R1+0x4070], R20 ;  /* 0x0040701401007387 */ /* 0x0001e80000100800 */
[----:B------:R-:W-:Y:S04]  /*ae610*/  STL [R1+0x406c], R21 ;  /* 0x00406c1501007387 */ /* 0x000fe80000100800 */
[----:B0-----:R-:W4:Y:S01]  /*ae620*/  LDL R20, [R1+0x64] ;  /* 0x0000640001147983 */ /* 0x001f220000100800 */
[----:B------:R-:W-:Y:S01]  /*ae630*/  IMAD.WIDE R22, R4, 0x2, R10 ;  /* 0x0000000204167825 */ /* 0x000fe200078e020a */
[----:B------:R-:W-:-:S02]  /*ae640*/  PRMT R28, R5, 0x7632, R28 ;  /* 0x00007632051c7816 */ /* 0x000fc4000000001c */
[----:B----4-:R0:W-:Y:S04]  /*ae650*/  STL [R1+0x4074], R20 ;  /* 0x0040741401007387 */ /* 0x0101e80000100800 */
[----:B0-----:R-:W4:Y:S01]  /*ae660*/  LDL R20, [R1+0x84] ;  /* 0x0000840001147983 */ /* 0x001f220000100800 */
[----:B---3--:R-:W-:Y:S01]  /*ae670*/  ISETP.LT.AND P1, PT, R26, c[0x0][0x178], !P0 ;  /* 0x00005e001a007a0c */ /* 0x008fe20004721270 */
[----:B------:R-:W-:Y:S01]  /*ae680*/  IMAD.WIDE R4, R4, 0x2, R8 ;  /* 0x0000000204047825 */ /* 0x000fe200078e0208 */
[----:B------:R-:W-:Y:S01]  /*ae690*/  ISETP.LT.AND P4, PT, R6, c[0x0][0x178], !P2 ;  /* 0x00005e0006007a0c */ /* 0x000fe20005781270 */
[----:B------:R-:W-:Y:S10]  /*ae6a0*/  @P3 STG.E.U16 [R22.64], R29 ;  /* 0x0000001d16003986 */ /* 0x000ff4000c101504 */
[----:B------:R-:W-:Y:S04]  /*ae6b0*/  @P1 STG.E.U16 [R4.64], R28 ;  /* 0x0000001c04001986 */ /* 0x000fe8000c101504 */
[----:B----4-:R0:W-:Y:S04]  /*ae6c0*/  STL [R1+0x4078], R20 ;  /* 0x0040781401007387 */ /* 0x0101e80000100800 */
[----:B------:R-:W3:Y:S04]  /*ae6d0*/  LDL R21, [R1+0x181c] ;  /* 0x00181c0001157983 */ /* 0x000ee80000100800 */
[----:B------:R-:W4:Y:S04]  /*ae6e0*/  LDL R6, [R1+0x54] ;  /* 0x0000540001067983 */ /* 0x000f280000100800 */
[----:B0-----:R-:W5:Y:S04]  /*ae6f0*/  LDL R20, [R1+0x74] ;  /* 0x0000740001147983 */ /* 0x001f680000100800 */
[----:B------:R-:W3:Y:S04]  /*ae700*/  LDL R22, [R1+0x3c4] ;  /* 0x0003c40001167983 */ /* 0x000ee80000100800 */
[----:B------:R-:W3:Y:S04]  /*ae710*/  LDL.LU R23, [R1+0x3c34] ;  /* 0x003c340001177983 */ /* 0x000ee80000300800 */
[----:B------:R0:W-:Y:S04]  /*ae720*/  STL [R1+0x4060], R29 ;  /* 0x0040601d01007387 */ /* 0x0001e80000100800 */
[----:B------:R-:W3:Y:S01]  /*ae730*/  LDL R4, [R1+0x3d4] ;  /* 0x0003d40001047983 */ /* 0x000ee20000100800 */
[----:B--2---:R-:W-:-:S03]  /*ae740*/  ISETP.LT.AND P0, PT, R27, c[0x0][0x178], !P2 ;  /* 0x00005e001b007a0c */ /* 0x004fc60005701270 */
[----:B------:R-:W2:Y:S04]  /*ae750*/  LDL R5, [R1+0x182c] ;  /* 0x00182c0001057983 */ /* 0x000ea80000100800 */
[----:B0-----:R-:W2:Y:S01]  /*ae760*/  LDL R29, [R1+0x1830] ;  /* 0x00183000011d7983 */ /* 0x001ea20000100800 */
[----:B------:R-:W-:-:S03]  /*ae770*/  IMAD.WIDE R26, R0, 0x2, R18 ;  /* 0x00000002001a7825 */ /* 0x000fc600078e0212 */
[----:B------:R0:W-:Y:S04]  /*ae780*/  @P5 STG.E.U16 [R24.64], R7 ;  /* 0x0000000718005986 */ /* 0x0001e8000c101504 */
[----:B0-----:R-:W4:Y:S04]  /*ae790*/  LDL.LU R7, [R1+0x407c] ;  /* 0x00407c0001077983 */ /* 0x001f280000300800 */
[----:B------:R-:W5:Y:S04]  /*ae7a0*/  LDL.LU R24, [R1+0x3c30] ;  /* 0x003c300001187983 */ /* 0x000f680000300800 */
[----:B------:R-:W5:Y:S04]  /*ae7b0*/  LDL R25, [R1+0x2074] ;  /* 0x0020740001197983 */ /* 0x000f680000100800 */
[----:B---3--:R0:W-:Y:S04]  /*ae7c0*/  @P4 STG.E.U16 [R26.64], R4 ;  /* 0x000000041a004986 */ /* 0x0081e8000c101504 */
[----:B0-----:R-:W3:Y:S01]  /*ae7d0*/  LDL R27, [R1+0x1ea4] ;  /* 0x001ea400011b7983 */ /* 0x001ee20000100800 */
[----:B--2---:R-:W-:-:S03]  /*ae7e0*/  ISETP.LT.AND P5, PT, R29, c[0x0][0x178], !P2 ;  /* 0x00005e001d007a0c */ /* 0x004fc600057a1270 */
[----:B------:R0:W-:Y:S04]  /*ae7f0*/  STL [R1+0x4064], R29 ;  /* 0x0040641d01007387 */ /* 0x0001e80000100800 */
[----:B0-----:R-:W2:Y:S01]  /*ae800*/  LDL.LU R29, [R1+0x94] ;  /* 0x00009400011d7983 */ /* 0x001ea20000300800 */
[----:B----4-:R-:W-:Y:S02]  /*ae810*/  ISETP.LT.AND P3, PT, R7, c[0x0][0x178], !P2 ;  /* 0x00005e0007007a0c */ /* 0x010fe40005761270 */
[----:B------:R-:W-:Y:S01]  /*ae820*/  ISETP.LT.AND P4, PT, R5, c[0x0][0x178], !P2 ;  /* 0x00005e0005007a0c */ /* 0x000fe20005781270 */
[----:B------:R-:W-:Y:S01]  /*ae830*/  IMAD.WIDE R4, R0, 0x2, R2 ;  /* 0x0000000200047825 */ /* 0x000fe200078e0202 */
[----:B-----5:R-:W-:-:S04]  /*ae840*/  ISETP.GE.AND P1, PT, R24, c[0x0][0x17c], PT ;  /* 0x00005f0018007a0c */ /* 0x020fc80003f26270 */
[----:B------:R-:W-:Y:S01]  /*ae850*/  @P0 STG.E.U16 [R4.64], R22 ;  /* 0x0000001604000986 */ /* 0x000fe2000c101504 */
[----:B---3--:R-:W-:Y:S01]  /*ae860*/  ISETP.LT.AND P6, PT, R27, c[0x0][0x178], !P2 ;  /* 0x00005e001b007a0c */ /* 0x008fe200057c1270 */
[----:B------:R-:W-:Y:S01]  /*ae870*/  IMAD.WIDE R26, R0, 0x2, R16 ;  /* 0x00000002001a7825 */ /* 0x000fe200078e0210 */
[----:B------:R-:W-:-:S03]  /*ae880*/  ISETP.LT.AND P2, PT, R25, c[0x0][0x178], !P2 ;  /* 0x00005e0019007a0c */ /* 0x000fc60005741270 */
[C---:B------:R-:W-:Y:S01]  /*ae890*/  IMAD.WIDE R24, R0.reuse, 0x2, R14 ;  /* 0x0000000200187825 */ /* 0x040fe200078e020e */
[----:B--2---:R-:W-:Y:S04]  /*ae8a0*/  @P3 STG.E.U16 [R26.64], R29 ;  /* 0x0000001d1a003986 */ /* 0x004fe8000c101504 */
[----:B------:R0:W-:Y:S04]  /*ae8b0*/  @P4 STG.E.U16 [R24.64], R20 ;  /* 0x0000001418004986 */ /* 0x0001e8000c101504 */
[----:B0-----:R-:W2:Y:S01]  /*ae8c0*/  LDL.LU R20, [R1+0x4078] ;  /* 0x0040780001147983 */ /* 0x001ea20000300800 */
[----:B------:R-:W-:Y:S01]  /*ae8d0*/  ISETP.GE.AND P0, PT, R23, c[0x0][0x17c], PT ;  /* 0x00005f0017007a0c */ /* 0x000fe20003f06270 */
[----:B------:R-:W-:-:S02]  /*ae8e0*/  IMAD.WIDE R22, R0, 0x2, R12 ;  /* 0x0000000200167825 */ /* 0x000fc400078e020c */
[----:B------:R-:W3:Y:S04]  /*ae8f0*/  LDL.LU R24, [R1+0x3c4] ;  /* 0x0003c40001187983 */ /* 0x000ee80000300800 */
[----:B------:R-:W4:Y:S04]  /*ae900*/  LDL R25, [R1+0x182c] ;  /* 0x00182c0001197983 */ /* 0x000f280000100800 */
[----:B--2---:R0:W-:Y:S04]  /*ae910*/  @P5 STG.E.U16 [R22.64], R20 ;  /* 0x0000001416005986 */ /* 0x0041e8000c101504 */
[----:B0-----:R-:W2:Y:S01]  /*ae920*/  LDL.LU R20, [R1+0x4074] ;  /* 0x0040740001147983 */ /* 0x001ea20000300800 */
[----:B------:R-:W-:-:S04]  /*ae930*/  IMAD.WIDE R4, R0, 0x2, R10 ;  /* 0x0000000200047825 */ /* 0x000fc800078e020a */
[----:B------:R-:W-:Y:S01]  /*ae940*/  IMAD.WIDE R26, R0, 0x2, R8 ;  /* 0x00000002001a7825 */ /* 0x000fe200078e0208 */
[----:B------:R-:W5:Y:S01]  /*ae950*/  LDL.LU R22, [R1+0x3e4] ;  /* 0x0003e40001167983 */ /* 0x000f620000300800 */
[----:B------:R-:W-:-:S03]  /*ae960*/  ISETP.LT.AND P3, PT, R21, c[0x0][0x178], !P1 ;  /* 0x00005e0015007a0c */ /* 0x000fc60004f61270 */
[----:B------:R-:W3:Y:S04]  /*ae970*/  LDL.LU R23, [R1+0x3d4] ;  /* 0x0003d40001177983 */ /* 0x000ee80000300800 */
[----:B--2---:R0:W-:Y:S04]  /*ae980*/  @P6 STG.E.U16 [R4.64], R20 ;  /* 0x0000001404006986 */ /* 0x0041e8000c101504 */
[----:B------:R1:W-:Y:S04]  /*ae990*/  @P2 STG.E.U16 [R26.64], R6 ;  /* 0x000000061a002986 */ /* 0x0003e8000c101504 */
[----:B0-----:R-:W2:Y:S04]  /*ae9a0*/  LDL.LU R20, [R1+0x4070] ;  /* 0x0040700001147983 */ /* 0x001ea80000300800 */
[----:B------:R-:W2:Y:S04]  /*ae9b0*/  LDL.LU R21, [R1+0x406c] ;  /* 0x00406c0001157983 */ /* 0x000ea80000300800 */
[----:B-1----:R-:W2:Y:S04]  /*ae9c0*/  LDL.LU R6, [R1+0x4068] ;  /* 0x0040680001067983 */ /* 0x002ea80000300800 */
[----:B------:R-:W2:Y:S01]  /*ae9d0*/  LDL R27, [R1+0x1824] ;  /* 0x00182400011b7983 */ /* 0x000ea20000100800 */
[----:B------:R-:W-:-:S02]  /*ae9e0*/  IADD3 R0, R0, c[0x0][0x198], RZ ;  /* 0x0000660000007a10 */ /* 0x000fc40007ffe0ff */
[----:B-----5:R-:W-:Y:S01]  /*ae9f0*/  PRMT R28, R22, 0x7632, R28 ;  /* 0x00007632161c7816 */ /* 0x020fe2000000001c */
[----:B------:R0:W-:Y:S01]  /*aea00*/  STL [R1+0x405c], R3 ;  /* 0x00405c0301007387 */ /* 0x0001e20000100800 */
[----:B---3--:R-:W-:Y:S01]  /*aea10*/  PRMT R4, R23, 0x7632, R4 ;  /* 0x0000763217047816 */ /* 0x008fe20000000004 */
[C---:B------:R-:W-:Y:S02]  /*aea20*/  IMAD.WIDE R22, R0.reuse, 0x2, R2 ;  /* 0x0000000200167825 */ /* 0x040fe400078e0202 */
[----:B0-----:R-:W3:Y:S01]  /*aea30*/  LDL R3, [R1+0x181c] ;  /* 0x00181c0001037983 */ /* 0x001ee20000100800 */
[----:B--2---:R-:W-:Y:S01]  /*aea40*/  ISETP.LT.AND P5, PT, R27, c[0x0][0x178], !P1 ;  /* 0x00005e001b007a0c */ /* 0x004fe20004fa1270 */
[----:B------:R-:W-:-:S05]  /*aea50*/  IMAD.WIDE R26, R0, 0x2, R20 ;  /* 0x00000002001a7825 */ /* 0x000fca00078e0214 */
[----:B------:R0:W-:Y:S02]  /*aea60*/  @P3 STG.E.U16 [R26.64], R28 ;  /* 0x0000001c1a003986 */ /* 0x0001e4000c101504 */
[----:B0-----:R-:W-:Y:S02]  /*aea70*/  PRMT R28, R29, 0x7632, R28 ;  /* 0x000076321d1c7816 */ /* 0x001fe4000000001c */
[----:B------:R-:W2:Y:S01]  /*aea80*/  LDL.LU R29, [R1+0x4064] ;  /* 0x00406400011d7983 */ /* 0x000ea20000300800 */
[----:B------:R-:W-:Y:S02]  /*aea90*/  ISETP.LT.AND P2, PT, R6, c[0x0][0x178], !P1 ;  /* 0x00005e0006007a0c */ /* 0x000fe40004f41270 */
[----:B------:R-:W-:Y:S02]  /*aeaa0*/  ISETP.LT.AND P6, PT, R7, c[0x0][0x178], !P1 ;  /* 0x00005e0007007a0c */ /* 0x000fe40004fc1270 */
[----:B------:R-:W-:Y:S02]  /*aeab0*/  PRMT R5, R24, 0x7632, R5 ;  /* 0x0000763218057816 */ /* 0x000fe40000000005 */
[----:B----4-:R-:W-:Y:S01]  /*aeac0*/  ISETP.LT.AND P4, PT, R25, c[0x0][0x178], !P1 ;  /* 0x00005e0019007a0c */ /* 0x010fe20004f81270 */
[----:B------:R-:W-:-:S04]  /*aead0*/  IMAD.WIDE R24, R0, 0x2, R18 ;  /* 0x0000000200187825 */ /* 0x000fc800078e0212 */
[----:B------:R-:W-:Y:S02]  /*aeae0*/  IMAD.WIDE R26, R0, 0x2, R16 ;  /* 0x00000002001a7825 */ /* 0x000fe400078e0210 */
[----:B------:R0:W-:Y:S04]  /*aeaf0*/  @P2 STG.E.U16 [R24.64], R4 ;  /* 0x0000000418002986 */ /* 0x0001e8000c101504 */
[----:B------:R1:W-:Y:S04]  /*aeb00*/  @P5 STG.E.U16 [R22.64], R5 ;  /* 0x0000000516005986 */ /* 0x0003e8000c101504 */
[----:B------:R4:W-:Y:S04]  /*aeb10*/  @P6 STG.E.U16 [R26.64], R28 ;  /* 0x0000001c1a006986 */ /* 0x0009e8000c101504 */
[----:B0-----:R-:W5:Y:S04]  /*aeb20*/  LDL.LU R4, [R1+0x74] ;  /* 0x0000740001047983 */ /* 0x001f680000300800 */
[----:B------:R-:W3:Y:S04]  /*aeb30*/  LDL.LU R24, [R1+0x64] ;  /* 0x0000640001187983 */ /* 0x000ee80000300800 */
[----:B------:R-:W3:Y:S04]  /*aeb40*/  LDL.LU R25, [R1+0x54] ;  /* 0x0000540001197983 */ /* 0x000ee80000300800 */
[----:B-1----:R-:W3:Y:S04]  /*aeb50*/  LDL.LU R23, [R1+0x84] ;  /* 0x0000840001177983 */ /* 0x002ee80000300800 */
[----:B----4-:R-:W4:Y:S04]  /*aeb60*/  LDL R26, [R1+0x1ea4] ;  /* 0x001ea400011a7983 */ /* 0x010f280000100800 */
[----:B------:R-:W4:Y:S01]  /*aeb70*/  LDL R27, [R1+0x2074] ;  /* 0x00207400011b7983 */ /* 0x000f220000100800 */
[----:B--2---:R-:W-:-:S03]  /*aeb80*/  ISETP.LT.AND P3, PT, R29, c[0x0][0x178], !P1 ;  /* 0x00005e001d007a0c */ /* 0x004fc60004f61270 */
[----:B------:R-:W2:Y:S01]  /*aeb90*/  LDL.LU R29, [R1+0x4060] ;  /* 0x00406000011d7983 */ /* 0x000ea20000300800 */
[----:B-----5:R-:W-:Y:S01]  /*aeba0*/  PRMT R22, R4, 0x7632, R22 ;  /* 0x0000763204167816 */ /* 0x020fe20000000016 */
[----:B------:R-:W-:-:S05]  /*aebb0*/  IMAD.WIDE R4, R0, 0x2, R14 ;  /* 0x0000000200047825 */ /* 0x000fca00078e020e */
[----:B------:R0:W-:Y:S01]  /*aebc0*/  @P4 STG.E.U16 [R4.64], R22 ;  /* 0x0000001604004986 */ /* 0x0001e2000c101504 */
[----:B---3--:R-:W-:Y:S02]  /*aebd0*/  ISETP.LT.AND P4, PT, R3, c[0x0][0x178], !P0 ;  /* 0x00005e0003007a0c */ /* 0x008fe40004781270 */
[----:B------:R-:W-:Y:S01]  /*aebe0*/  PRMT R28, R24, 0x7632, R28 ;  /* 0x00007632181c7816 */ /* 0x000fe2000000001c */
[----:B------:R-:W3:Y:S01]  /*aebf0*/  LDL.LU R3, [R1+0x3c38] ;  /* 0x003c380001037983 */ /* 0x000ee20000300800 */
[----:B----4-:R-:W-:Y:S02]  /*aec00*/  ISETP.LT.AND P5, PT, R26, c[0x0][0x178], !P1 ;  /* 0x00005e001a007a0c */ /* 0x010fe40004fa1270 */
[----:B0-----:R-:W-:Y:S01]  /*aec10*/  PRMT R5, R23, 0x7632, R5 ;  /* 0x0000763217057816 */ /* 0x001fe20000000005 */
[C---:B------:R-:W-:Y:S01]  /*aec20*/  IMAD.WIDE R22, R0.reuse, 0x2, R12 ;  /* 0x0000000200167825 */ /* 0x040fe200078e020c */
[----:B------:R-:W-:Y:S01]  /*aec30*/  ISETP.LT.AND P2, PT, R27, c[0x0][0x178], !P1 ;  /* 0x00005e001b007a0c */ /* 0x000fe20004f41270 */
[----:B------:R0:W-:Y:S01]  /*aec40*/  STL [R1+0x4058], R13 ;  /* 0x0040580d01007387 */ /* 0x0001e20000100800 */
[C---:B------:R-:W-:Y:S01]  /*aec50*/  IADD3 R4, R0.reuse, c[0x0][0x198], RZ ;  /* 0x0000660000047a10 */ /* 0x040fe20007ffe0ff */
[----:B------:R-:W-:-:S02]  /*aec60*/  IMAD.WIDE R26, R0, 0x2, R8 ;  /* 0x00000002001a7825 */ /* 0x000fc400078e0208 */
[----:B------:R-:W-:Y:S04]  /*aec70*/  @P3 STG.E.U16 [R22.64], R5 ;  /* 0x0000000516003986 */ /* 0x000fe8000c101504 */
[----:B0-----:R-:W4:Y:S04]  /*aec80*/  LDL R13, [R1+0x404] ;  /* 0x00040400010d7983 */ /* 0x001f280000100800 */
[----:B------:R0:W-:Y:S01]  /*aec90*/  STL [R1+0x4054], R10 ;  /* 0x0040540a01007387 */ /* 0x0001e20000100800 */
[----:B--2---:R-:W-:Y:S01]  /*aeca0*/  PRMT R29, R25, 0x7632, R29 ;  /* 0x00007632191d7816 */ /* 0x004fe2000000001d */
[----:B------:R-:W-:-:S02]  /*aecb0*/  IMAD.WIDE R24, R0, 0x2, R10 ;  /* 0x0000000200187825 */ /* 0x000fc400078e020a */
[----:B0-----:R-:W2:Y:S04]  /*aecc0*/  LDL R10, [R1+0x3f4] ;  /* 0x0003f400010a7983 */ /* 0x001ea80000100800 */
[----:B------:R0:W-:Y:S04]  /*aecd0*/  STL [R1+0x4050], R11 ;  /* 0x0040500b01007387 */ /* 0x0001e80000100800 */
[----:B------:R-:W5:Y:S04]  /*aece0*/  LDL R0, [R1+0xc4] ;  /* 0x0000c40001007983 */ /* 0x000f680000100800 */
[----:B------:R-:W2:Y:S04]  /*aecf0*/  LDL R23, [R1+0x182c] ;  /* 0x00182c0001177983 */ /* 0x000ea80000100800 */
[----:B0-----:R-:W2:Y:S04]  /*aed00*/  LDL R11, [R1+0xd4] ;  /* 0x0000d400010b7983 */ /* 0x001ea80000100800 */
[----:B------:R-:W-:Y:S04]  /*aed10*/  @P5 STG.E.U16 [R24.64], R28 ;  /* 0x0000001c18005986 */ /* 0x000fe8000c101504 */
[----:B------:R0:W-:Y:S04]  /*aed20*/  STL [R1+0x4040], R28 ;  /* 0x0040401c01007387 */ /* 0x0001e80000100800 */
[----:B------:R1:W-:Y:S04]  /*aed30*/  @P2 STG.E.U16 [R26.64], R29 ;  /* 0x0000001d1a002986 */ /* 0x0003e8000c101504 */
[----:B0-----:R-:W2:Y:S04]  /*aed40*/  LDL R28, [R1+0x1824] ;  /* 0x00182400011c7983 */ /* 0x001ea80000100800 */
[----:B-1----:R-:W4:Y:S04]  /*aed50*/  LDL R26, [R1+0x424] ;  /* 0x00042400011a7983 */ /* 0x002f280000100800 */
[----:B------:R-:W4:Y:S01]  /*aed60*/  LDL R27, [R1+0x1830] ;  /* 0x00183000011b7983 */ /* 0x000f220000100800 */
[----:B------:R-:W-:-:S03]  /*aed70*/  IMAD.WIDE R24, R4, 0x2, R20 ;  /* 0x0000000204187825 */ /* 0x000fc600078e0214 */
[----:B------:R-:W-:Y:S01]  /*aed80*/  STL [R1+0x4044], R29 ;  /* 0x0040441d01007387 */ /* 0x000fe20000100800 */
[----:B------:R-:W-:Y:S02]  /*aed90*/  ISETP.LT.AND P3, PT, R7, c[0x0][0x178], !P0 ;  /* 0x00005e0007007a0c */ /* 0x000fe40004761270 */
[----:B---3--:R-:W-:Y:S02]  /*aeda0*/  ISETP.GE.AND P2, PT, R3, c[0x0][0x17c], PT ;  /* 0x00005f0003007a0c */ /* 0x008fe40003f46270 */
[----:B--2---:R-:W-:Y:S01]  /*aedb0*/  ISETP.LT.AND P5, PT, R28, c[0x0][0x178], !P0 ;  /* 0x00005e001c007a0c */ /* 0x004fe200047a1270 */
[----:B------:R0:W-:Y:S04]  /*aedc0*/  STL [R1+0x404c], R28 ;  /* 0x00404c1c01007387 */ /* 0x0001e80000100800 */
[----:B0-----:R-:W2:Y:S04]  /*aedd0*/  LDL R28, [R1+0xb4] ;  /* 0x0000b400011c7983 */ /* 0x001ea80000100800 */
[----:B------:R0:W-:Y:S04]  /*aede0*/  STL [R1+0x4048], R7 ;  /* 0x0040480701007387 */ /* 0x0001e80000100800 */
[----:B----4-:R1:W-:Y:S04]  /*aedf0*/  @P4 STG.E.U16 [R24.64], R26 ;  /* 0x0000001a18004986 */ /* 0x0103e8000c101504 */
[----:B0-----:R-:W3:Y:S04]  /*aee00*/  LDL.LU R7, [R1+0x414] ;  /* 0x0004140001077983 */ /* 0x001ee80000300800 */
[----:B------:R-:W4:Y:S04]  /*aee10*/  LDL R29, [R1+0xa4] ;  /* 0x0000a400011d7983 */ /* 0x000f280000100800 */
[----:B------:R-:W2:Y:S04]  /*aee20*/  LDL.LU R3, [R1+0x405c] ;  /* 0x00405c0001037983 */ /* 0x000ea80000300800 */
[----:B-1----:R-:W4:Y:S01]  /*aee30*/  LDL.LU R25, [R1+0x3c3c] ;  /* 0x003c3c0001197983 */ /* 0x002f220000300800 */
[----:B------:R-:W-:-:S02]  /*aee40*/  ISETP.LT.AND P1, PT, R6, c[0x0][0x178], !P0 ;  /* 0x00005e0006007a0c */ /* 0x000fc40004721270 */
[----:B------:R-:W-:Y:S01]  /*aee50*/  ISETP.LT.AND P6, PT, R23, c[0x0][0x178], !P0 ;  /* 0x00005e0017007a0c */ /* 0x000fe200047c1270 */
[----:B------:R-:W-:Y:S01]  /*aee60*/  IMAD.WIDE R22, R4, 0x2, R18 ;  /* 0x0000000204167825 */ /* 0x000fe200078e0212 */
[----:B------:R-:W-:-:S09]  /*aee70*/  ISETP.LT.AND P4, PT, R27, c[0x0][0x178], !P0 ;  /* 0x00005e001b007a0c */ /* 0x000fd20004781270 */
[----:B---3--:R0:W-:Y:S01]  /*aee80*/  @P1 STG.E.U16 [R22.64], R7 ;  /* 0x0000000716001986 */ /* 0x0081e2000c101504 */
[----:B--2---:R-:W-:Y:S01]  /*aee90*/  IMAD.WIDE R26, R4, 0x2, R2 ;  /* 0x00000002041a7825 */ /* 0x004fe200078e0202 */
[----:B----4-:R-:W-:-:S03]  /*aeea0*/  ISETP.GE.AND P1, PT, R25, c[0x0][0x17c], PT ;  /* 0x00005f0019007a0c */ /* 0x010fc60003f26270 */
[C---:B------:R-:W-:Y:S01]  /*aeeb0*/  IMAD.WIDE R24, R4.reuse, 0x2, R16 ;  /* 0x0000000204187825 */ /* 0x040fe200078e0210 */
[----:B------:R1:W-:Y:S03]  /*aeec0*/  @P5 STG.E.U16 [R26.64], R13 ;  /* 0x0000000d1a005986 */ /* 0x0003e6000c101504 */
[C---:B0-----:R-:W-:Y:S01]  /*aeed0*/  IMAD.WIDE R22, R4.reuse, 0x2, R14 ;  /* 0x0000000204167825 */ /* 0x041fe200078e020e */
[----:B------:R0:W-:Y:S04]  /*aeee0*/  @P3 STG.E.U16 [R24.64], R10 ;  /* 0x0000000a18003986 */ /* 0x0001e8000c101504 */
[----:B-1----:R-:W2:Y:S04]  /*aeef0*/  LDL.LU R13, [R1+0x4058] ;  /* 0x00405800010d7983 */ /* 0x002ea80000300800 */
[----:B------:R-:W3:Y:S04]  /*aef00*/  LDL R27, [R1+0x1ea4] ;  /* 0x001ea400011b7983 */ /* 0x000ee80000100800 */
[----:B0-----:R-:W4:Y:S04]  /*aef10*/  LDL.LU R10, [R1+0x4054] ;  /* 0x00405400010a7983 */ /* 0x001f280000300800 */
[----:B------:R-:W4:Y:S04]  /*aef20*/  LDL.LU R24, [R1+0x3c40] ;  /* 0x003c400001187983 */ /* 0x000f280000300800 */
[----:B------:R-:W4:Y:S04]  /*aef30*/  LDL.LU R25, [R1+0x424] ;  /* 0x0004240001197983 */ /* 0x000f280000300800 */
[----:B------:R0:W-:Y:S04]  /*aef40*/  @P6 STG.E.U16 [R22.64], R11 ;  /* 0x0000000b16006986 */ /* 0x0001e8000c101504 */
[----:B0-----:R-:W4:Y:S04]  /*aef50*/  LDL.LU R11, [R1+0x4050] ;  /* 0x00405000010b7983 */ /* 0x001f280000300800 */
[----:B------:R-:W4:Y:S04]  /*aef60*/  LDL R22, [R1+0x2074] ;  /* 0x0020740001167983 */ /* 0x000f280000100800 */
[----:B------:R-:W4:Y:S04]  /*aef70*/  LDL R23, [R1+0x181c] ;  /* 0x00181c0001177983 */ /* 0x000f280000100800 */
[----:B------:R0:W-:Y:S01]  /*aef80*/  STL [R1+0x4038], R6 ;  /* 0x0040380601007387 */ /* 0x0001e20000100800 */
[----:B---3--:R-:W-:Y:S01]  /*aef90*/  ISETP.LT.AND P5, PT, R27, c[0x0][0x178], !P0 ;  /* 0x00005e001b007a0c */ /* 0x008fe200047a1270 */
[----:B--2---:R-:W-:-:S05]  /*aefa0*/  IMAD.WIDE R26, R4, 0x2, R12 ;  /* 0x00000002041a7825 */ /* 0x004fca00078e020c */
[----:B-----5:R-:W-:Y:S01]  /*aefb0*/  @P4 STG.E.U16 [R26.64], R0 ;  /* 0x000000001a004986 */ /* 0x020fe2000c101504 */
[----:B------:R-:W-:Y:S02]  /*aefc0*/  ISETP.LT.AND P4, PT, R6, c[0x0][0x178], !P2 ;  /* 0x00005e0006007a0c */ /* 0x000fe40005781270 */
[----:B----4-:R-:W-:Y:S02]  /*aefd0*/  ISETP.LT.AND P3, PT, R22, c[0x0][0x178], !P0 ;  /* 0x00005e0016007a0c */ /* 0x010fe40004761270 */
[----:B------:R-:W-:Y:S01]  /*aefe0*/  ISETP.LT.AND P6, PT, R23, c[0x0][0x178], !P2 ;  /* 0x00005e0017007a0c */ /* 0x000fe200057c1270 */
[C---:B------:R-:W-:Y:S01]  /*aeff0*/  IMAD.WIDE R22, R4.reuse, 0x2, R10 ;  /* 0x0000000204167825 */ /* 0x040fe200078e020a */
[----:B------:R-:W-:Y:S04]  /*af000*/  STL [R1+0x403c], R11 ;  /* 0x00403c0b01007387 */ /* 0x000fe80000100800 */
[----:B0-----:R-:W2:Y:S04]  /*af010*/  LDL R6, [R1+0x1ea4] ;  /* 0x001ea40001067983 */ /* 0x001ea80000100800 */
[----:B------:R0:W-:Y:S04]  /*af020*/  @P5 STG.E.U16 [R22.64], R28 ;  /* 0x0000001c16005986 */ /* 0x0001e8000c101504 */
[----:B0-----:R-:W3:Y:S01]  /*af030*/  LDL.LU R28, [R1+0x404c] ;  /* 0x00404c00011c7983 */ /* 0x001ee20000300800 */
[C---:B------:R-:W-:Y:S01]  /*af040*/  IADD3 R0, R4.reuse, c[0x0][0x198], RZ ;  /* 0x0000660004007a10 */ /* 0x040fe20007ffe0ff */
[----:B------:R-:W-:Y:S01]  /*af050*/  IMAD.WIDE R26, R4, 0x2, R8 ;  /* 0x00000002041a7825 */ /* 0x000fe200078e0208 */
[----:B------:R-:W-:-:S02]  /*af060*/  ISETP.GE.AND P0, PT, R24, c[0x0][0x17c], PT ;  /* 0x00005f0018007a0c */ /* 0x000fc40003f06270 */
[----:B------:R-:W-:Y:S01]  /*af070*/  PRMT R5, R25, 0x7632, R5 ;  /* 0x0000763219057816 */ /* 0x000fe20000000005 */
[C---:B------:R-:W-:Y:S01]  /*af080*/  IMAD.WIDE R24, R0.reuse, 0x2, R20 ;  /* 0x0000000200187825 */ /* 0x040fe200078e0214 */
[----:B------:R-:W-:Y:S01]  /*af090*/  PRMT R4, R7, 0x7632, R4 ;  /* 0x0000763207047816 */ /* 0x000fe20000000004 */
[----:B------:R0:W-:Y:S02]  /*af0a0*/  @P3 STG.E.U16 [R26.64], R29 ;  /* 0x0000001d1a003986 */ /* 0x0001e4000c101504 */
[----:B------:R-:W-:Y:S02]  /*af0b0*/  IMAD.WIDE R22, R0, 0x2, R18 ;  /* 0x0000000200167825 */ /* 0x000fe400078e0212 */
[----:B------:R-:W4:Y:S04]  /*af0c0*/  LDL.LU R7, [R1+0x4048] ;  /* 0x0040480001077983 */ /* 0x000f280000300800 */
[----:B------:R1:W-:Y:S04]  /*af0d0*/  @P6 STG.E.U16 [R24.64], R5 ;  /* 0x0000000518006986 */ /* 0x0003e8000c101504 */
[----:B0-----:R-:W5:Y:S04]  /*af0e0*/  LDL.LU R29, [R1+0x4044] ;  /* 0x00404400011d7983 */ /* 0x001f680000300800 */
[----:B------:R-:W2:Y:S04]  /*af0f0*/  LDL.LU R26, [R1+0xd4] ;  /* 0x0000d400011a7983 */ /* 0x000ea80000300800 */
[----:B------:R-:W5:Y:S04]  /*af100*/  LDL.LU R27, [R1+0xc4] ;  /* 0x0000c400011b7983 */ /* 0x000f680000300800 */
[----:B-1----:R-:W2:Y:S04]  /*af110*/  LDL.LU R5, [R1+0x404] ;  /* 0x0004040001057983 */ /* 0x002ea80000300800 */
[----:B------:R-:W5:Y:S04]  /*af120*/  LDL.LU R25, [R1+0x3f4] ;  /* 0x0003f40001197983 */ /* 0x000f680000300800 */
[----:B------:R0:W-:Y:S01]  /*af130*/  @P4 STG.E.U16 [R22.64], R4 ;  /* 0x0000000416004986 */ /* 0x0001e2000c101504 */
[----:B---3--:R-:W-:-:S03]  /*af140*/  ISETP.LT.AND P3, PT, R28, c[0x0][0x178], !P2 ;  /* 0x00005e001c007a0c */ /* 0x008fc60005761270 */
[----:B------:R-:W3:Y:S04]  /*af150*/  LDL.LU R28, [R1+0x4040] ;  /* 0x00404000011c7983 */ /* 0x000ee80000300800 */
[----:B0-----:R-:W3:Y:S04]  /*af160*/  LDL R22, [R1+0x182c] ;  /* 0x00182c0001167983 */ /* 0x001ee80000100800 */
[----:B------:R-:W3:Y:S01]  /*af170*/  LDL R23, [R1+0x1830] ;  /* 0x0018300001177983 */ /* 0x000ee20000100800 */
[----:B----4-:R-:W-:-:S03]  /*af180*/  ISETP.LT.AND P6, PT, R7, c[0x0][0x178], !P2 ;  /* 0x00005e0007007a0c */ /* 0x010fc600057c1270 */
[----:B------:R0:W-:Y:S04]  /*af190*/  STL [R1+0x4034], R17 ;  /* 0x0040341101007387 */ /* 0x0001e80000100800 */
[----:B------:R-:W-:Y:S01]  /*af1a0*/  STL [R1+0x4030], R15 ;  /* 0x0040300f01007387 */ /* 0x000fe20000100800 */
[----:B--2---:R-:W-:Y:S01]  /*af1b0*/  PRMT R24, R5, 0x7632, R24 ;  /* 0x0000763205187816 */ /* 0x004fe20000000018 */
[----:B------:R-:W-:Y:S01]  /*af1c0*/  IMAD.WIDE R4, R0, 0x2, R2 ;  /* 0x0000000200047825 */ /* 0x000fe200078e0202 */
[----:B-----5:R-:W-:Y:S02]  /*af1d0*/  PRMT R11, R25, 0x7632, R11 ;  /* 0x00007632190b7816 */ /* 0x020fe4000000000b */
[----:B---3--:R-:W-:Y:S02]  /*af1e0*/  ISETP.LT.AND P4, PT, R22, c[0x0][0x178], !P2 ;  /* 0x00005e0016007a0c */ /* 0x008fe40005781270 */
[----:B------:R-:W-:Y:S01]  /*af1f0*/  ISETP.LT.AND P5, PT, R23, c[0x0][0x178], !P2 ;  /* 0x00005e0017007a0c */ /* 0x000fe200057a1270 */
[----:B------:R-:W-:Y:S01]  /*af200*/  IMAD.WIDE R22, R0, 0x2, R16 ;  /* 0x0000000200167825 */ /* 0x000fe200078e0210 */
[----:B0-----:R-:W-:-:S03]  /*af210*/  PRMT R17, R24, 0x7610, R17 ;  /* 0x0000761018117816 */ /* 0x001fc60000000011 */
[----:B------:R-:W-:Y:S02]  /*af220*/  IMAD.WIDE R24, R0, 0x2, R14 ;  /* 0x0000000200187825 */ /* 0x000fe400078e020e */
[----:B------:R0:W-:Y:S01]  /*af230*/  @P3 STG.E.U16 [R4.64], R17 ;  /* 0x0000001104003986 */ /* 0x0001e2000c101504 */
[----:B------:R-:W-:-:S03]  /*af240*/  ISETP.LT.AND P3, PT, R6, c[0x0][0x178], !P2 ;  /* 0x00005e0006007a0c */ /* 0x000fc60005761270 */
[----:B------:R1:W-:Y:S04]  /*af250*/  @P6 STG.E.U16 [R22.64], R11 ;  /* 0x0000000b16006986 */ /* 0x0003e8000c101504 */
[----:B0-----:R-:W2:Y:S04]  /*af260*/  LDL.LU R4, [R1+0xb4] ;  /* 0x0000b40001047983 */ /* 0x001ea80000300800 */
[----:B-1----:R-:W3:Y:S04]  /*af270*/  LDL.LU R11, [R1+0x403c] ;  /* 0x00403c00010b7983 */ /* 0x002ee80000300800 */
[----:B------:R-:W4:Y:S04]  /*af280*/  LDL R22, [R1+0x2074] ;  /* 0x0020740001167983 */ /* 0x000f280000100800 */
[----:B------:R-:W5:Y:S04]  /*af290*/  LDL R23, [R1+0x181c] ;  /* 0x00181c0001177983 */ /* 0x000f680000100800 */
[----:B------:R-:W2:Y:S04]  /*af2a0*/  LDL R17, [R1+0x464] ;  /* 0x0004640001117983 */ /* 0x000ea80000100800 */
[----:B------:R-:W2:Y:S04]  /*af2b0*/  LDL R15, [R1+0x454] ;  /* 0x00045400010f7983 */ /* 0x000ea80000100800 */
[----:B------:R-:W2:Y:S01]  /*af2c0*/  LDL.LU R6, [R1+0x4038] ;  /* 0x0040380001067983 */ /* 0x000ea20000300800 */
[----:B------:R-:W-:-:S02]  /*af2d0*/  PRMT R28, R26, 0x7632, R28 ;  /* 0x000076321a1c7816 */ /* 0x000fc4000000001c */
[----:B------:R-:W-:Y:S01]  /*af2e0*/  PRMT R29, R27, 0x7632, R29 ;  /* 0x000076321b1d7816 */ /* 0x000fe2000000001d */
[----:B------:R-:W-:Y:S02]  /*af2f0*/  IMAD.WIDE R26, R0, 0x2, R12 ;  /* 0x00000002001a7825 */ /* 0x000fe400078e020c */
[----:B------:R0:W-:Y:S04]  /*af300*/  @P4 STG.E.U16 [R24.64], R28 ;  /* 0x0000001c18004986 */ /* 0x0001e8000c101504 */
[----:B------:R-:W-:Y:S04]  /*af310*/  @P5 STG.E.U16 [R26.64], R29 ;  /* 0x0000001d1a005986 */ /* 0x000fe8000c101504 */
[----:B0-----:R-:W3:Y:S04]  /*af320*/  LDL.LU R25, [R1+0xa4] ;  /* 0x0000a40001197983 */ /* 0x001ee80000300800 */
[----:B------:R0:W-:Y:S04]  /*af330*/  STL [R1+0x4024], R29 ;  /* 0x0040241d01007387 */ /* 0x0001e80000100800 */
[----:B0-----:R-:W3:Y:S01]  /*af340*/  LDL R29, [R1+0x1824] ;  /* 0x00182400011d7983 */ /* 0x001ee20000100800 */
[----:B--2---:R-:W-:-:S03]  /*af350*/  ISETP.LT.AND P5, PT, R6, c[0x0][0x178], !P1 ;  /* 0x00005e0006007a0c */ /* 0x004fc60004fa1270 */
[----:B------:R0:W-:Y:S04]  /*af360*/  STL [R1+0x4028], R6 ;  /* 0x0040280601007387 */ /* 0x0001e80000100800 */
[----:B0-----:R-:W2:Y:S01]  /*af370*/  LDL R6, [R1+0xe4] ;  /* 0x0000e40001067983 */ /* 0x001ea20000100800 */
[----:B----4-:R-:W-:Y:S02]  /*af380*/  ISETP.LT.AND P2, PT, R22, c[0x0][0x178], !P2 ;  /* 0x00005e0016007a0c */ /* 0x010fe40005741270 */
[----:B-----5:R-:W-:Y:S01]  /*af390*/  ISETP.LT.AND P6, PT, R23, c[0x0][0x178], !P1 ;  /* 0x00005e0017007a0c */ /* 0x020fe20004fc1270 */
[----:B---3--:R-:W-:Y:S01]  /*af3a0*/  IMAD.WIDE R22, R0, 0x2, R10 ;  /* 0x0000000200167825 */ /* 0x008fe200078e020a */
[----:B------:R-:W-:Y:S02]  /*af3b0*/  PRMT R28, R4, 0x7632, R28 ;  /* 0x00007632041c7816 */ /* 0x000fe4000000001c */
[----:B------:R-:W-:Y:S01]  /*af3c0*/  PRMT R5, R25, 0x7632, R5 ;  /* 0x0000763219057816 */ /* 0x000fe20000000005 */
[----:B------:R-:W-:-:S02]  /*af3d0*/  IMAD.WIDE R24, R0, 0x2, R8 ;  /* 0x0000000200187825 */ /* 0x000fc400078e0208 */
[----:B------:R-:W-:Y:S04]  /*af3e0*/  @P3 STG.E.U16 [R22.64], R28 ;  /* 0x0000001c16003986 */ /* 0x000fe8000c101504 */
[----:B------:R0:W-:Y:S04]  /*af3f0*/  @P2 STG.E.U16 [R24.64], R5 ;  /* 0x0000000518002986 */ /* 0x0001e8000c101504 */
[----:B--2---:R1:W-:Y:S04]  /*af400*/  STL [R1+0x402c], R6 ;  /* 0x00402c0601007387 */ /* 0x0043e80000100800 */
[----:B0-----:R-:W2:Y:S04]  /*af410*/  LDL R24, [R1+0x474] ;  /* 0x0004740001187983 */ /* 0x001ea80000100800 */
[----:B------:R-:W3:Y:S01]  /*af420*/  LDL R25, [R1+0x182c] ;  /* 0x00182c0001197983 */ /* 0x000ee20000100800 */
[----:B------:R-:W-:-:S02]  /*af430*/  IADD3 R4, R0, c[0x0][0x198], RZ ;  /* 0x0000660000047a10 */ /* 0x000fc40007ffe0ff */
[----:B------:R-:W-:Y:S01]  /*af440*/  ISETP.LT.AND P4, PT, R29, c[0x0][0x178], !P1 ;  /* 0x00005e001d007a0c */ /* 0x000fe20004f81270 */
[----:B-1----:R-:W4:Y:S02]  /*af450*/  LDL R6, [R1+0x104] ;  /* 0x0001040001067983 */ /* 0x002f240000100800 */
[C---:B------:R-:W-:Y:S02]  /*af460*/  IMAD.WIDE R26, R4.reuse, 0x2, R20 ;  /* 0x00000002041a7825 */ /* 0x040fe400078e0214 */
[----:B------:R-:W5:Y:S02]  /*af470*/  LDL R0, [R1+0x434] ;  /* 0x0004340001007983 */ /* 0x000f640000100800 */
[----:B------:R-:W-:Y:S02]  /*af480*/  IMAD.WIDE R22, R4, 0x2, R18 ;  /* 0x0000000204167825 */ /* 0x000fe400078e0212 */
[----:B------:R-:W4:Y:S04]  /*af490*/  LDL R5, [R1+0x181c] ;  /* 0x00181c0001057983 */ /* 0x000f280000100800 */
[----:B--2---:R0:W-:Y:S01]  /*af4a0*/  @P6 STG.E.U16 [R26.64], R24 ;  /* 0x000000181a006986 */ /* 0x0041e2000c101504 */
[----:B---3--:R-:W-:-:S03]  /*af4b0*/  ISETP.LT.AND P2, PT, R25, c[0x0][0x178], !P1 ;  /* 0x00005e0019007a0c */ /* 0x008fc60004f41270 */
[----:B------:R1:W-:Y:S04]  /*af4c0*/  @P5 STG.E.U16 [R22.64], R17 ;  /* 0x0000001116005986 */ /* 0x0003e8000c101504 */
[----:B0-----:R-:W2:Y:S01]  /*af4d0*/  LDL.LU R26, [R1+0x3c44] ;  /* 0x003c4400011a7983 */ /* 0x001ea20000300800 */
[----:B------:R-:W-:-:S03]  /*af4e0*/  IMAD.WIDE R24, R4, 0x2, R2 ;  /* 0x0000000204187825 */ /* 0x000fc600078e0202 */
[----:B------:R-:W3:Y:S04]  /*af4f0*/  LDL R27, [R1+0x2074] ;  /* 0x00207400011b7983 */ /* 0x000ee80000100800 */
[----:B-1----:R-:W2:Y:S04]  /*af500*/  LDL.LU R17, [R1+0x4034] ;  /* 0x0040340001117983 */ /* 0x002ea80000300800 */
[----:B------:R-:W2:Y:S04]  /*af510*/  LDL R22, [R1+0x1830] ;  /* 0x0018300001167983 */ /* 0x000ea80000100800 */
[----:B------:R-:W3:Y:S04]  /*af520*/  LDL R23, [R1+0x1ea4] ;  /* 0x001ea40001177983 */ /* 0x000ee80000100800 */
[----:B------:R0:W-:Y:S04]  /*af530*/  @P4 STG.E.U16 [R24.64], R15 ;  /* 0x0000000f18004986 */ /* 0x0001e8000c101504 */
[----:B0-----:R-:W4:Y:S04]  /*af540*/  LDL.LU R15, [R1+0x4030] ;  /* 0x00403000010f7983 */ /* 0x001f280000300800 */
[----:B------:R-:W4:Y:S01]  /*af550*/  LDL R25, [R1+0x444] ;  /* 0x0004440001197983 */ /* 0x000f220000100800 */
[----:B------:R-:W-:-:S03]  /*af560*/  ISETP.LT.AND P3, PT, R7, c[0x0][0x178], !P1 ;  /* 0x00005e0007007a0c */ /* 0x000fc60004f61270 */
[----:B------:R-:W-:Y:S04]  /*af570*/  STL [R1+0x401c], R12 ;  /* 0x00401c0c01007387 */ /* 0x000fe80000100800 */
[----:B------:R-:W-:Y:S01]  /*af580*/  STL [R1+0x4018], R13 ;  /* 0x0040180d01007387 */ /* 0x000fe20000100800 */
[----:B--2---:R-:W-:Y:S02]  /*af590*/  ISETP.LT.AND P6, PT, R22, c[0x0][0x178], !P1 ;  /* 0x00005e0016007a0c */ /* 0x004fe40004fc1270 */
[----:B---3--:R-:W-:Y:S01]  /*af5a0*/  ISETP.LT.AND P5, PT, R23, c[0x0][0x178], !P1 ;  /* 0x00005e0017007a0c */ /* 0x008fe20004fa1270 */
[----:B------:R-:W-:-:S05]  /*af5b0*/  IMAD.WIDE R22, R4, 0x2, R16 ;  /* 0x0000000204167825 */ /* 0x000fca00078e0210 */
[----:B----4-:R0:W-:Y:S02]  /*af5c0*/  @P3 STG.E.U16 [R22.64], R25 ;  /* 0x0000001916003986 */ /* 0x0101e4000c101504 */
[----:B0-----:R-:W-:Y:S02]  /*af5d0*/  IMAD.WIDE R22, R4, 0x2, R12 ;  /* 0x0000000204167825 */ /* 0x001fe400078e020c */
[----:B------:R-:W2:Y:S01]  /*af5e0*/  LDL R13, [R1+0x1830] ;  /* 0x00183000010d7983 */ /* 0x000ea20000100800 */
[----:B------:R-:W-:Y:S02]  /*af5f0*/  ISETP.GE.AND P4, PT, R26, c[0x0][0x17c], PT ;  /* 0x00005f001a007a0c */ /* 0x000fe40003f86270 */
[----:B------:R-:W-:Y:S01]  /*af600*/  ISETP.LT.AND P1, PT, R27, c[0x0][0x178], !P1 ;  /* 0x00005e001b007a0c */ /* 0x000fe20004f21270 */
[----:B------:R-:W-:-:S05]  /*af610*/  IMAD.WIDE R26, R4, 0x2, R14 ;  /* 0x00000002041a7825 */ /* 0x000fca00078e020e */
[----:B-----5:R0:W-:Y:S04]  /*af620*/  @P2 STG.E.U16 [R26.64], R0 ;  /* 0x000000001a002986 */ /* 0x0201e8000c101504 */
[----:B------:R1:W-:Y:S04]  /*af630*/  @P6 STG.E.U16 [R22.64], R6 ;  /* 0x0000000616006986 */ /* 0x0003e8000c101504 */
[----:B--2---:R-:W-:Y:S04]  /*af640*/  STL [R1+0x4020], R13 ;  /* 0x0040200d01007387 */ /* 0x004fe80000100800 */
[----:B0-----:R-:W2:Y:S04]  /*af650*/  LDL.LU R26, [R1+0x444] ;  /* 0x00044400011a7983 */ /* 0x001ea80000300800 */
[----:B------:R-:W3:Y:S04]  /*af660*/  LDL.LU R27, [R1+0x434] ;  /* 0x00043400011b7983 */ /* 0x000ee80000300800 */
[----:B-1----:R-:W4:Y:S04]  /*af670*/  LDL.LU R6, [R1+0x402c] ;  /* 0x00402c0001067983 */ /* 0x002f280000300800 */
[----:B------:R-:W5:Y:S01]  /*af680*/  LDL R22, [R1+0xf4] ;  /* 0x0000f40001167983 */ /* 0x000f620000100800 */
[----:B------:R-:W-:Y:S01]  /*af690*/  ISETP.LT.AND P3, PT, R5, c[0x0][0x178], !P0 ;  /* 0x00005e0005007a0c */ /* 0x000fe20004761270 */
[C---:B------:R-:W-:Y:S01]  /*af6a0*/  IMAD.WIDE R24, R4.reuse, 0x2, R10 ;  /* 0x0000000204187825 */ /* 0x040fe200078e020a */
[C---:B------:R-:W-:Y:S01]  /*af6b0*/  IADD3 R0, R4.reuse, c[0x0][0x198], RZ ;  /* 0x0000660004007a10 */ /* 0x040fe20007ffe0ff */
[----:B------:R-:W2:Y:S02]  /*af6c0*/  LDL.LU R23, [R1+0x474] ;  /* 0x0004740001177983 */ /* 0x000ea40000300800 */
[----:B------:R-:W-:Y:S01]  /*af6d0*/  IMAD.WIDE R4, R4, 0x2, R8 ;  /* 0x0000000204047825 */ /* 0x000fe200078e0208 */
[----:B------:R-:W-:Y:S01]  /*af6e0*/  ISETP.LT.AND P2, PT, R29, c[0x0][0x178], !P0 ;  /* 0x00005e001d007a0c */ /* 0x000fe20004741270 */
[----:B-----5:R0:W-:Y:S04]  /*af6f0*/  @P5 STG.E.U16 [R24.64], R22 ;  /* 0x0000001618005986 */ /* 0x0201e8000c101504 */
[----:B----4-:R1:W-:Y:S04]  /*af700*/  @P1 STG.E.U16 [R4.64], R6 ;  /* 0x0000000604001986 */ /* 0x0103e8000c101504 */
[----:B0-----:R-:W4:Y:S04]  /*af710*/  LDL.LU R25, [R1+0x454] ;  /* 0x0004540001197983 */ /* 0x001f280000300800 */
[----:B-1----:R-:W5:Y:S04]  /*af720*/  LDL.LU R6, [R1+0x4028] ;  /* 0x0040280001067983 */ /* 0x002f680000300800 */
[----:B------:R-:W3:Y:S04]  /*af730*/  LDL R4, [R1+0x182c] ;  /* 0x00182c0001047983 */ /* 0x000ee80000100800 */
[----:B------:R-:W3:Y:S04]  /*af740*/  LDL.LU R5, [R1+0x464] ;  /* 0x0004640001057983 */ /* 0x000ee80000300800 */
[----:B------:R-:W3:Y:S01]  /*af750*/  LDL.LU R29, [R1+0x4024] ;  /* 0x00402400011d7983 */ /* 0x000ee20000300800 */
[----:B--2---:R-:W-:Y:S01]  /*af760*/  PRMT R24, R23, 0x7632, R24 ;  /* 0x0000763217187816 */ /* 0x004fe20000000018 */
[----:B------:R-:W-:-:S05]  /*af770*/  IMAD.WIDE R22, R0, 0x2, R20 ;  /* 0x0000000200167825 */ /* 0x000fca00078e0214 */
[----:B------:R0:W-:Y:S01]  /*af780*/  @P3 STG.E.U16 [R22.64], R24 ;  /* 0x0000001816003986 */ /* 0x0001e2000c101504 */
[----:B------:R-:W-:-:S03]  /*af790*/  PRMT R28, R26, 0x7632, R28 ;  /* 0x000076321a1c7816 */ /* 0x000fc6000000001c */
[----:B------:R1:W-:Y:S01]  /*af7a0*/  STL [R1+0x4014], R17 ;  /* 0x0040141101007387 */ /* 0x0003e20000100800 */
[----:B-----5:R-:W-:Y:S02]  /*af7b0*/  ISETP.LT.AND P1, PT, R6, c[0x0][0x178], !P0 ;  /* 0x00005e0006007a0c */ /* 0x020fe40004721270 */
[----:B----4-:R-:W-:Y:S02]  /*af7c0*/  PRMT R12, R25, 0x7632, R12 ;  /* 0x00007632190c7816 */ /* 0x010fe4000000000c */
[----:B---3--:R-:W-:Y:S01]  /*af7d0*/  ISETP.LT.AND P3, PT, R4, c[0x0][0x178], !P0 ;  /* 0x00005e0004007a0c */ /* 0x008fe20004761270 */
[C---:B0-----:R-:W-:Y:S02]  /*af7e0*/  IMAD.WIDE R24, R0.reuse, 0x2, R16 ;  /* 0x0000000200187825 */ /* 0x041fe400078e0210 */
[----:B-1----:R-:W2:Y:S01]  /*af7f0*/  LDL R17, [R1+0x181c] ;  /* 0x00181c0001117983 */ /* 0x002ea20000100800 */
[----:B------:R-:W-:Y:S01]  /*af800*/  PRMT R13, R5, 0x7632, R13 ;  /* 0x00007632050d7816 */ /* 0x000fe2000000000d */
[----:B------:R-:W-:-:S02]  /*af810*/  IMAD.WIDE R4, R0, 0x2, R18 ;  /* 0x0000000200047825 */ /* 0x000fc400078e0212 */
[----:B------:R0:W-:Y:S01]  /*af820*/  STL [R1+0x4010], R15 ;  /* 0x0040100f01007387 */ /* 0x0001e20000100800 */
[----:B------:R-:W-:Y:S01]  /*af830*/  PRMT R29, R27, 0x7632, R29 ;  /* 0x000076321b1d7816 */ /* 0x000fe2000000001d */
[C---:B------:R-:W-:Y:S02]  /*af840*/  IMAD.WIDE R26, R0.reuse, 0x2, R14 ;  /* 0x00000002001a7825 */ /* 0x040fe400078e020e */
[----:B------:R1:W-:Y:S04]  /*af850*/  @P1 STG.E.U16 [R4.64], R13 ;  /* 0x0000000d04001986 */ /* 0x0003e8000c101504 */
[----:B0-----:R-:W3:Y:S04]  /*af860*/  LDL.LU R15, [R1+0x104] ;  /* 0x00010400010f7983 */ /* 0x001ee80000300800 */
[----:B-1----:R-:W4:Y:S01]  /*af870*/  LDL.LU R13, [R1+0x4020] ;  /* 0x00402000010d7983 */ /* 0x002f220000300800 */
[----:B------:R-:W-:Y:S01]  /*af880*/  ISETP.LT.AND P5, PT, R7, c[0x0][0x178], !P0 ;  /* 0x00005e0007007a0c */ /* 0x000fe200047a1270 */
[----:B------:R-:W-:-:S05]  /*af890*/  IMAD.WIDE R22, R0, 0x2, R2 ;  /* 0x0000000200167825 */ /* 0x000fca00078e0202 */
[----:B------:R0:W-:Y:S07]  /*af8a0*/  @P2 STG.E.U16 [R22.64], R12 ;  /* 0x0000000c16002986 */ /* 0x0001ee000c101504 */
[----:B------:R1:W-:Y:S04]  /*af8b0*/  @P5 STG.E.U16 [R24.64], R28 ;  /* 0x0000001c18005986 */ /* 0x0003e8000c101504 */
[----:B0-----:R-:W5:Y:S04]  /*af8c0*/  LDL.LU R12, [R1+0x401c] ;  /* 0x00401c00010c7983 */ /* 0x001f680000300800 */
[----:B------:R-:W5:Y:S04]  /*af8d0*/  LDL.LU R22, [R1+0xf4] ;  /* 0x0000f40001167983 */ /* 0x000f680000300800 */
[----:B------:R-:W5:Y:S04]  /*af8e0*/  LDL.LU R23, [R1+0xe4] ;  /* 0x0000e40001177983 */ /* 0x000f680000300800 */
[----:B-1----:R-:W5:Y:S04]  /*af8f0*/  LDL R24, [R1+0x1ea4] ;  /* 0x001ea40001187983 */ /* 0x002f680000100800 */
[----:B------:R-:W5:Y:S04]  /*af900*/  LDL R25, [R1+0x2074] ;  /* 0x0020740001197983 */ /* 0x000f680000100800 */
[----:B------:R0:W-:Y:S01]  /*af910*/  @P3 STG.E.U16 [R26.64], R29 ;  /* 0x0000001d1a003986 */ /* 0x0001e2000c101504 */
[----:B------:R-:W-:-:S02]  /*af920*/  ISETP.LT.AND P5, PT, R6, c[0x0][0x178], !P4 ;  /* 0x00005e0006007a0c */ /* 0x000fc400067a1270 */
[----:B--2---:R-:W-:Y:S02]  /*af930*/  ISETP.LT.AND P3, PT, R17, c[0x0][0x178], !P4 ;  /* 0x00005e0011007a0c */ /* 0x004fe40006761270 */
[----:B---3--:R-:W-:Y:S02]  /*af940*/  PRMT R4, R15, 0x7632, R4 ;  /* 0x000076320f047816 */ /* 0x008fe40000000004 */
[----:B----4-:R-:W-:Y:S02]  /*af950*/  ISETP.LT.AND P2, PT, R13, c[0x0][0x178], !P0 ;  /* 0x00005e000d007a0c */ /* 0x010fe40004741270 */
[----:B------:R-:W2:Y:S04]  /*af960*/  LDL.LU R13, [R1+0x4018] ;  /* 0x00401800010d7983 */ /* 0x000ea80000300800 */
[----:B0-----:R-:W3:Y:S04]  /*af970*/  LDL.LU R29, [R1+0x3b8] ;  /* 0x0003b800011d7983 */ /* 0x001ee80000300800 */
[----:B------:R-:W4:Y:S04]  /*af980*/  LDL R15, [R1+0x48] ;  /* 0x00004800010f7983 */ /* 0x000f280000100800 */
[----:B------:R-:W2:Y:S04]  /*af990*/  LDL.LU R17, [R1+0x3c48] ;  /* 0x003c480001117983 */ /* 0x000ea80000300800 */
[----:B------:R0:W-:Y:S04]  /*af9a0*/  STL [R1+0x4008], R6 ;  /* 0x0040080601007387 */ /* 0x0001e80000100800 */
[----:B0-----:R-:W2:Y:S01]  /*af9b0*/  LDL R6, [R1+0x1824] ;  /* 0x0018240001067983 */ /* 0x001ea20000100800 */
[----:B-----5:R-:W-:-:S02]  /*af9c0*/  ISETP.LT.AND P1, PT, R24, c[0x0][0x178], !P0 ;  /* 0x00005e0018007a0c */ /* 0x020fc40004721270 */
[----:B------:R-:W-:Y:S02]  /*af9d0*/  ISETP.LT.AND P0, PT, R25, c[0x0][0x178], !P0 ;  /* 0x00005e0019007a0c */ /* 0x000fe40004701270 */
[----:B--2---:R-:W-:Y:S02]  /*af9e0*/  ISETP.LT.AND P6, PT, R6, c[0x0][0x178], !P4 ;  /* 0x00005e0006007a0c */ /* 0x004fe400067c1270 */
[----:B------:R-:W2:Y:S01]  /*af9f0*/  LDL R6, [R1+0x8] ;  /* 0x0000080001067983 */ /* 0x000ea20000100800 */
[----:B------:R-:W-:Y:S02]  /*afa00*/  PRMT R5, R22, 0x7632, R5 ;  /* 0x0000763216057816 */ /* 0x000fe40000000005 */
[----:B------:R-:W-:Y:S01]  /*afa10*/  PRMT R28, R23, 0x7632, R28 ;  /* 0x00007632171c7816 */ /* 0x000fe2000000001c */
[----:B------:R-:W-:-:S04]  /*afa20*/  IMAD.WIDE R22, R0, 0x2, R12 ;  /* 0x0000000200167825 */ /* 0x000fc800078e020c */
[----:B------:R-:W-:-:S04]  /*afa30*/  IMAD.WIDE R24, R0, 0x2, R10 ;  /* 0x0000000200187825 */ /* 0x000fc800078e020a */
[C---:B------:R-:W-:Y:S01]  /*afa40*/  IMAD.WIDE R26, R0.reuse, 0x2, R8 ;  /* 0x00000002001a7825 */ /* 0x040fe200078e0208 */
[----:B------:R-:W-:Y:S01]  /*afa50*/  IADD3 R0, R0, c[0x0][0x198], RZ ;  /* 0x0000660000007a10 */ /* 0x000fe20007ffe0ff */
[----:B------:R-:W-:Y:S04]  /*afa60*/  @P2 STG.E.U16 [R22.64], R4 ;  /* 0x0000000416002986 */ /* 0x000fe8000c101504 */
[----:B------:R0:W-:Y:S04]  /*afa70*/  @P1 STG.E.U16 [R24.64], R5 ;  /* 0x0000000518001986 */ /* 0x0001e8000c101504 */
[----:B------:R1:W-:Y:S01]  /*afa80*/  @P0 STG.E.U16 [R26.64], R28 ;  /* 0x0000001c1a000986 */ /* 0x0003e2000c101504 */
[----:B------:R-:W-:Y:S01]  /*afa90*/  ISETP.GE.AND P0, PT, R17, c[0x0][0x17c], PT ;  /* 0x00005f0011007a0c */ /* 0x000fe20003f06270 */
[----:B0-----:R-:W-:-:S05]  /*afaa0*/  IMAD.WIDE R4, R0, 0x2, R20 ;  /* 0x0000000200047825 */ /* 0x001fca00078e0214 */
[----:B---3--:R-:W-:Y:S04]  /*afab0*/  @P3 STG.E.U16 [R4.64], R29 ;  /* 0x0000001d04003986 */ /* 0x008fe8000c101504 */
[----:B--2---:R0:W-:Y:S04]  /*afac0*/  STL [R1+0x400c], R6 ;  /* 0x00400c0601007387 */ /* 0x0041e80000100800 */
[----:B------:R-:W2:Y:S04]  /*afad0*/  LDL R25, [R1+0x182c] ;  /* 0x00182c0001197983 */ /* 0x000ea80000100800 */
[----:B-1----:R-:W3:Y:S04]  /*afae0*/  LDL R28, [R1+0x181c] ;  /* 0x00181c00011c7983 */ /* 0x002ee80000100800 */
[----:B0-----:R-:W5:Y:S04]  /*afaf0*/  LDL R6, [R1+0x18] ;  /* 0x0000180001067983 */ /* 0x001f680000100800 */
[----:B------:R-:W3:Y:S04]  /*afb00*/  LDL.LU R26, [R1+0x3c4c] ;  /* 0x003c4c00011a7983 */ /* 0x000ee80000300800 */
[----:B------:R-:W3:Y:S04]  /*afb10*/  LDL R27, [R1+0x38] ;  /* 0x00003800011b7983 */ /* 0x000ee80000100800 */
[----:B------:R-:W3:Y:S04]  /*afb20*/  LDL.LU R17, [R1+0x4014] ;  /* 0x0040140001117983 */ /* 0x000ee80000300800 */
[----:B------:R-:W3:Y:S01]  /*afb30*/  LDL R5, [R1+0x3a8] ;  /* 0x0003a80001057983 */ /* 0x000ee20000100800 */
[----:B------:R-:W-:Y:S01]  /*afb40*/  IMAD.WIDE R22, R0, 0x2, R18 ;  /* 0x0000000200167825 */ /* 0x000fe200078e0212 */
[----:B--2---:R-:W-:-:S03]  /*afb50*/  ISETP.LT.AND P2, PT, R25, c[0x0][0x178], !P4 ;  /* 0x00005e0019007a0c */ /* 0x004fc60006741270 */
[C---:B------:R-:W-:Y:S01]  /*afb60*/  IMAD.WIDE R24, R0.reuse, 0x2, R2 ;  /* 0x0000000200187825 */ /* 0x040fe200078e0202 */
[----:B---3--:R0:W-:Y:S04]  /*afb70*/  @P5 STG.E.U16 [R22.64], R5 ;  /* 0x0000000516005986 */ /* 0x0081e8000c101504 */
[----:B----4-:R1:W-:Y:S04]  /*afb80*/  @P6 STG.E.U16 [R24.64], R15 ;  /* 0x0000000f18006986 */ /* 0x0103e8000c101504 */
[----:B0-----:R-:W2:Y:S04]  /*afb90*/  LDL R22, [R1+0x1830] ;  /* 0x0018300001167983 */ /* 0x001ea80000100800 */
[----:B------:R-:W3:Y:S04]  /*afba0*/  LDL R23, [R1+0x1ea4] ;  /* 0x001ea40001177983 */ /* 0x000ee80000100800 */
[----:B-1----:R-:W4:Y:S04]  /*afbb0*/  LDL.LU R15, [R1+0x4010] ;  /* 0x00401000010f7983 */ /* 0x002f280000300800 */
[----:B------:R-:W5:Y:S04]  /*afbc0*/  LDL R24, [R1+0x28] ;  /* 0x0000280001187983 */ /* 0x000f680000100800 */
[----:B------:R-:W5:Y:S01]  /*afbd0*/  LDL R25, [R1+0x2074] ;  /* 0x0020740001197983 */ /* 0x000f620000100800 */
[----:B------:R-:W-:Y:S01]  /*afbe0*/  ISETP.LT.AND P1, PT, R7, c[0x0][0x178], !P4 ;  /* 0x00005e0007007a0c */ /* 0x000fe20006721270 */
[----:B------:R-:W-:Y:S01]  /*afbf0*/  IMAD.WIDE R4, R0, 0x2, R16 ;  /* 0x0000000200047825 */ /* 0x000fe200078e0210 */
[----:B--2---:R-:W-:-:S02]  /*afc00*/  ISETP.LT.AND P3, PT, R22, c[0x0][0x178], !P4 ;  /* 0x00005e0016007a0c */ /* 0x004fc40006761270 */
[----:B---3--:R-:W-:Y:S01]  /*afc10*/  ISETP.LT.AND P5, PT, R23, c[0x0][0x178], !P4 ;  /* 0x00005e0017007a0c */ /* 0x008fe200067a1270 */
[----:B----4-:R-:W-:-:S08]  /*afc20*/  IMAD.WIDE R22, R0, 0x2, R14 ;  /* 0x0000000200167825 */ /* 0x010fd000078e020e */
[----:B-----5:R0:W-:Y:S01]  /*afc30*/  @P1 STG.E.U16 [R4.64], R24 ;  /* 0x0000001804001986 */ /* 0x0201e2000c101504 */
[----:B------:R-:W-:-:S03]  /*afc40*/  ISETP.LT.AND P4, PT, R25, c[0x0][0x178], !P4 ;  /* 0x00005e0019007a0c */ /* 0x000fc60006781270 */
[----:B------:R-:W-:Y:S01]  /*afc50*/  @P2 STG.E.U16 [R22.64], R27 ;  /* 0x0000001b16002986 */ /* 0x000fe2000c101504 */
[----:B0-----:R-:W-:-:S05]  /*afc60*/  IMAD.WIDE R24, R0, 0x2, R12 ;  /* 0x0000000200187825 */ /* 0x001fca00078e020c */
[----:B------:R0:W-:Y:S04]  /*afc70*/  @P3 STG.E.U16 [R24.64], R6 ;  /* 0x0000000618003986 */ /* 0x0001e8000c101504 */
[----:B0-----:R-:W2:Y:S01]  /*afc80*/  LDL.LU R6, [R1+0x400c] ;  /* 0x00400c0001067983 */ /* 0x001ea20000300800 */
[----:B------:R-:W-:-:S03]  /*afc90*/  IMAD.WIDE R22, R0, 0x2, R10 ;  /* 0x0000000200167825 */ /* 0x000fc600078e020a */
[----:B------:R-:W3:Y:S04]  /*afca0*/  LDL.LU R24, [R1+0x28] ;  /* 0x0000280001187983 */ /* 0x000ee80000300800 */
[----:B------:R-:W4:Y:S04]  /*afcb0*/  LDL R25, [R1+0x1830] ;  /* 0x0018300001197983 */ /* 0x000f280000100800 */
[----:B--2---:R0:W-:Y:S04]  /*afcc0*/  @P5 STG.E.U16 [R22.64], R6 ;  /* 0x0000000616005986 */ /* 0x0041e8000c101504 */
[----:B0-----:R-:W2:Y:S04]  /*afcd0*/  LDL.LU R6, [R1+0x4008] ;  /* 0x0040080001067983 */ /* 0x001ea80000300800 */
[----:B------:R-:W5:Y:S04]  /*afce0*/  LDL.LU R22, [R1+0x48] ;  /* 0x0000480001167983 */ /* 0x000f680000300800 */
[----:B------:R-:W3:Y:S01]  /*afcf0*/  LDL R23, [R1+0x182c] ;  /* 0x00182c0001177983 */ /* 0x000ee20000100800 */
[----:B------:R-:W-:-:S02]  /*afd00*/  ISETP.LT.AND P6, PT, R28, c[0x0][0x178], !P0 ;  /* 0x00005e001c007a0c */ /* 0x000fc400047c1270 */
[----:B--2---:R-:W-:Y:S02]  /*afd10*/  ISETP.LT.AND P2, PT, R6, c[0x0][0x178], !P0 ;  /* 0x00005e0006007a0c */ /* 0x004fe40004741270 */
[----:B------:R-:W2:Y:S01]  /*afd20*/  LDL.LU R6, [R1+0x4004] ;  /* 0x0040040001067983 */ /* 0x000ea20000300800 */
[----:B------:R-:W-:Y:S02]  /*afd30*/  IADD3 R4, R0, c[0x0][0x198], RZ ;  /* 0x0000660000047a10 */ /* 0x000fe40007ffe0ff */
[----:B------:R-:W-:Y:S01]  /*afd40*/  ISETP.GE.AND P1, PT, R26, c[0x0][0x17c], PT ;  /* 0x00005f001a007a0c */ /* 0x000fe20003f26270 */
[----:B------:R-:W-:Y:S01]  /*afd50*/  IMAD.WIDE R26, R0, 0x2, R8 ;  /* 0x00000002001a7825 */ /* 0x000fe200078e0208 */
[----:B------:R-:W-:-:S03]  /*afd60*/  PRMT R5, R29, 0x7632, R5 ;  /* 0x000076321d057816 */ /* 0x000fc60000000005 */
[----:B------:R-:W-:Y:S01]  /*afd70*/  IMAD.WIDE R28, R4, 0x2, R20 ;  /* 0x00000002041c7825 */ /* 0x000fe200078e0214 */
[----:B--2---:R0:W-:Y:S04]  /*afd80*/  @P4 STG.E.U16 [R26.64], R6 ;  /* 0x000000061a004986 */ /* 0x0041e8000c101504 */
[----:B------:R-:W-:Y:S04]  /*afd90*/  @P6 STG.E.U16 [R28.64], R5 ;  /* 0x000000051c006986 */ /* 0x000fe8000c101504 */
[----:B0-----:R-:W2:Y:S04]  /*afda0*/  LDL.LU R27, [R1+0x3a8] ;  /* 0x0003a800011b7983 */ /* 0x001ea80000300800 */
[----:B------:R0:W-:Y:S04]  /*afdb0*/  STL [R1+0x3fc0], R29 ;  /* 0x003fc01d01007387 */ /* 0x0001e80000100800 */
[----:B0-----:R-:W2:Y:S01]  /*afdc0*/  LDL R29, [R1+0x1824] ;  /* 0x00182400011d7983 */ /* 0x001ea20000100800 */
[----:B------:R-:W-:-:S02]  /*afdd0*/  ISETP.LT.AND P5, PT, R7, c[0x0][0x178], !P0 ;  /* 0x00005e0007007a0c */ /* 0x000fc400047a1270 */
[----:B---3--:R-:W-:Y:S02]  /*afde0*/  PRMT R0, R24, 0x7632, R0 ;  /* 0x0000763218007816 */ /* 0x008fe40000000000 */
[----:B----4-:R-:W-:Y:S01]  /*afdf0*/  ISETP.LT.AND P3, PT, R25, c[0x0][0x178], !P0 ;  /* 0x00005e0019007a0c */ /* 0x010fe20004761270 */
[----:B------:R-:W-:Y:S01]  /*afe00*/  IMAD.WIDE R24, R4, 0x2, R2 ;  /* 0x0000000204187825 */ /* 0x000fe200078e0202 */
[----:B-----5:R-:W-:Y:S02]  /*afe10*/  PRMT R5, R22, 0x7632, R5 ;  /* 0x0000763216057816 */ /* 0x020fe40000000005 */
[----:B------:R-:W-:Y:S01]  /*afe20*/  ISETP.LT.AND P6, PT, R23, c[0x0][0x178], !P0 ;  /* 0x00005e0017007a0c */ /* 0x000fe200047c1270 */
[C---:B------:R-:W-:Y:S01]  /*afe30*/  IMAD.WIDE R22, R4.reuse, 0x2, R16 ;  /* 0x0000000204167825 */ /* 0x040fe200078e0210 */
[----:B------:R0:W-:Y:S04]  /*afe40*/  STL [R1+0x4000], R7 ;  /* 0x0040000701007387 */ /* 0x0001e80000100800 */
[----:B0-----:R-:W3:Y:S01]  /*afe50*/  LDL R7, [R1+0x1ea4] ;  /* 0x001ea40001077983 */ /* 0x001ee20000100800 */
[----:B--2---:R-:W-:Y:S01]  /*afe60*/  PRMT R6, R27, 0x7632, R6 ;  /* 0x000076321b067816 */ /* 0x004fe20000000006 */
[----:B------:R-:W-:Y:S01]  /*afe70*/  IMAD.WIDE R26, R4, 0x2, R18 ;  /* 0x00000002041a7825 */ /* 0x000fe200078e0212 */
[----:B------:R-:W-:-:S04]  /*afe80*/  ISETP.LT.AND P4, PT, R29, c[0x0][0x178], !P0 ;  /* 0x00005e001d007a0c */ /* 0x000fc80004781270 */
[----:B------:R0:W-:Y:S04]  /*afe90*/  @P2 STG.E.U16 [R26.64], R6 ;  /* 0x000000061a002986 */ /* 0x0001e8000c101504 */
[----:B0-----:R-:W2:Y:S05]  /*afea0*/  LDL.LU R27, [R1+0x38] ;  /* 0x00003800011b7983 */ /* 0x001eaa0000300800 */
[----:B------:R0:W-:Y:S04]  /*afeb0*/  @P4 STG.E.U16 [R24.64], R5 ;  /* 0x0000000518004986 */ /* 0x0001e8000c101504 */
[----:B------:R1:W-:Y:S04]  /*afec0*/  @P5 STG.E.U16 [R22.64], R0 ;  /* 0x0000000016005986 */ /* 0x0003e8000c101504 */
[----:B0-----:R-:W4:Y:S04]  /*afed0*/  LDL R5, [R1+0x181c] ;  /* 0x00181c0001057983 */ /* 0x001f280000100800 */
[----:B------:R-:W5:Y:S04]  /*afee0*/  LDL R24, [R1+0x1820] ;  /* 0x0018200001187983 */ /* 0x000f680000100800 */
[----:B------:R-:W5:Y:S04]  /*afef0*/  LDL.LU R25, [R1+0x8] ;  /* 0x0000080001197983 */ /* 0x000f680000300800 */
[----:B-1----:R-:W5:Y:S01]  /*aff00*/  LDL.LU R23, [R1+0x18] ;  /* 0x0000180001177983 */ /* 0x002f620000300800 */
[----:B---3--:R-:W-:-:S03]  /*aff10*/  ISETP.LT.AND P4, PT, R7, c[0x0][0x178], !P0 ;  /* 0x00005e0007007a0c */ /* 0x008fc60004781270 */
[----:B------:R-:W3:Y:S01]  /*aff20*/  LDL R7, [R1+0x3e8] ;  /* 0x0003e80001077983 */ /* 0x000ee20000100800 */
[----:B--2---:R-:W-:Y:S01]  /*aff30*/  PRMT R6, R27, 0x7632, R6 ;  /* 0x000076321b067816 */ /* 0x004fe20000000006 */
[----:B------:R-:W-:-:S05]  /*aff40*/  IMAD.WIDE R26, R4, 0x2, R14 ;  /* 0x00000002041a7825 */ /* 0x000fca00078e020e */
[----:B------:R0:W-:Y:S01]  /*aff50*/  @P6 STG.E.U16 [R26.64], R6 ;  /* 0x000000061a006986 */ /* 0x0001e2000c101504 */
[----:B----4-:R-:W-:-:S03]  /*aff60*/  ISETP.LT.AND P5, PT, R5, c[0x0][0x178], !P1 ;  /* 0x00005e0005007a0c */ /* 0x010fc60004fa1270 */
[----:B0-----:R-:W2:Y:S01]  /*aff70*/  LDL R27, [R1+0x2074] ;  /* 0x00207400011b7983 */ /* 0x001ea20000100800 */
[----:B-----5:R-:W-:Y:S01]  /*aff80*/  PRMT R0, R23, 0x7632, R0 ;  /* 0x0000763217007816 */ /* 0x020fe20000000000 */
[----:B------:R-:W-:Y:S02]  /*aff90*/  IMAD.WIDE R22, R4, 0x2, R12 ;  /* 0x0000000204167825 */ /* 0x000fe400078e020c */
[----:B------:R-:W-:Y:S04]  /*affa0*/  STL [R1+0x3ffc], R9 ;  /* 0x003ffc0901007387 */ /* 0x000fe80000100800 */
[----:B------:R0:W-:Y:S01]  /*affb0*/  @P3 STG.E.U16 [R22.64], R0 ;  /* 0x0000000016003986 */ /* 0x0001e2000c101504 */
[----:B------:R-:W-:Y:S02]  /*affc0*/  ISETP.LT.AND P6, PT, R24, c[0x0][0x178], !P1 ;  /* 0x00005e0018007a0c */ /* 0x000fe40004fc1270 */
[----:B------:R-:W-:-:S02]  /*affd0*/  PRMT R6, R25, 0x7632, R6 ;  /* 0x0000763219067816 */ /* 0x000fc40000000006 */
[C---:B0-----:R-:W-:Y:S01]  /*affe0*/  IADD3 R0, R4.reuse, c[0x0][0x198], RZ ;  /* 0x0000660004007a10 */ /* 0x041fe20007ffe0ff */
[----:B------:R-:W-:-:S04]  /*afff0*/  IMAD.WIDE R22, R4, 0x2, R10 ;  /* 0x0000000204167825 */ /* 0x000fc800078e020a */
[----:B------:R-:W-:Y:S02]  /*b0000*/  IMAD.WIDE R4, R4, 0x2, R8 ;  /* 0x0000000204047825 */ /* 0x000fe400078e0208 */
[----:B------:R-:W4:Y:S02]  /*b0010*/  LDL R9, [R1+0x98] ;  /* 0x0000980001097983 */ /* 0x000f240000100800 */
[----:B------:R-:W-:Y:S02]  /*b0020*/  IMAD.WIDE R24, R0, 0x2, R20 ;  /* 0x0000000200187825 */ /* 0x000fe400078e0214 */
[----:B------:R0:W-:Y:S04]  /*b0030*/  STL [R1+0x3ff0], R20 ;  /* 0x003ff01401007387 */ /* 0x0001e80000100800 */
[----:B0-----:R-:W5:Y:S04]  /*b0040*/  LDL R20, [R1+0x68] ;  /* 0x0000680001147983 */ /* 0x001f680000100800 */
[----:B-----5:R0:W-:Y:S04]  /*b0050*/  STL [R1+0x3ff4], R20 ;  /* 0x003ff41401007387 */ /* 0x0201e80000100800 */
[----:B0-----:R-:W5:Y:S01]  /*b0060*/  LDL R20, [R1+0x88] ;  /* 0x0000880001147983 */ /* 0x001f620000100800 */
[----:B--2---:R-:W-:-:S02]  /*b0070*/  ISETP.LT.AND P0, PT, R27, c[0x0][0x178], !P0 ;  /* 0x00005e001b007a0c */ /* 0x004fc40004701270 */
[----:B------:R-:W-:Y:S01]  /*b0080*/  PRMT R28, R6, 0x7632, R28 ;  /* 0x00007632061c7816 */ /* 0x000fe2000000001c */
[----:B------:R-:W-:Y:S10]  /*b0090*/  @P4 STG.E.U16 [R22.64], R6 ;  /* 0x0000000616004986 */ /* 0x000ff4000c101504 */
[----:B------:R-:W-:Y:S04]  /*b00a0*/  @P0 STG.E.U16 [R4.64], R28 ;  /* 0x0000001c04000986 */ /* 0x000fe8000c101504 */
[----:B-----5:R0:W-:Y:S04]  /*b00b0*/  STL [R1+0x3ff8], R20 ;  /* 0x003ff81401007387 */ /* 0x0201e80000100800 */
[----:B0-----:R-:W2:Y:S04]  /*b00c0*/  LDL R20, [R1+0x78] ;  /* 0x0000780001147983 */ /* 0x001ea80000100800 */
[----:B------:R0:W-:Y:S04]  /*b00d0*/  STL [R1+0x3fec], R21 ;  /* 0x003fec1501007387 */ /* 0x0001e80000100800 */
[----:B------:R-:W5:Y:S04]  /*b00e0*/  LDL R22, [R1+0x3c8] ;  /* 0x0003c80001167983 */ /* 0x000f680000100800 */
[----:B0-----:R-:W2:Y:S04]  /*b00f0*/  LDL R21, [R1+0x181c] ;  /* 0x00181c0001157983 */ /* 0x001ea80000100800 */
[----:B------:R-:W2:Y:S04]  /*b0100*/  LDL.LU R23, [R1+0x3c54] ;  /* 0x003c540001177983 */ /* 0x000ea80000300800 */
[----:B------:R-:W2:Y:S01]  /*b0110*/  LDL R4, [R1+0x3d8] ;  /* 0x0003d80001047983 */ /* 0x000ea20000100800 */
[----:B------:R-:W-:-:S03]  /*b0120*/  IMAD.WIDE R26, R0, 0x2, R18 ;  /* 0x00000002001a7825 */ /* 0x000fc600078e0212 */
[----:B------:R-:W4:Y:S04]  /*b0130*/  LDL R5, [R1+0x182c] ;  /* 0x00182c0001057983 */ /* 0x000f280000100800 */
[----:B------:R0:W-:Y:S04]  /*b0140*/  STL [R1+0x3fe0], R28 ;  /* 0x003fe01c01007387 */ /* 0x0001e80000100800 */
[----:B---3--:R1:W-:Y:S04]  /*b0150*/  @P5 STG.E.U16 [R24.64], R7 ;  /* 0x0000000718005986 */ /* 0x0083e8000c101504 */
[----:B0-----:R-:W3:Y:S04]  /*b0160*/  LDL R28, [R1+0x2074] ;  /* 0x00207400011c7983 */ /* 0x001ee80000100800 */
[----:B-1----:R-:W5:Y:S04]  /*b0170*/  LDL.LU R7, [R1+0x4000] ;  /* 0x0040000001077983 */ /* 0x002f680000300800 */
[----:B------:R-:W5:Y:S04]  /*b0180*/  LDL R24, [R1+0x1ea4] ;  /* 0x001ea40001187983 */ /* 0x000f680000100800 */
[----:B------:R-:W5:Y:S04]  /*b0190*/  LDL.LU R25, [R1+0x3c50] ;  /* 0x003c500001197983 */ /* 0x000f680000300800 */
[----:B--2---:R0:W-:Y:S04]  /*b01a0*/  @P6 STG.E.U16 [R26.64], R4 ;  /* 0x000000041a006986 */ /* 0x0041e8000c101504 */
[----:B0-----:R-:W2:Y:S01]  /*b01b0*/  LDL R27, [R1+0x1830] ;  /* 0x00183000011b7983 */ /* 0x001ea20000100800 */
[----:B------:R-:W-:-:S02]  /*b01c0*/  ISETP.LT.AND P2, PT, R29, c[0x0][0x178], !P1 ;  /* 0x00005e001d007a0c */ /* 0x000fc40004f41270 */
[----:B----4-:R-:W-:Y:S01]  /*b01d0*/  ISETP.LT.AND P4, PT, R5, c[0x0][0x178], !P1 ;  /* 0x00005e0005007a0c */ /* 0x010fe20004f81270 */
[----:B---3--:R0:W-:Y:S01]  /*b01e0*/  STL [R1+0x3fe4], R28 ;  /* 0x003fe41c01007387 */ /* 0x0081e20000100800 */
[----:B-----5:R-:W-:Y:S02]  /*b01f0*/  ISETP.LT.AND P3, PT, R7, c[0x0][0x178], !P1 ;  /* 0x00005e0007007a0c */ /* 0x020fe40004f61270 */
[----:B------:R-:W-:Y:S02]  /*b0200*/  ISETP.LT.AND P6, PT, R24, c[0x0][0x178], !P1 ;  /* 0x00005e0018007a0c */ /* 0x000fe40004fc1270 */
[----:B--2---:R-:W-:Y:S02]  /*b0210*/  ISETP.LT.AND P5, PT, R27, c[0x0][0x178], !P1 ;  /* 0x00005e001b007a0c */ /* 0x004fe40004fa1270 */
[----:B------:R-:W-:Y:S02]  /*b0220*/  ISETP.LT.AND P1, PT, R28, c[0x0][0x178], !P1 ;  /* 0x00005e001c007a0c */ /* 0x000fe40004f21270 */
[----:B0-----:R-:W2:Y:S01]  /*b0230*/  LDL R28, [R1+0x1ea4] ;  /* 0x001ea400011c7983 */ /* 0x001ea20000100800 */
[----:B------:R-:W-:Y:S01]  /*b0240*/  IMAD.WIDE R4, R0, 0x2, R2 ;  /* 0x0000000200047825 */ /* 0x000fe200078e0202 */
[----:B------:R-:W-:-:S03]  /*b0250*/  ISETP.GE.AND P0, PT, R25, c[0x0][0x17c], PT ;  /* 0x00005f0019007a0c */ /* 0x000fc60003f06270 */
[C---:B------:R-:W-:Y:S01]  /*b0260*/  IMAD.WIDE R26, R0.reuse, 0x2, R16 ;  /* 0x00000002001a7825 */ /* 0x040fe200078e0210 */
[----:B------:R-:W-:Y:S03]  /*b0270*/  @P2 STG.E.U16 [R4.64], R22 ;  /* 0x0000001604002986 */ /* 0x000fe6000c101504 */
[C---:B------:R-:W-:Y:S01]  /*b0280*/  IMAD.WIDE R24, R0.reuse, 0x2, R14 ;  /* 0x0000000200187825 */ /* 0x040fe200078e020e */
[----:B------:R-:W-:Y:S04]  /*b0290*/  @P3 STG.E.U16 [R26.64], R9 ;  /* 0x000000091a003986 */ /* 0x000fe8000c101504 */
[----:B------:R-:W-:Y:S04]  /*b02a0*/  @P4 STG.E.U16 [R24.64], R20 ;  /* 0x0000001418004986 */ /* 0x000fe8000c101504 */
[----:B--2---:R0:W-:Y:S04]  /*b02b0*/  STL [R1+0x3fe8], R28 ;  /* 0x003fe81c01007387 */ /* 0x0041e80000100800 */
[----:B0-----:R-:W2:Y:S04]  /*b02c0*/  LDL R28, [R1+0x1830] ;  /* 0x00183000011c7983 */ /* 0x001ea80000100800 */
[----:B------:R-:W3:Y:S04]  /*b02d0*/  LDL.LU R9, [R1+0x3ffc] ;  /* 0x003ffc0001097983 */ /* 0x000ee80000300800 */
[----:B------:R-:W4:Y:S01]  /*b02e0*/  LDL.LU R20, [R1+0x3ff8] ;  /* 0x003ff80001147983 */ /* 0x000f220000300800 */
[----:B------:R-:W-:Y:S01]  /*b02f0*/  ISETP.GE.AND P2, PT, R23, c[0x0][0x17c], PT ;  /* 0x00005f0017007a0c */ /* 0x000fe20003f46270 */
[----:B------:R-:W-:-:S02]  /*b0300*/  IMAD.WIDE R22, R0, 0x2, R12 ;  /* 0x0000000200167825 */ /* 0x000fc400078e020c */
[----:B------:R-:W5:Y:S04]  /*b0310*/  LDL.LU R24, [R1+0x3e8] ;  /* 0x0003e80001187983 */ /* 0x000f680000300800 */
[----:B------:R-:W2:Y:S04]  /*b0320*/  LDL.LU R25, [R1+0x3d8] ;  /* 0x0003d80001197983 */ /* 0x000ea80000300800 */
[----:B----4-:R0:W-:Y:S04]  /*b0330*/  @P5 STG.E.U16 [R22.64], R20 ;  /* 0x0000001416005986 */ /* 0x0101e8000c101504 */
[----:B0-----:R-:W4:Y:S01]  /*b0340*/  LDL.LU R20, [R1+0x3ff4] ;  /* 0x003ff40001147983 */ /* 0x001f220000300800 */
[----:B------:R-:W-:-:S03]  /*b0350*/  IMAD.WIDE R4, R0, 0x2, R10 ;  /* 0x0000000200047825 */ /* 0x000fc600078e020a */
[----:B------:R-:W2:Y:S01]  /*b0360*/  LDL.LU R22, [R1+0x3c8] ;  /* 0x0003c80001167983 */ /* 0x000ea20000300800 */
[----:B------:R-:W-:-:S03]  /*b0370*/  ISETP.LT.AND P3, PT, R21, c[0x0][0x178], !P0 ;  /* 0x00005e0015007a0c */ /* 0x000fc60004761270 */
[----:B------:R-:W2:Y:S04]  /*b0380*/  LDL R23, [R1+0x182c] ;  /* 0x00182c0001177983 */ /* 0x000ea80000100800 */
[----:B----4-:R0:W-:Y:S04]  /*b0390*/  @P6 STG.E.U16 [R4.64], R20 ;  /* 0x0000001404006986 */ /* 0x0101e8000c101504 */
[----:B0-----:R-:W4:Y:S04]  /*b03a0*/  LDL.LU R20, [R1+0x3ff0] ;  /* 0x003ff00001147983 */ /* 0x001f280000300800 */
[----:B------:R-:W2:Y:S04]  /*b03b0*/  LDL R4, [R1+0x58] ;  /* 0x0000580001047983 */ /* 0x000ea80000100800 */
[----:B------:R-:W4:Y:S04]  /*b03c0*/  LDL R5, [R1+0x1820] ;  /* 0x0018200001057983 */ /* 0x000f280000100800 */
[----:B------:R-:W4:Y:S01]  /*b03d0*/  LDL.LU R21, [R1+0x3fec] ;  /* 0x003fec0001157983 */ /* 0x000f220000300800 */
[C---:B---3--:R-:W-:Y:S01]  /*b03e0*/  IMAD.WIDE R26, R0.reuse, 0x2, R8 ;  /* 0x00000002001a7825 */ /* 0x048fe200078e0208 */
[----:B------:R-:W-:-:S04]  /*b03f0*/  IADD3 R0, R0, c[0x0][0x198], RZ ;  /* 0x0000660000007a10 */ /* 0x000fc80007ffe0ff */
[----:B--2---:R5:W-:Y:S02]  /*b0400*/  @P1 STG.E.U16 [R26.64], R4 ;  /* 0x000000041a001986 */ /* 0x004be4000c101504 */
[----:B-----5:R-:W-:Y:S02]  /*b0410*/  PRMT R27, R24, 0x7632, R27 ;  /* 0x00007632181b7816 */ /* 0x020fe4000000001b */
[----:B------:R-:W-:Y:S01]  /*b0420*/  PRMT R26, R25, 0x7632, R26 ;  /* 0x00007632191a7816 */ /* 0x000fe2000000001a */
[----:B----4-:R-:W-:-:S05]  /*b0430*/  IMAD.WIDE R24, R0, 0x2, R20 ;  /* 0x0000000200187825 */ /* 0x010fca00078e0214 */
[----:B------:R0:W-:Y:S04]  /*b0440*/  @P3 STG.E.U16 [R24.64], R27 ;  /* 0x0000001b18003986 */ /* 0x0001e8000c101504 */
[----:B0-----:R-:W2:Y:S01]  /*b0450*/  LDL.LU R25, [R1+0x98] ;  /* 0x0000980001197983 */ /* 0x001ea20000300800 */
[----:B------:R-:W-:Y:S02]  /*b0460*/  ISETP.LT.AND P4, PT, R5, c[0x0][0x178], !P0 ;  /* 0x00005e0005007a0c */ /* 0x000fe40004781270 */
[----:B------:R-:W-:Y:S02]  /*b0470*/  ISETP.LT.AND P5, PT, R29, c[0x0][0x178], !P0 ;  /* 0x00005e001d007a0c */ /* 0x000fe400047a1270 */
[----:B------:R-:W-:Y:S02]  /*b0480*/  ISETP.LT.AND P6, PT, R7, c[0x0][0x178], !P0 ;  /* 0x00005e0007007a0c */ /* 0x000fe400047c1270 */
[----:B------:R-:W-:-:S02]  /*b0490*/  PRMT R6, R22, 0x7632, R6 ;  /* 0x0000763216067816 */ /* 0x000fc40000000006 */
[----:B------:R-:W-:Y:S01]  /*b04a0*/  ISETP.LT.AND P1, PT, R23, c[0x0][0x178], !P0 ;  /* 0x00005e0017007a0c */ /* 0x000fe20004721270 */
[----:B------:R-:W-:-:S04]  /*b04b0*/  IMAD.WIDE R22, R0, 0x2, R18 ;  /* 0x0000000200167825 */ /* 0x000fc800078e0212 */
[----:B------:R-:W-:Y:S01]  /*b04c0*/  IMAD.WIDE R4, R0, 0x2, R2 ;  /* 0x0000000200047825 */ /* 0x000fe200078e0202 */
[----:B------:R0:W-:Y:S01]  /*b04d0*/  @P4 STG.E.U16 [R22.64], R26 ;  /* 0x0000001a16004986 */ /* 0x0001e2000c101504 */
[----:B------:R-:W-:-:S03]  /*b04e0*/  ISETP.LT.AND P4, PT, R28, c[0x0][0x178], !P0 ;  /* 0x00005e001c007a0c */ /* 0x000fc60004781270 */
[----:B------:R1:W-:Y:S04]  /*b04f0*/  @P5 STG.E.U16 [R4.64], R6 ;  /* 0x0000000604005986 */ /* 0x0003e8000c101504 */
[----:B0-----:R-:W3:Y:S04]  /*b0500*/  LDL.LU R22, [R1+0x58] ;  /* 0x0000580001167983 */ /* 0x001ee80000300800 */
[----:B------:R-:W4:Y:S04]  /*b0510*/  LDL R23, [R1+0x181c] ;  /* 0x00181c0001177983 */ /* 0x000f280000100800 */
[----:B-1----:R-:W5:Y:S01]  /*b0520*/  LDL.LU R5, [R1+0x78] ;  /* 0x0000780001057983 */ /* 0x002f620000300800 */
[----:B--2---:R-:W-:Y:S01]  /*b0530*/  PRMT R27, R25, 0x7632, R27 ;  /* 0x00007632191b7816 */ /* 0x004fe2000000001b */
[----:B------:R-:W-:-:S05]  /*b0540*/  IMAD.WIDE R24, R0, 0x2, R16 ;  /* 0x0000000200187825 */ /* 0x000fca00078e0210 */
[----:B------:R0:W-:Y:S04]  /*b0550*/  @P6 STG.E.U16 [R24.64], R27 ;  /* 0x0000001b18006986 */ /* 0x0001e8000c101504 */
[----:B0-----:R-:W2:Y:S04]  /*b0560*/  LDL.LU R24, [R1+0x88] ;  /* 0x0000880001187983 */ /* 0x001ea80000300800 */
[----:B------:R-:W2:Y:S04]  /*b0570*/  LDL.LU R25, [R1+0x68] ;  /* 0x0000680001197983 */ /* 0x000ea80000300800 */
[----:B------:R-:W2:Y:S02]  /*b0580*/  LDL.LU R28, [R1+0x3fe8] ;  /* 0x003fe800011c7983 */ /* 0x000ea40000300800 */
[----:B--2---:R-:W-:-:S02]  /*b0590*/  ISETP.LT.AND P5, PT, R28, c[0x0][0x178], !P0 ;  /* 0x00005e001c007a0c */ /* 0x004fc400047a1270 */
[----:B------:R-:W2:Y:S01]  /*b05a0*/  LDL.LU R28, [R1+0x3fe4] ;  /* 0x003fe400011c7983 */ /* 0x000ea20000300800 */
[----:B-----5:R-:W-:Y:S01]  /*b05b0*/  PRMT R6, R5, 0x7632, R6 ;  /* 0x0000763205067816 */ /* 0x020fe20000000006 */
[----:B------:R-:W-:-:S05]  /*b05c0*/  IMAD.WIDE R4, R0, 0x2, R14 ;  /* 0x0000000200047825 */ /* 0x000fca00078e020e */
[----:B------:R0:W-:Y:S01]  /*b05d0*/  @P1 STG.E.U16 [R4.64], R6 ;  /* 0x0000000604001986 */ /* 0x0001e2000c101504 */
[----:B--2---:R-:W-:-:S03]  /*b05e0*/  ISETP.LT.AND P3, PT, R28, c[0x0][0x178], !P0 ;  /* 0x00005e001c007a0c */ /* 0x004fc60004761270 */
[----:B------:R-:W3:Y:S04]  /*b05f0*/  LDL.LU R28, [R1+0x3fe0] ;  /* 0x003fe000011c7983 */ /* 0x000ee80000300800 */
[----:B0-----:R-:W2:Y:S01]  /*b0600*/  LDL R6, [R1+0x1820] ;  /* 0x0018200001067983 */ /* 0x001ea20000100800 */
[----:B------:R-:W-:Y:S02]  /*b0610*/  PRMT R26, R24, 0x7632, R26 ;  /* 0x00007632181a7816 */ /* 0x000fe4000000001a */
[----:B------:R-:W-:Y:S01]  /*b0620*/  PRMT R27, R25, 0x7632, R27 ;  /* 0x00007632191b7816 */ /* 0x000fe2000000001b */
[C---:B------:R-:W-:Y:S01]  /*b0630*/  IMAD.WIDE R24, R0.reuse, 0x2, R12 ;  /* 0x0000000200187825 */ /* 0x040fe200078e020c */
[----:B----4-:R-:W-:Y:S01]  /*b0640*/  ISETP.LT.AND P1, PT, R23, c[0x0][0x178], !P2 ;  /* 0x00005e0017007a0c */ /* 0x010fe20005721270 */
[----:B------:R0:W-:Y:S02]  /*b0650*/  STL [R1+0x3fdc], R13 ;  /* 0x003fdc0d01007387 */ /* 0x0001e40000100800 */
[----:B------:R-:W-:-:S02]  /*b0660*/  IMAD.WIDE R4, R0, 0x2, R8 ;  /* 0x0000000200047825 */ /* 0x000fc400078e0208 */
[----:B------:R-:W-:Y:S04]  /*b0670*/  @P4 STG.E.U16 [R24.64], R26 ;  /* 0x0000001a18004986 */ /* 0x000fe8000c101504 */
[----:B0-----:R-:W4:Y:S04]  /*b0680*/  LDL R13, [R1+0x408] ;  /* 0x00040800010d7983 */ /* 0x001f280000100800 */
[----:B------:R0:W-:Y:S04]  /*b0690*/  STL [R1+0x3fd8], R10 ;  /* 0x003fd80a01007387 */ /* 0x0001e80000100800 */
[----:B------:R1:W-:Y:S01]  /*b06a0*/  STL [R1+0x3fd4], R11 ;  /* 0x003fd40b01007387 */ /* 0x0003e20000100800 */
[----:B---3--:R-:W-:Y:S01]  /*b06b0*/  PRMT R28, R22, 0x7632, R28 ;  /* 0x00007632161c7816 */ /* 0x008fe2000000001c */
[----:B------:R-:W-:-:S02]  /*b06c0*/  IMAD.WIDE R22, R0, 0x2, R10 ;  /* 0x0000000200167825 */ /* 0x000fc400078e020a */
[----:B0-----:R-:W3:Y:S01]  /*b06d0*/  LDL R10, [R1+0x3f8] ;  /* 0x0003f800010a7983 */ /* 0x001ee20000100800 */
[----:B--2---:R-:W-:Y:S02]  /*b06e0*/  ISETP.LT.AND P0, PT, R6, c[0x0][0x178], !P2 ;  /* 0x00005e0006007a0c */ /* 0x004fe40005701270 */
[----:B------:R-:W-:Y:S01]  /*b06f0*/  IADD3 R6, R0, c[0x0][0x198], RZ ;  /* 0x0000660000067a10 */ /* 0x000fe20007ffe0ff */
[----:B-1----:R-:W2:Y:S04]  /*b0700*/  LDL R11, [R1+0xd8] ;  /* 0x0000d800010b7983 */ /* 0x002ea80000100800 */
[----:B------:R-:W5:Y:S04]  /*b0710*/  LDL R0, [R1+0x1820] ;  /* 0x0018200001007983 */ /* 0x000f680000100800 */
[----:B------:R-:W2:Y:S04]  /*b0720*/  LDL.LU R24, [R1+0x3c58] ;  /* 0x003c580001187983 */ /* 0x000ea80000300800 */
[----:B------:R-:W2:Y:S04]  /*b0730*/  LDL R25, [R1+0x1830] ;  /* 0x0018300001197983 */ /* 0x000ea80000100800 */
[----:B------:R0:W-:Y:S04]  /*b0740*/  @P5 STG.E.U16 [R22.64], R27 ;  /* 0x0000001b16005986 */ /* 0x0001e8000c101504 */
[----:B------:R1:W-:Y:S04]  /*b0750*/  @P3 STG.E.U16 [R4.64], R28 ;  /* 0x0000001c04003986 */ /* 0x0003e8000c101504 */
[----:B0-----:R-:W2:Y:S04]  /*b0760*/  LDL.LU R27, [R1+0xc8] ;  /* 0x0000c800011b7983 */ /* 0x001ea80000300800 */
[----:B-1----:R-:W2:Y:S04]  /*b0770*/  LDL R5, [R1+0x182c] ;  /* 0x00182c0001057983 */ /* 0x002ea80000100800 */
[----:B------:R0:W-:Y:S04]  /*b0780*/  STL [R1+0x3fc4], R28 ;  /* 0x003fc41c01007387 */ /* 0x0001e80000100800 */
[----:B0-----:R-:W2:Y:S01]  /*b0790*/  LDL R28, [R1+0xa8] ;  /* 0x0000a800011c7983 */ /* 0x001ea20000100800 */
[----:B------:R-:W-:Y:S01]  /*b07a0*/  ISETP.LT.AND P4, PT, R29, c[0x0][0x178], !P2 ;  /* 0x00005e001d007a0c */ /* 0x000fe20005781270 */
[----:B------:R-:W-:-:S02]  /*b07b0*/  IMAD.WIDE R22, R6, 0x2, R20 ;  /* 0x0000000206167825 */ /* 0x000fc400078e0214 */
[----:B--2---:R0:W-:Y:S04]  /*b07c0*/  STL [R1+0x3fcc], R28 ;  /* 0x003fcc1c01007387 */ /* 0x0041e80000100800 */
[----:B0-----:R-:W2:Y:S04]  /*b07d0*/  LDL R28, [R1+0xb8] ;  /* 0x0000b800011c7983 */ /* 0x001ea80000100800 */
[----:B------:R0:W-:Y:S04]  /*b07e0*/  STL [R1+0x3fd0], R29 ;  /* 0x003fd01d01007387 */ /* 0x0001e80000100800 */
[----:B0-----:R-:W2:Y:S01]  /*b07f0*/  LDL.LU R29, [R1+0x428] ;  /* 0x00042800011d7983 */ /* 0x001ea20000300800 */
[----:B------:R-:W-:-:S03]  /*b0800*/  ISETP.LT.AND P5, PT, R7, c[0x0][0x178], !P2 ;  /* 0x00005e0007007a0c */ /* 0x000fc600057a1270 */
[----:B------:R0:W-:Y:S04]  /*b0810*/  STL [R1+0x3fc8], R7 ;  /* 0x003fc80701007387 */ /* 0x0001e80000100800 */
[----:B0-----:R-:W3:Y:S04]  /*b0820*/  LDL.LU R7, [R1+0x418] ;  /* 0x0004180001077983 */ /* 0x001ee80000300800 */
[----:B--2---:R0:W-:Y:S04]  /*b0830*/  @P1 STG.E.U16 [R22.64], R29 ;  /* 0x0000001d16001986 */ /* 0x0041e8000c101504 */
[----:B0-----:R-:W2:Y:S01]  /*b0840*/  LDL.LU R23, [R1+0x3c5c] ;  /* 0x003c5c0001177983 */ /* 0x001ea20000300800 */
[----:B------:R-:W-:Y:S01]  /*b0850*/  ISETP.LT.AND P6, PT, R5, c[0x0][0x178], !P2 ;  /* 0x00005e0005007a0c */ /* 0x000fe200057c1270 */
[----:B------:R-:W-:Y:S01]  /*b0860*/  IMAD.WIDE R4, R6, 0x2, R18 ;  /* 0x0000000206047825 */ /* 0x000fe200078e0212 */
[----:B------:R-:W-:-:S02]  /*b0870*/  ISETP.GE.AND P3, PT, R24, c[0x0][0x17c], PT ;  /* 0x00005f0018007a0c */ /* 0x000fc40003f66270 */
[----:B------:R-:W-:Y:S01]  /*b0880*/  ISETP.LT.AND P1, PT, R25, c[0x0][0x178], !P2 ;  /* 0x00005e0019007a0c */ /* 0x000fe20005721270 */
[C---:B------:R-:W-:Y:S01]  /*b0890*/  IMAD.WIDE R24, R6.reuse, 0x2, R2 ;  /* 0x0000000206187825 */ /* 0x040fe200078e0202 */
[----:B---3--:R0:W-:Y:S04]  /*b08a0*/  @P0 STG.E.U16 [R4.64], R7 ;  /* 0x0000000704000986 */ /* 0x0081e8000c101504 */
[----:B----4-:R1:W-:Y:S01]  /*b08b0*/  @P4 STG.E.U16 [R24.64], R13 ;  /* 0x0000000d18004986 */ /* 0x0103e2000c101504 */
[----:B0-----:R-:W-:-:S03]  /*b08c0*/  IMAD.WIDE R4, R6, 0x2, R14 ;  /* 0x0000000206047825 */ /* 0x001fc600078e020e */
[----:B-1----:R-:W3:Y:S04]  /*b08d0*/  LDL.LU R13, [R1+0x3fdc] ;  /* 0x003fdc00010d7983 */ /* 0x002ee80000300800 */
[----:B------:R-:W4:Y:S01]  /*b08e0*/  LDL R25, [R1+0x1ea4] ;  /* 0x001ea40001197983 */ /* 0x000f220000100800 */
[----:B--2---:R-:W-:Y:S01]  /*b08f0*/  ISETP.GE.AND P0, PT, R23, c[0x0][0x17c], PT ;  /* 0x00005f0017007a0c */ /* 0x004fe20003f06270 */
[----:B------:R-:W-:-:S05]  /*b0900*/  IMAD.WIDE R22, R6, 0x2, R16 ;  /* 0x0000000206167825 */ /* 0x000fca00078e0210 */
[----:B------:R0:W-:Y:S04]  /*b0910*/  @P5 STG.E.U16 [R22.64], R10 ;  /* 0x0000000a16005986 */ /* 0x0001e8000c101504 */
[----:B------:R1:W-:Y:S04]  /*b0920*/  @P6 STG.E.U16 [R4.64], R11 ;  /* 0x0000000b04006986 */ /* 0x0003e8000c101504 */
[----:B0-----:R-:W2:Y:S04]  /*b0930*/  LDL.LU R10, [R1+0x3fd8] ;  /* 0x003fd800010a7983 */ /* 0x001ea80000300800 */
[----:B------:R-:W2:Y:S04]  /*b0940*/  LDL R22, [R1+0x181c] ;  /* 0x00181c0001167983 */ /* 0x000ea80000100800 */
[----:B------:R-:W2:Y:S04]  /*b0950*/  LDL.LU R23, [R1+0x3c60] ;  /* 0x003c600001177983 */ /* 0x000ea80000300800 */
[----:B-1----:R-:W2:Y:S04]  /*b0960*/  LDL.LU R11, [R1+0x3fd4] ;  /* 0x003fd400010b7983 */ /* 0x002ea80000300800 */
[----:B------:R-:W2:Y:S01]  /*b0970*/  LDL R5, [R1+0x2074] ;  /* 0x0020740001057983 */ /* 0x000ea20000100800 */
[----:B----4-:R-:W-:Y:S01]  /*b0980*/  ISETP.LT.AND P4, PT, R25, c[0x0][0x178], !P2 ;  /* 0x00005e0019007a0c */ /* 0x010fe20005781270 */
[----:B---3--:R-:W-:Y:S01]  /*b0990*/  IMAD.WIDE R24, R6, 0x2, R12 ;  /* 0x0000000206187825 */ /* 0x008fe200078e020c */
[----:B------:R-:W-:-:S04]  /*b09a0*/  PRMT R26, R29, 0x7632, R26 ;  /* 0x000076321d1a7816 */ /* 0x000fc8000000001a */
[----:B------:R-:W-:Y:S01]  /*b09b0*/  @P1 STG.E.U16 [R24.64], R27 ;  /* 0x0000001b18001986 */ /* 0x000fe2000c101504 */
[----:B--2---:R-:W-:Y:S01]  /*b09c0*/  ISETP.LT.AND P2, PT, R5, c[0x0][0x178], !P2 ;  /* 0x00005e0005007a0c */ /* 0x004fe20005741270 */
[----:B------:R-:W-:Y:S02]  /*b09d0*/  IMAD.WIDE R4, R6, 0x2, R10 ;  /* 0x0000000206047825 */ /* 0x000fe400078e020a */
[----:B------:R-:W-:Y:S04]  /*b09e0*/  STL [R1+0x3fbc], R11 ;  /* 0x003fbc0b01007387 */ /* 0x000fe80000100800 */
[----:B------:R-:W2:Y:S04]  /*b09f0*/  LDL.LU R29, [R1+0x3fd0] ;  /* 0x003fd000011d7983 */ /* 0x000ea80000300800 */
[----:B------:R0:W-:Y:S04]  /*b0a00*/  @P4 STG.E.U16 [R4.64], R28 ;  /* 0x0000001c04004986 */ /* 0x0001e8000c101504 */
[----:B0-----:R-:W3:Y:S01]  /*b0a10*/  LDL.LU R28, [R1+0x3fcc] ;  /* 0x003fcc00011c7983 */ /* 0x001ee20000300800 */
[----:B------:R-:W-:-:S02]  /*b0a20*/  ISETP.LT.AND P6, PT, R22, c[0x0][0x178], !P3 ;  /* 0x00005e0016007a0c */ /* 0x000fc40005fc1270 */
[----:B-----5:R-:W-:Y:S02]  /*b0a30*/  ISETP.LT.AND P5, PT, R0, c[0x0][0x178], !P3 ;  /* 0x00005e0000007a0c */ /* 0x020fe40005fa1270 */
[C---:B------:R-:W-:Y:S01]  /*b0a40*/  IADD3 R0, R6.reuse, c[0x0][0x198], RZ ;  /* 0x0000660006007a10 */ /* 0x040fe20007ffe0ff */
[----:B------:R-:W-:Y:S01]  /*b0a50*/  IMAD.WIDE R24, R6, 0x2, R8 ;  /* 0x0000000206187825 */ /* 0x000fe200078e0208 */
[----:B------:R-:W-:Y:S02]  /*b0a60*/  ISETP.GE.AND P1, PT, R23, c[0x0][0x17c], PT ;  /* 0x00005f0017007a0c */ /* 0x000fe40003f26270 */
[----:B------:R-:W-:Y:S01]  /*b0a70*/  PRMT R6, R7, 0x7632, R6 ;  /* 0x0000763207067816 */ /* 0x000fe20000000006 */
[----:B------:R-:W-:Y:S01]  /*b0a80*/  IMAD.WIDE R22, R0, 0x2, R20 ;  /* 0x0000000200167825 */ /* 0x000fe200078e0214 */
[----:B------:R-:W4:Y:S01]  /*b0a90*/  LDL.LU R7, [R1+0x3fc8] ;  /* 0x003fc80001077983 */ /* 0x000f220000300800 */
[----:B--2---:R-:W-:-:S03]  /*b0aa0*/  ISETP.LT.AND P4, PT, R29, c[0x0][0x178], !P3 ;  /* 0x00005e001d007a0c */ /* 0x004fc60005f81270 */
[----:B---3--:R0:W-:Y:S04]  /*b0ab0*/  @P2 STG.E.U16 [R24.64], R28 ;  /* 0x0000001c18002986 */ /* 0x0081e8000c101504 */
[----:B------:R1:W-:Y:S04]  /*b0ac0*/  @P6 STG.E.U16 [R22.64], R26 ;  /* 0x0000001a16006986 */ /* 0x0003e8000c101504 */
[----:B0-----:R-:W2:Y:S04]  /*b0ad0*/  LDL.LU R28, [R1+0x3fc4] ;  /* 0x003fc400011c7983 */ /* 0x001ea80000300800 */
[----:B------:R-:W3:Y:S04]  /*b0ae0*/  LDL.LU R24, [R1+0x3f8] ;  /* 0x0003f80001187983 */ /* 0x000ee80000300800 */
[----:B------:R-:W2:Y:S04]  /*b0af0*/  LDL.LU R25, [R1+0xd8] ;  /* 0x0000d80001197983 */ /* 0x000ea80000300800 */
[----:B-1----:R-:W5:Y:S04]  /*b0b00*/  LDL R26, [R1+0x182c] ;  /* 0x00182c00011a7983 */ /* 0x002f680000100800 */
[----:B------:R-:W4:Y:S04]  /*b0b10*/  LDL R22, [R1+0x1830] ;  /* 0x0018300001167983 */ /* 0x000f280000100800 */
[----:B------:R-:W4:Y:S04]  /*b0b20*/  LDL.LU R23, [R1+0x408] ;  /* 0x0004080001177983 */ /* 0x000f280000300800 */
[----:B------:R-:W4:Y:S01]  /*b0b30*/  LDL.LU R29, [R1+0x3fc0] ;  /* 0x003fc000011d7983 */ /* 0x000f220000300800 */
[----:B------:R-:W-:-:S03]  /*b0b40*/  IMAD.WIDE R4, R0, 0x2, R18 ;  /* 0x0000000200047825 */ /* 0x000fc600078e0212 */
[----:B------:R-:W-:Y:S04]  /*b0b50*/  STL [R1+0x3fb8], R17 ;  /* 0x003fb81101007387 */ /* 0x000fe80000100800 */
[----:B------:R3:W-:Y:S02]  /*b0b60*/  @P5 STG.E.U16 [R4.64], R6 ;  /* 0x0000000604005986 */ /* 0x0007e4000c101504 */
[----:B---3--:R-:W-:Y:S02]  /*b0b70*/  PRMT R6, R24, 0x7632, R6 ;  /* 0x0000763218067816 */ /* 0x008fe40000000006 */
[----:B--2---:R-:W-:Y:S01]  /*b0b80*/  PRMT R28, R25, 0x7632, R28 ;  /* 0x00007632191c7816 */ /* 0x004fe2000000001c */
[----:B------:R-:W-:Y:S01]  /*b0b90*/  IMAD.WIDE R24, R0, 0x2, R14 ;  /* 0x0000000200187825 */ /* 0x000fe200078e020e */
[----:B-----5:R-:W-:-:S02]  /*b0ba0*/  ISETP.LT.AND P2, PT, R26, c[0x0][0x178], !P3 ;  /* 0x00005e001a007a0c */ /* 0x020fc40005f41270 */
[----:B----4-:R-:W-:Y:S02]  /*b0bb0*/  ISETP.LT.AND P5, PT, R22, c[0x0][0x178], !P3 ;  /* 0x00005e0016007a0c */ /* 0x010fe40005fa1270 */
[----:B------:R-:W-:Y:S01]  /*b0bc0*/  PRMT R11, R23, 0x7632, R11 ;  /* 0x00007632170b7816 */ /* 0x000fe2000000000b */
[C---:B------:R-:W-:Y:S02]  /*b0bd0*/  IMAD.WIDE R22, R0.reuse, 0x2, R16 ;  /* 0x0000000200167825 */ /* 0x040fe400078e0210 */
[----:B------:R-:W2:Y:S01]  /*b0be0*/  LDL R17, [R1+0x1ea4] ;  /* 0x001ea40001117983 */ /* 0x000ea20000100800 */
[----:B------:R-:W-:Y:S01]  /*b0bf0*/  PRMT R29, R27, 0x7632, R29 ;  /* 0x000076321b1d7816 */ /* 0x000fe2000000001d */
[C---:B------:R-:W-:Y:S02]  /*b0c00*/  IMAD.WIDE R26, R0.reuse, 0x2, R12 ;  /* 0x00000002001a7825 */ /* 0x040fe400078e020c */
[----:B------:R0:W-:Y:S04]  /*b0c10*/  STL [R1+0x3fb4], R15 ;  /* 0x003fb40f01007387 */ /* 0x0001e80000100800 */
[----:B0-----:R-:W3:Y:S04]  /*b0c20*/  LDL.LU R15, [R1+0xa8] ;  /* 0x0000a800010f7983 */ /* 0x001ee80000300800 */
[----:B------:R0:W-:Y:S04]  /*b0c30*/  STL [R1+0x3fb0], R13 ;  /* 0x003fb00d01007387 */ /* 0x0001e80000100800 */
[----:B0-----:R-:W4:Y:S01]  /*b0c40*/  LDL R13, [R1+0x2074] ;  /* 0x00207400010d7983 */ /* 0x001f220000100800 */
[----:B------:R-:W-:Y:S01]  /*b0c50*/  ISETP.LT.AND P6, PT, R7, c[0x0][0x178], !P3 ;  /* 0x00005e0007007a0c */ /* 0x000fe20005fc1270 */
[----:B------:R-:W-:-:S05]  /*b0c60*/  IMAD.WIDE R4, R0, 0x2, R2 ;  /* 0x0000000200047825 */ /* 0x000fca00078e0202 */
[----:B------:R0:W-:Y:S07]  /*b0c70*/  @P4 STG.E.U16 [R4.64], R11 ;  /* 0x0000000b04004986 */ /* 0x0001ee000c101504 */
[----:B------:R1:W-:Y:S04]  /*b0c80*/  @P6 STG.E.U16 [R22.64], R6 ;  /* 0x0000000616006986 */ /* 0x0003e8000c101504 */
[----:B0-----:R-:W5:Y:S04]  /*b0c90*/  LDL.LU R11, [R1+0x3fbc] ;  /* 0x003fbc00010b7983 */ /* 0x001f680000300800 */
[----:B------:R-:W5:Y:S04]  /*b0ca0*/  LDL R4, [R1+0x1820] ;  /* 0x0018200001047983 */ /* 0x000f680000100800 */
[----:B-1----:R-:W5:Y:S04]  /*b0cb0*/  LDL R22, [R1+0x181c] ;  /* 0x00181c0001167983 */ /* 0x002f680000100800 */
[----:B------:R-:W5:Y:S04]  /*b0cc0*/  LDL.LU R23, [R1+0xb8] ;  /* 0x0000b80001177983 */ /* 0x000f680000300800 */
[----:B------:R-:W-:Y:S04]  /*b0cd0*/  @P2 STG.E.U16 [R24.64], R28 ;  /* 0x0000001c18002986 */ /* 0x000fe8000c101504 */
[----:B------:R-:W-:Y:S01]  /*b0ce0*/  @P5 STG.E.U16 [R26.64], R29 ;  /* 0x0000001d1a005986 */ /* 0x000fe2000c101504 */
[----:B--2---:R-:W-:-:S03]  /*b0cf0*/  ISETP.LT.AND P4, PT, R17, c[0x0][0x178], !P3 ;  /* 0x00005e0011007a0c */ /* 0x004fc60005f81270 */
[----:B------:R-:W2:Y:S04]  /*b0d00*/  LDL R17, [R1+0x468] ;  /* 0x0004680001117983 */ /* 0x000ea80000100800 */
[----:B------:R0:W-:Y:S01]  /*b0d10*/  STL [R1+0x3fa4], R28 ;  /* 0x003fa41c01007387 */ /* 0x0001e20000100800 */
[----:B---3--:R-:W-:-:S03]  /*b0d20*/  PRMT R5, R15, 0x7632, R5 ;  /* 0x000076320f057816 */ /* 0x008fc60000000005 */
[----:B0-----:R-:W3:Y:S04]  /*b0d30*/  LDL R28, [R1+0x1824] ;  /* 0x00182400011c7983 */ /* 0x001ee80000100800 */
[----:B------:R0:W-:Y:S01]  /*b0d40*/  STL [R1+0x3fa8], R29 ;  /* 0x003fa81d01007387 */ /* 0x0001e20000100800 */
[----:B----4-:R-:W-:-:S03]  /*b0d50*/  ISETP.LT.AND P2, PT, R13, c[0x0][0x178], !P3 ;  /* 0x00005e000d007a0c */ /* 0x010fc60005f41270 */
[----:B------:R-:W4:Y:S04]  /*b0d60*/  LDL R13, [R1+0x448] ;  /* 0x00044800010d7983 */ /* 0x000f280000100800 */
[----:B------:R-:W2:Y:S04]  /*b0d70*/  LDL.LU R15, [R1+0x3c64] ;  /* 0x003c6400010f7983 */ /* 0x000ea80000300800 */
[----:B0-----:R-:W2:Y:S01]  /*b0d80*/  LDL R29, [R1+0xe8] ;  /* 0x0000e800011d7983 */ /* 0x001ea20000100800 */
[----:B------:R-:W-:Y:S01]  /*b0d90*/  IMAD.WIDE R26, R0, 0x2, R8 ;  /* 0x00000002001a7825 */ /* 0x000fe200078e0208 */
[----:B-----5:R-:W-:-:S02]  /*b0da0*/  ISETP.LT.AND P5, PT, R22, c[0x0][0x178], !P0 ;  /* 0x00005e0016007a0c */ /* 0x020fc400047a1270 */
[----:B------:R-:W-:Y:S01]  /*b0db0*/  PRMT R6, R23, 0x7632, R6 ;  /* 0x0000763217067816 */ /* 0x000fe20000000006 */
[----:B------:R-:W-:Y:S01]  /*b0dc0*/  IMAD.WIDE R22, R0, 0x2, R10 ;  /* 0x0000000200167825 */ /* 0x000fe200078e020a */
[----:B------:R-:W-:Y:S02]  /*b0dd0*/  ISETP.LT.AND P6, PT, R4, c[0x0][0x178], !P0 ;  /* 0x00005e0004007a0c */ /* 0x000fe400047c1270 */
[----:B------:R-:W-:Y:S02]  /*b0de0*/  IADD3 R4, R0, c[0x0][0x198], RZ ;  /* 0x0000660000047a10 */ /* 0x000fe40007ffe0ff */
[----:B------:R-:W-:Y:S04]  /*b0df0*/  @P4 STG.E.U16 [R22.64], R6 ;  /* 0x0000000616004986 */ /* 0x000fe8000c101504 */
[----:B------:R0:W-:Y:S04]  /*b0e00*/  @P2 STG.E.U16 [R26.64], R5 ;  /* 0x000000051a002986 */ /* 0x0001e8000c101504 */
[----:B--2---:R1:W-:Y:S04]  /*b0e10*/  STL [R1+0x3fac], R29 ;  /* 0x003fac1d01007387 */ /* 0x0043e80000100800 */
[----:B------:R-:W2:Y:S04]  /*b0e20*/  LDL R0, [R1+0x1820] ;  /* 0x0018200001007983 */ /* 0x000ea80000100800 */
[----:B0-----:R-:W5:Y:S04]  /*b0e30*/  LDL R26, [R1+0x458] ;  /* 0x00045800011a7983 */ /* 0x001f680000100800 */
[----:B-1----:R-:W2:Y:S04]  /*b0e40*/  LDL R29, [R1+0xf8] ;  /* 0x0000f800011d7983 */ /* 0x002ea80000100800 */
[----:B------:R-:W2:Y:S04]  /*b0e50*/  LDL R27, [R1+0x1ea4] ;  /* 0x001ea400011b7983 */ /* 0x000ea80000100800 */
[----:B------:R-:W2:Y:S01]  /*b0e60*/  LDL.LU R5, [R1+0x478] ;  /* 0x0004780001057983 */ /* 0x000ea20000300800 */
[----:B------:R-:W-:-:S04]  /*b0e70*/  IMAD.WIDE R24, R4, 0x2, R20 ;  /* 0x0000000204187825 */ /* 0x000fc800078e0214 */
[----:B------:R-:W-:Y:S01]  /*b0e80*/  IMAD.WIDE R22, R4, 0x2, R18 ;  /* 0x0000000204167825 */ /* 0x000fe200078e0212 */
[----:B--2---:R0:W-:Y:S04]  /*b0e90*/  @P5 STG.E.U16 [R24.64], R5 ;  /* 0x0000000518005986 */ /* 0x0041e8000c101504 */
[----:B------:R1:W-:Y:S04]  /*b0ea0*/  @P6 STG.E.U16 [R22.64], R17 ;  /* 0x0000001116006986 */ /* 0x0003e8000c101504 */
[----:B0-----:R-:W2:Y:S04]  /*b0eb0*/  LDL R25, [R1+0x182c] ;  /* 0x00182c0001197983 */ /* 0x001ea80000100800 */
[----:B-1----:R-:W4:Y:S04]  /*b0ec0*/  LDL.LU R17, [R1+0x3fb8] ;  /* 0x003fb80001117983 */ /* 0x002f280000300800 */
[----:B------:R-:W4:Y:S01]  /*b0ed0*/  LDL R23, [R1+0x1830] ;  /* 0x0018300001177983 */ /* 0x000f220000100800 */
[----:B---3--:R-:W-:-:S02]  /*b0ee0*/  ISETP.LT.AND P3, PT, R28, c[0x0][0x178], !P0 ;  /* 0x00005e001c007a0c */ /* 0x008fc40004761270 */
[----:B------:R-:W-:Y:S02]  /*b0ef0*/  ISETP.LT.AND P4, PT, R7, c[0x0][0x178], !P0 ;  /* 0x00005e0007007a0c */ /* 0x000fe40004781270 */
[----:B------:R-:W-:Y:S02]  /*b0f00*/  ISETP.GE.AND P2, PT, R15, c[0x0][0x17c], PT ;  /* 0x00005f000f007a0c */ /* 0x000fe40003f46270 */
[----:B------:R-:W3:Y:S01]  /*b0f10*/  LDL.LU R15, [R1+0x3fb4] ;  /* 0x003fb400010f7983 */ /* 0x000ee20000300800 */
[----:B--2---:R-:W-:Y:S01]  /*b0f20*/  ISETP.LT.AND P5, PT, R25, c[0x0][0x178], !P0 ;  /* 0x00005e0019007a0c */ /* 0x004fe200047a1270 */
[----:B------:R-:W-:Y:S01]  /*b0f30*/  IMAD.WIDE R24, R4, 0x2, R2 ;  /* 0x0000000204187825 */ /* 0x000fe200078e0202 */
[----:B----4-:R-:W-:-:S03]  /*b0f40*/  ISETP.LT.AND P6, PT, R23, c[0x0][0x178], !P0 ;  /* 0x00005e0017007a0c */ /* 0x010fc600047c1270 */
[C---:B------:R-:W-:Y:S01]  /*b0f50*/  IMAD.WIDE R22, R4.reuse, 0x2, R16 ;  /* 0x0000000204167825 */ /* 0x040fe200078e0210 */
[----:B-----5:R0:W-:Y:S04]  /*b0f60*/  @P3 STG.E.U16 [R24.64], R26 ;  /* 0x0000001a18003986 */ /* 0x0201e8000c101504 */
[----:B------:R1:W-:Y:S04]  /*b0f70*/  @P4 STG.E.U16 [R22.64], R13 ;  /* 0x0000000d16004986 */ /* 0x0003e8000c101504 */
[----:B0-----:R-:W2:Y:S04]  /*b0f80*/  LDL R24, [R1+0x2074] ;  /* 0x0020740001187983 */ /* 0x001ea80000100800 */
[----:B------:R-:W4:Y:S04]  /*b0f90*/  LDL R25, [R1+0x181c] ;  /* 0x00181c0001197983 */ /* 0x000f280000100800 */
[----:B-1----:R-:W5:Y:S04]  /*b0fa0*/  LDL.LU R13, [R1+0x3fb0] ;  /* 0x003fb000010d7983 */ /* 0x002f680000300800 */
[----:B------:R-:W2:Y:S01]  /*b0fb0*/  LDL R23, [R1+0x438] ;  /* 0x0004380001177983 */ /* 0x000ea20000100800 */
[----:B------:R-:W-:Y:S01]  /*b0fc0*/  ISETP.LT.AND P3, PT, R27, c[0x0][0x178], !P0 ;  /* 0x00005e001b007a0c */ /* 0x000fe20004761270 */
[----:B---3--:R-:W-:-:S05]  /*b0fd0*/  IMAD.WIDE R26, R4, 0x2, R14 ;  /* 0x00000002041a7825 */ /* 0x008fca00078e020e */
[----:B--2---:R0:W-:Y:S04]  /*b0fe0*/  @P5 STG.E.U16 [R26.64], R23 ;  /* 0x000000171a005986 */ /* 0x0041e8000c101504 */
[----:B0-----:R-:W2:Y:S01]  /*b0ff0*/  LDL.LU R27, [R1+0x108] ;  /* 0x00010800011b7983 */ /* 0x001ea20000300800 */
[----:B------:R-:W-:Y:S02]  /*b1000*/  ISETP.LT.AND P0, PT, R24, c[0x0][0x178], !P0 ;  /* 0x00005e0018007a0c */ /* 0x000fe40004701270 */
[----:B----4-:R-:W-:Y:S01]  /*b1010*/  ISETP.LT.AND P4, PT, R25, c[0x0][0x178], !P1 ;  /* 0x00005e0019007a0c */ /* 0x010fe20004f81270 */
[----:B-----5:R-:W-:-:S04]  /*b1020*/  IMAD.WIDE R24, R4, 0x2, R12 ;  /* 0x0000000204187825 */ /* 0x020fc800078e020c */
[----:B------:R-:W-:Y:S01]  /*b1030*/  IMAD.WIDE R22, R4, 0x2, R10 ;  /* 0x0000000204167825 */ /* 0x000fe200078e020a */
[----:B------:R0:W-:Y:S04]  /*b1040*/  STL [R1+0x3f9c], R11 ;  /* 0x003f9c0b01007387 */ /* 0x0001e80000100800 */
[----:B0-----:R-:W3:Y:S04]  /*b1050*/  LDL R11, [R1+0x1ea4] ;  /* 0x001ea400010b7983 */ /* 0x001ee80000100800 */
[----:B--2---:R-:W-:Y:S04]  /*b1060*/  @P6 STG.E.U16 [R24.64], R27 ;  /* 0x0000001b18006986 */ /* 0x004fe8000c101504 */
[----:B------:R0:W-:Y:S04]  /*b1070*/  @P3 STG.E.U16 [R22.64], R29 ;  /* 0x0000001d16003986 */ /* 0x0001e8000c101504 */
[----:B0-----:R-:W2:Y:S04]  /*b1080*/  LDL.LU R29, [R1+0x3fac] ;  /* 0x003fac00011d7983 */ /* 0x001ea80000300800 */
[----:B------:R-:W4:Y:S01]  /*b1090*/  LDL.LU R23, [R1+0x468] ;  /* 0x0004680001177983 */ /* 0x000f220000300800 */
[----:B------:R-:W-:-:S02]  /*b10a0*/  ISETP.LT.AND P5, PT, R0, c[0x0][0x178], !P1 ;  /* 0x00005e0000007a0c */ /* 0x000fc40004fa1270 */
[C---:B------:R-:W-:Y:S01]  /*b10b0*/  IADD3 R0, R4.reuse, c[0x0][0x198], RZ ;  /* 0x0000660004007a10 */ /* 0x040fe20007ffe0ff */
[----:B------:R-:W-:Y:S01]  /*b10c0*/  IMAD.WIDE R24, R4, 0x2, R8 ;  /* 0x0000000204187825 */ /* 0x000fe200078e0208 */
[----:B------:R-:W-:-:S03]  /*b10d0*/  PRMT R6, R5, 0x7632, R6 ;  /* 0x0000763205067816 */ /* 0x000fc60000000006 */
[C---:B------:R-:W-:Y:S01]  /*b10e0*/  IMAD.WIDE R4, R0.reuse, 0x2, R20 ;  /* 0x0000000200047825 */ /* 0x040fe200078e0214 */
[----:B------:R-:W-:Y:S01]  /*b10f0*/  ISETP.LT.AND P3, PT, R7, c[0x0][0x178], !P1 ;  /* 0x00005e0007007a0c */ /* 0x000fe20004f61270 */
[----:B--2---:R0:W-:Y:S01]  /*b1100*/  @P0 STG.E.U16 [R24.64], R29 ;  /* 0x0000001d18000986 */ /* 0x0041e2000c101504 */
[----:B----4-:R-:W-:Y:S01]  /*b1110*/  PRMT R26, R23, 0x7632, R26 ;  /* 0x00007632171a7816 */ /* 0x010fe2000000001a */
[----:B------:R-:W-:Y:S02]  /*b1120*/  IMAD.WIDE R22, R0, 0x2, R18 ;  /* 0x0000000200167825 */ /* 0x000fe400078e0212 */
[----:B------:R1:W-:Y:S01]  /*b1130*/  @P4 STG.E.U16 [R4.64], R6 ;  /* 0x0000000604004986 */ /* 0x0003e2000c101504 */
[----:B------:R-:W-:-:S03]  /*b1140*/  ISETP.LT.AND P0, PT, R28, c[0x0][0x178], !P1 ;  /* 0x00005e001c007a0c */ /* 0x000fc60004f01270 */
[----:B0-----:R-:W2:Y:S04]  /*b1150*/  LDL.LU R29, [R1+0x3fa8] ;  /* 0x003fa800011d7983 */ /* 0x001ea80000300800 */
[----:B------:R-:W4:Y:S04]  /*b1160*/  LDL.LU R24, [R1+0x448] ;  /* 0x0004480001187983 */ /* 0x000f280000300800 */
[----:B------:R-:W5:Y:S04]  /*b1170*/  LDL.LU R25, [R1+0x438] ;  /* 0x0004380001197983 */ /* 0x000f680000300800 */
[----:B-1----:R-:W2:Y:S04]  /*b1180*/  LDL R4, [R1+0x1830] ;  /* 0x0018300001047983 */ /* 0x002ea80000100800 */
[----:B------:R-:W5:Y:S04]  /*b1190*/  LDL.LU R5, [R1+0x458] ;  /* 0x0004580001057983 */ /* 0x000f680000300800 */
[----:B------:R-:W5:Y:S04]  /*b11a0*/  LDL.LU R28, [R1+0x3fa4] ;  /* 0x003fa400011c7983 */ /* 0x000f680000300800 */
[----:B------:R-:W5:Y:S04]  /*b11b0*/  LDL.LU R7, [R1+0x3fa0] ;  /* 0x003fa00001077983 */ /* 0x000f680000300800 */
[----:B------:R0:W-:Y:S04]  /*b11c0*/  @P5 STG.E.U16 [R22.64], R26 ;  /* 0x0000001a16005986 */ /* 0x0001e8000c101504 */
[----:B0-----:R-:W5:Y:S01]  /*b11d0*/  LDL R23, [R1+0x182c] ;  /* 0x00182c0001177983 */ /* 0x001f620000100800 */
[----:B---3--:R-:W-:-:S03]  /*b11e0*/  ISETP.LT.AND P6, PT, R11, c[0x0][0x178], !P1 ;  /* 0x00005e000b007a0c */ /* 0x008fc60004fc1270 */
[----:B------:R0:W-:Y:S01]  /*b11f0*/  STL [R1+0x3f98], R15 ;  /* 0x003f980f01007387 */ /* 0x0001e20000100800 */
[----:B----4-:R-:W-:Y:S02]  /*b1200*/  PRMT R6, R24, 0x7632, R6 ;  /* 0x0000763218067816 */ /* 0x010fe40000000006 */
[----:B--2---:R-:W-:Y:S02]  /*b1210*/  ISETP.LT.AND P5, PT, R4, c[0x0][0x178], !P1 ;  /* 0x00005e0004007a0c */ /* 0x004fe40004fa1270 */
[----:B-----5:R-:W-:Y:S02]  /*b1220*/  PRMT R28, R25, 0x7632, R28 ;  /* 0x00007632191c7816 */ /* 0x020fe4000000001c */
[----:B------:R-:W-:Y:S01]  /*b1230*/  PRMT R7, R5, 0x7632, R7 ;  /* 0x0000763205077816 */ /* 0x000fe20000000007 */
[----:B------:R-:W-:-:S04]  /*b1240*/  IMAD.WIDE R4, R0, 0x2, R2 ;  /* 0x0000000200047825 */ /* 0x000fc800078e0202 */
[C---:B------:R-:W-:Y:S01]  /*b1250*/  IMAD.WIDE R24, R0.reuse, 0x2, R14 ;  /* 0x0000000200187825 */ /* 0x040fe200078e020e */
[----:B------:R1:W-:Y:S04]  /*b1260*/  @P0 STG.E.U16 [R4.64], R7 ;  /* 0x0000000704000986 */ /* 0x0003e8000c101504 */
[----:B0-----:R-:W2:Y:S01]  /*b1270*/  LDL R15, [R1+0x2074] ;  /* 0x00207400010f7983 */ /* 0x001ea20000100800 */
[----:B------:R-:W-:Y:S01]  /*b1280*/  ISETP.LT.AND P4, PT, R23, c[0x0][0x178], !P1 ;  /* 0x00005e0017007a0c */ /* 0x000fe20004f81270 */
[C---:B------:R-:W-:Y:S02]  /*b1290*/  IMAD.WIDE R22, R0.reuse, 0x2, R16 ;  /* 0x0000000200167825 */ /* 0x040fe400078e0210 */
[----:B-1----:R-:W3:Y:S04]  /*b12a0*/  LDL R4, [R1+0x1824] ;  /* 0x0018240001047983 */ /* 0x002ee80000100800 */
[----:B------:R-:W4:Y:S04]  /*b12b0*/  LDL.LU R7, [R1+0x2c] ;  /* 0x00002c0001077983 */ /* 0x000f280000300800 */
[----:B------:R0:W-:Y:S04]  /*b12c0*/  @P3 STG.E.U16 [R22.64], R6 ;  /* 0x0000000616003986 */ /* 0x0001e8000c101504 */
[----:B------:R1:W-:Y:S04]  /*b12d0*/  @P4 STG.E.U16 [R24.64], R28 ;  /* 0x0000001c18004986 */ /* 0x0003e8000c101504 */
[----:B0-----:R-:W5:Y:S04]  /*b12e0*/  LDL R22, [R1+0x181c] ;  /* 0x00181c0001167983 */ /* 0x001f680000100800 */
[----:B------:R-:W4:Y:S04]  /*b12f0*/  LDL R23, [R1+0x1820] ;  /* 0x0018200001177983 */ /* 0x000f280000100800 */
[----:B------:R-:W4:Y:S04]  /*b1300*/  LDL.LU R11, [R1+0x3f9c] ;  /* 0x003f9c00010b7983 */ /* 0x000f280000300800 */
[----:B-1----:R-:W4:Y:S04]  /*b1310*/  LDL.LU R24, [R1+0xf8] ;  /* 0x0000f80001187983 */ /* 0x002f280000300800 */
[----:B------:R-:W4:Y:S01]  /*b1320*/  LDL.LU R25, [R1+0xe8] ;  /* 0x0000e80001197983 */ /* 0x000f220000300800 */
[----:B------:R-:W-:Y:S01]  /*b1330*/  PRMT R29, R27, 0x7632, R29 ;  /* 0x000076321b1d7816 */ /* 0x000fe2000000001d */
[----:B------:R-:W-:-:S02]  /*b1340*/  IMAD.WIDE R26, R0, 0x2, R12 ;  /* 0x00000002001a7825 */ /* 0x000fc400078e020c */
[----:B------:R0:W-:Y:S04]  /*b1350*/  STL [R1+0x3f8c], R28 ;  /* 0x003f8c1c01007387 */ /* 0x0001e80000100800 */
[----:B------:R1:W-:Y:S04]  /*b1360*/  @P5 STG.E.U16 [R26.64], R29 ;  /* 0x0000001d1a005986 */ /* 0x0003e8000c101504 */
[----:B0-----:R-:W4:Y:S04]  /*b1370*/  LDL.LU R28, [R1+0x4c] ;  /* 0x00004c00011c7983 */ /* 0x001f280000300800 */
[----:B-1----:R-:W4:Y:S01]  /*b1380*/  LDL R27, [R1+0x1828] ;  /* 0x00182800011b7983 */ /* 0x002f220000100800 */
[----:B--2---:R-:W-:-:S03]  /*b1390*/  ISETP.LT.AND P1, PT, R15, c[0x0][0x178], !P1 ;  /* 0x00005e000f007a0c */ /* 0x004fc60004f21270 */
[----:B------:R-:W2:Y:S04]  /*b13a0*/  LDL R15, [R1+0x1830] ;  /* 0x00183000010f7983 */ /* 0x000ea80000100800 */
[----:B------:R-:W2:Y:S01]  /*b13b0*/  LDL.LU R26, [R1+0x3c6c] ;  /* 0x003c6c00011a7983 */ /* 0x000ea20000300800 */
[----:B---3--:R-:W-:-:S03]  /*b13c0*/  ISETP.LT.AND P5, PT, R4, c[0x0][0x178], !P2 ;  /* 0x00005e0004007a0c */ /* 0x008fc600057a1270 */
[----:B------:R0:W-:Y:S01]  /*b13d0*/  STL [R1+0x3f94], R10 ;  /* 0x003f940a01007387 */ /* 0x0001e20000100800 */
[----:B------:R-:W-:Y:S02]  /*b13e0*/  IADD3 R4, R0, c[0x0][0x198], RZ ;  /* 0x0000660000047a10 */ /* 0x000fe40007ffe0ff */
[----:B-----5:R-:W-:Y:S02]  /*b13f0*/  ISETP.LT.AND P3, PT, R22, c[0x0][0x178], !P2 ;  /* 0x00005e0016007a0c */ /* 0x020fe40005761270 */
[----:B----4-:R-:W-:Y:S01]  /*b1400*/  ISETP.LT.AND P4, PT, R23, c[0x0][0x178], !P2 ;  /* 0x00005e0017007a0c */ /* 0x010fe20005781270 */
[----:B------:R-:W-:Y:S02]  /*b1410*/  IMAD.WIDE R22, R0, 0x2, R10 ;  /* 0x0000000200167825 */ /* 0x000fe400078e020a */
[----:B0-----:R-:W3:Y:S01]  /*b1420*/  LDL.LU R10, [R1+0x3bc] ;  /* 0x0003bc00010a7983 */ /* 0x001ee20000300800 */
[----:B------:R-:W-:-:S03]  /*b1430*/  PRMT R6, R24, 0x7632, R6 ;  /* 0x0000763218067816 */ /* 0x000fc60000000006 */
[----:B------:R0:W-:Y:S01]  /*b1440*/  STL [R1+0x3f90], R11 ;  /* 0x003f900b01007387 */ /* 0x0001e20000100800 */
[----:B------:R-:W-:Y:S01]  /*b1450*/  PRMT R5, R25, 0x7632, R5 ;  /* 0x0000763219057816 */ /* 0x000fe20000000005 */
[----:B------:R-:W-:Y:S02]  /*b1460*/  IMAD.WIDE R24, R0, 0x2, R8 ;  /* 0x0000000200187825 */ /* 0x000fe400078e0208 */
[----:B0-----:R-:W4:Y:S04]  /*b1470*/  LDL.LU R11, [R1+0x3ac] ;  /* 0x0003ac00010b7983 */ /* 0x001f280000300800 */
[----:B------:R-:W5:Y:S04]  /*b1480*/  LDL.LU R0, [R1+0x3c68] ;  /* 0x003c680001007983 */ /* 0x000f680000300800 */
[----:B------:R0:W-:Y:S04]  /*b1490*/  @P6 STG.E.U16 [R22.64], R6 ;  /* 0x0000000616006986 */ /* 0x0001e8000c101504 */
[----:B------:R1:W-:Y:S01]  /*b14a0*/  @P1 STG.E.U16 [R24.64], R5 ;  /* 0x0000000518001986 */ /* 0x0003e2000c101504 */
[----:B------:R-:W-:Y:S01]  /*b14b0*/  ISETP.LT.AND P6, PT, R27, c[0x0][0x178], !P2 ;  /* 0x00005e001b007a0c */ /* 0x000fe200057c1270 */
[----:B0-----:R-:W-:-:S04]  /*b14c0*/  IMAD.WIDE R22, R4, 0x2, R20 ;  /* 0x0000000204167825 */ /* 0x001fc800078e0214 */
[----:B-1----:R-:W-:Y:S01]  /*b14d0*/  IMAD.WIDE R24, R4, 0x2, R2 ;  /* 0x0000000204187825 */ /* 0x002fe200078e0202 */
[----:B--2---:R-:W-:-:S03]  /*b14e0*/  ISETP.GE.AND P1, PT, R26, c[0x0][0x17c], PT ;  /* 0x00005f001a007a0c */ /* 0x004fc60003f26270 */
[----:B------:R-:W-:Y:S01]  /*b14f0*/  IMAD.WIDE R26, R4, 0x2, R18 ;  /* 0x00000002041a7825 */ /* 0x000fe200078e0212 */
[----:B---3--:R0:W-:Y:S04]  /*b1500*/  @P3 STG.E.U16 [R22.64], R10 ;  /* 0x0000000a16003986 */ /* 0x0081e8000c101504 */
[----:B0-----:R-:W2:Y:S04]  /*b1510*/  LDL R23, [R1+0x182c] ;  /* 0x00182c0001177983 */ /* 0x001ea80000100800 */
[----:B----4-:R0:W-:Y:S01]  /*b1520*/  @P4 STG.E.U16 [R26.64], R11 ;  /* 0x0000000b1a004986 */ /* 0x0101e2000c101504 */
[----:B-----5:R-:W-:-:S03]  /*b1530*/  ISETP.GE.AND P0, PT, R0, c[0x0][0x17c], PT ;  /* 0x00005f0000007a0c */ /* 0x020fc60003f06270 */
[----:B------:R-:W3:Y:S04]  /*b1540*/  LDL R0, [R1+0x1820] ;  /* 0x0018200001007983 */ /* 0x000ee80000100800 */
[----:B------:R1:W-:Y:S01]  /*b1550*/  @P5 STG.E.U16 [R24.64], R28 ;  /* 0x0000001c18005986 */ /* 0x0003e2000c101504 */
[----:B------:R-:W-:-:S03]  /*b1560*/  ISETP.LT.AND P5, PT, R15, c[0x0][0x178], !P2 ;  /* 0x00005e000f007a0c */ /* 0x000fc600057a1270 */
[----:B0-----:R-:W4:Y:S04]  /*b1570*/  LDL.LU R26, [R1+0x3c] ;  /* 0x00003c00011a7983 */ /* 0x001f280000300800 */
[----:B------:R-:W5:Y:S04]  /*b1580*/  LDL.LU R27, [R1+0x1c] ;  /* 0x00001c00011b7983 */ /* 0x000f680000300800 */
[----:B-1----:R-:W3:Y:S04]  /*b1590*/  LDL.LU R24, [R1+0x3c70] ;  /* 0x003c700001187983 */ /* 0x002ee80000300800 */
[----:B------:R-:W4:Y:S04]  /*b15a0*/  LDL R25, [R1+0x1ea4] ;  /* 0x001ea40001197983 */ /* 0x000f280000100800 */
[----:B------:R-:W5:Y:S01]  /*b15b0*/  LDL.LU R15, [R1+0x3f98] ;  /* 0x003f9800010f7983 */ /* 0x000f620000300800 */
[----:B------:R-:W-:-:S02]  /*b15c0*/  PRMT R29, R10, 0x7632, R29 ;  /* 0x000076320a1d7816 */ /* 0x000fc4000000001d */
[----:B------:R-:W-:Y:S01]  /*b15d0*/  PRMT R6, R11, 0x7632, R6 ;  /* 0x000076320b067816 */ /* 0x000fe20000000006 */
[----:B------:R-:W5:Y:S01]  /*b15e0*/  LDL.LU R10, [R1+0x3f94] ;  /* 0x003f9400010a7983 */ /* 0x000f620000300800 */
[----:B------:R-:W-:-:S03]  /*b15f0*/  PRMT R5, R28, 0x7632, R5 ;  /* 0x000076321c057816 */ /* 0x000fc60000000005 */
[----:B------:R-:W5:Y:S04]  /*b1600*/  LDL.LU R11, [R1+0x3f90] ;  /* 0x003f9000010b7983 */ /* 0x000f680000300800 */
[----:B------:R-:W5:Y:S04]  /*b1610*/  LDL.LU R28, [R1+0x3f8c] ;  /* 0x003f8c00011c7983 */ /* 0x000f680000300800 */
[----:B------:R-:W-:Y:S01]  /*b1620*/  STL [R1+0x3f84], R13 ;  /* 0x003f840d01007387 */ /* 0x000fe20000100800 */
[----:B--2---:R-:W-:Y:S01]  /*b1630*/  ISETP.LT.AND P3, PT, R23, c[0x0][0x178], !P2 ;  /* 0x00005e0017007a0c */ /* 0x004fe20005761270 */
[----:B------:R-:W-:-:S05]  /*b1640*/  IMAD.WIDE R22, R4, 0x2, R16 ;  /* 0x0000000204167825 */ /* 0x000fca00078e0210 */
[----:B------:R5:W-:Y:S01]  /*b1650*/  @P6 STG.E.U16 [R22.64], R7 ;  /* 0x0000000716006986 */ /* 0x000be2000c101504 */
[----:B---3--:R-:W-:Y:S02]  /*b1660*/  ISETP.GE.AND P4, PT, R24, c[0x0][0x17c], PT ;  /* 0x00005f0018007a0c */ /* 0x008fe40003f86270 */
[----:B----4-:R-:W-:Y:S01]  /*b1670*/  ISETP.LT.AND P6, PT, R25, c[0x0][0x178], !P2 ;  /* 0x00005e0019007a0c */ /* 0x010fe200057c1270 */
[----:B-----5:R-:W-:-:S04]  /*b1680*/  IMAD.WIDE R22, R4, 0x2, R14 ;  /* 0x0000000204167825 */ /* 0x020fc800078e020e */
[----:B------:R-:W-:Y:S01]  /*b1690*/  IMAD.WIDE R24, R4, 0x2, R12 ;  /* 0x0000000204187825 */ /* 0x000fe200078e020c */
[----:B------:R0:W-:Y:S04]  /*b16a0*/  @P3 STG.E.U16 [R22.64], R26 ;  /* 0x0000001a16003986 */ /* 0x0001e8000c101504 */
[----:B------:R-:W2:Y:S04]  /*b16b0*/  LDL.LU R13, [R1+0xc] ;  /* 0x00000c00010d7983 */ /* 0x000ea80000300800 */
[----:B0-----:R-:W3:Y:S04]  /*b16c0*/  LDL R22, [R1+0x2074] ;  /* 0x0020740001167983 */ /* 0x001ee80000100800 */
[----:B------:R-:W4:Y:S04]  /*b16d0*/  LDL R23, [R1+0x181c] ;  /* 0x00181c0001177983 */ /* 0x000f280000100800 */
[----:B------:R0:W-:Y:S04]  /*b16e0*/  @P5 STG.E.U16 [R24.64], R27 ;  /* 0x0000001b18005986 */ /* 0x0001e8000c101504 */
[----:B0-----:R-:W5:Y:S01]  /*b16f0*/  LDL R25, [R1+0x1824] ;  /* 0x0018240001197983 */ /* 0x001f620000100800 */
[----:B------:R-:W-:-:S03]  /*b1700*/  PRMT R24, R7, 0x7632, R24 ;  /* 0x0000763207187816 */ /* 0x000fc60000000018 */
[----:B------:R-:W5:Y:S01]  /*b1710*/  LDL.LU R7, [R1+0x3f88] ;  /* 0x003f880001077983 */ /* 0x000f620000300800 */
[----:B------:R-:W-:Y:S02]  /*b1720*/  ISETP.LT.AND P5, PT, R0, c[0x0][0x178], !P0 ;  /* 0x00005e0000007a0c */ /* 0x000fe400047a1270 */
[----:B------:R-:W-:Y:S01]  /*b1730*/  IADD3 R0, R4, c[0x0][0x198], RZ ;  /* 0x0000660004007a10 */ /* 0x000fe20007ffe0ff */
[----:B------:R0:W-:Y:S01]  /*b1740*/  STL.S16 [R1], R24 ;  /* 0x0000001801007387 */ /* 0x0001e20000100600 */
[----:B------:R-:W-:Y:S02]  /*b1750*/  PRMT R28, R26, 0x7632, R28 ;  /* 0x000076321a1c7816 */ /* 0x000fe4000000001c */
[----:B---3--:R-:W-:Y:S02]  /*b1760*/  ISETP.LT.AND P2, PT, R22, c[0x0][0x178], !P2 ;  /* 0x00005e0016007a0c */ /* 0x008fe40005741270 */
[----:B----4-:R-:W-:Y:S01]  /*b1770*/  ISETP.LT.AND P3, PT, R23, c[0x0][0x178], !P0 ;  /* 0x00005e0017007a0c */ /* 0x010fe20004761270 */
[----:B------:R-:W-:-:S05]  /*b1780*/  IMAD.WIDE R22, R4, 0x2, R10 ;  /* 0x0000000204167825 */ /* 0x000fca00078e020a */
[----:B--2---:R1:W-:Y:S01]  /*b1790*/  @P6 STG.E.U16 [R22.64], R13 ;  /* 0x0000000d16006986 */ /* 0x0043e2000c101504 */
[----:B-----5:R-:W-:Y:S01]  /*b17a0*/  ISETP.LT.AND P6, PT, R25, c[0x0][0x178], !P0 ;  /* 0x00005e0019007a0c */ /* 0x020fe200047c1270 */
[----:B0-----:R-:W-:-:S04]  /*b17b0*/  IMAD.WIDE R24, R0, 0x2, R20 ;  /* 0x0000000200187825 */ /* 0x001fc800078e0214 */
[----:B-1----:R-:W-:Y:S01]  /*b17c0*/  IMAD.WIDE R22, R4, 0x2, R8 ;  /* 0x0000000204167825 */ /* 0x002fe200078e0208 */
[----:B------:R-:W-:-:S03]  /*b17d0*/  PRMT R4, R27, 0x7632, R4 ;  /* 0x000076321b047816 */ /* 0x000fc60000000004 */
[----:B------:R-:W-:Y:S01]  /*b17e0*/  IMAD.WIDE R26, R0, 0x2, R18 ;  /* 0x00000002001a7825 */ /* 0x000fe200078e0212 */
[----:B------:R0:W-:Y:S04]  /*b17f0*/  @P2 STG.E.U16 [R22.64], R7 ;  /* 0x0000000716002986 */ /* 0x0001e8000c101504 */
[----:B------:R1:W-:Y:S04]  /*b1800*/  @P3 STG.E.U16 [R24.64], R29 ;  /* 0x0000001d18003986 */ /* 0x0003e8000c101504 */
[----:B------:R2:W-:Y:S04]  /*b1810*/  @P5 STG.E.U16 [R26.64], R6 ;  /* 0x000000061a005986 */ /* 0x0005e8000c101504 */
[----:B0-----:R-:W3:Y:S04]  /*b1820*/  LDL R23, [R1+0x1828] ;  /* 0x0018280001177983 */ /* 0x001ee80000100800 */
[----:B-1----:R-:W4:Y:S04]  /*b1830*/  LDL R24, [R1+0x1ea4] ;  /* 0x001ea40001187983 */ /* 0x002f280000100800 */
[----:B------:R-:W5:Y:S04]  /*b1840*/  LDL R25, [R1+0x2074] ;  /* 0x0020740001197983 */ /* 0x000f680000100800 */
[----:B------:R0:W-:Y:S04]  /*b1850*/  STL [R1+0x3f68], R29 ;  /* 0x003f681d01007387 */ /* 0x0001e80000100800 */
[----:B--2---:R-:W2:Y:S04]  /*b1860*/  LDL R27, [R1+0x182c] ;  /* 0x00182c00011b7983 */ /* 0x004ea80000100800 */
[----:B0-----:R-:W3:Y:S01]  /*b1870*/  LDL R29, [R1+0x1830] ;  /* 0x00183000011d7983 */ /* 0x001ee20000100800 */
[----:B------:R-:W-:-:S03]  /*b1880*/  PRMT R6, R13, 0x7632, R6 ;  /* 0x000076320d067816 */ /* 0x000fc60000000006 */
[----:B------:R-:W4:Y:S01]  /*b1890*/  LDL.LU R13, [R1+0x3f84] ;  /* 0x003f8400010d7983 */ /* 0x000f220000300800 */
[----:B--2---:R-:W-:Y:S01]  /*b18a0*/  ISETP.LT.AND P2, PT, R27, c[0x0][0x178], !P0 ;  /* 0x00005e001b007a0c */ /* 0x004fe20004741270 */
[C---:B------:R-:W-:Y:S01]  /*b18b0*/  IMAD.WIDE R26, R0.reuse, 0x2, R14 ;  /* 0x00000002001a7825 */ /* 0x040fe200078e020e */
[----:B---3--:R-:W-:Y:S02]  /*b18c0*/  ISETP.LT.AND P5, PT, R29, c[0x0][0x178], !P0 ;  /* 0x00005e001d007a0c */ /* 0x008fe400047a1270 */
[----:B------:R-:W2:Y:S04]  /*b18d0*/  LDL.LU R29, [R1+0x3ec] ;  /* 0x0003ec00011d7983 */ /* 0x000ea80000300800 */
[----:B------:R-:W-:Y:S04]  /*b18e0*/  STL [R1+0x3f74], R14 ;  /* 0x003f740e01007387 */ /* 0x000fe80000100800 */
[----:B------:R0:W-:Y:S04]  /*b18f0*/  STL [R1+0x3f78], R14 ;  /* 0x003f780e01007387 */ /* 0x0001e80000100800 */
[----:B0-----:R-:W3:Y:S04]  /*b1900*/  LDL.LU.S16 R14, [R1] ;  /* 0x00000000010e7983 */ /* 0x001ee80000300600 */
[----:B------:R0:W-:Y:S04]  /*b1910*/  STL [R1+0x3f70], R15 ;  /* 0x003f700f01007387 */ /* 0x0001e80000100800 */
[----:B0-----:R-:W2:Y:S01]  /*b1920*/  LDL R15, [R1+0x181c] ;  /* 0x00181c00010f7983 */ /* 0x001ea20000100800 */
[----:B------:R-:W-:Y:S01]  /*b1930*/  ISETP.LT.AND P3, PT, R23, c[0x0][0x178], !P0 ;  /* 0x00005e0017007a0c */ /* 0x000fe20004761270 */
[----:B------:R-:W-:-:S05]  /*b1940*/  IMAD.WIDE R22, R0, 0x2, R2 ;  /* 0x0000000200167825 */ /* 0x000fca00078e0202 */
[----:B------:R0:W-:Y:S01]  /*b1950*/  @P6 STG.E.U16 [R22.64], R5 ;  /* 0x0000000516006986 */ /* 0x0001e2000c101504 */
[----:B----4-:R-:W-:Y:S02]  /*b1960*/  ISETP.LT.AND P6, PT, R24, c[0x0][0x178], !P0 ;  /* 0x00005e0018007a0c */ /* 0x010fe400047c1270 */
[----:B-----5:R-:W-:Y:S01]  /*b1970*/  ISETP.LT.AND P0, PT, R25, c[0x0][0x178], !P0 ;  /* 0x00005e0019007a0c */ /* 0x020fe20004701270 */
[C---:B------:R-:W-:Y:S01]  /*b1980*/  IMAD.WIDE R24, R0.reuse, 0x2, R12 ;  /* 0x0000000200187825 */ /* 0x040fe200078e020c */
[----:B------:R1:W-:Y:S03]  /*b1990*/  STL [R1+0x3f80], R12 ;  /* 0x003f800c01007387 */ /* 0x0003e60000100800 */
[----:B0-----:R-:W-:Y:S01]  /*b19a0*/  IMAD.WIDE R22, R0, 0x2, R16 ;  /* 0x0000000200167825 */ /* 0x001fe200078e0210 */
[----:B-1----:R-:W4:Y:S04]  /*b19b0*/  LDL.LU R12, [R1+0x3dc] ;  /* 0x0003dc00010c7983 */ /* 0x002f280000300800 */
[----:B------:R-:W-:Y:S01]  /*b19c0*/  STL [R1+0x3f7c], R13 ;  /* 0x003f7c0d01007387 */ /* 0x000fe20000100800 */
[----:B------:R-:W-:-:S03]  /*b19d0*/  PRMT R7, R7, 0x7632, R7 ;  /* 0x0000763207077816 */ /* 0x000fc60000000007 */
[----:B---3--:R0:W-:Y:S04]  /*b19e0*/  @P3 STG.E.U16 [R22.64], R14 ;  /* 0x0000000e16003986 */ /* 0x0081e8000c101504 */
[----:B------:R1:W-:Y:S04]  /*b19f0*/  @P2 STG.E.U16 [R26.64], R28 ;  /* 0x0000001c1a002986 */ /* 0x0003e8000c101504 */
[----:B------:R3:W-:Y:S04]  /*b1a00*/  @P5 STG.E.U16 [R24.64], R4 ;  /* 0x0000000418005986 */ /* 0x0007e8000c101504 */
[----:B0-----:R-:W5:Y:S01]  /*b1a10*/  LDL.LU R14, [R1+0x3cc] ;  /* 0x0003cc00010e7983 */ /* 0x001f620000300800 */
[----:B------:R-:W-:Y:S01]  /*b1a20*/  IMAD.WIDE R22, R0, 0x2, R10 ;  /* 0x0000000200167825 */ /* 0x000fe200078e020a */
[----:B--2---:R-:W-:-:S02]  /*b1a30*/  ISETP.LT.AND P3, PT, R15, c[0x0][0x178], !P1 ;  /* 0x00005e000f007a0c */ /* 0x004fc40004f61270 */
[----:B------:R-:W2:Y:S04]  /*b1a40*/  LDL.LU R15, [R1+0x9c] ;  /* 0x00009c00010f7983 */ /* 0x000ea80000300800 */
[----:B-1----:R-:W2:Y:S01]  /*b1a50*/  LDL.LU R26, [R1+0x7c] ;  /* 0x00007c00011a7983 */ /* 0x002ea20000300800 */
[----:B---3--:R-:W-:-:S03]  /*b1a60*/  IMAD.WIDE R24, R0, 0x2, R8 ;  /* 0x0000000200187825 */ /* 0x008fc600078e0208 */
[----:B------:R-:W3:Y:S01]  /*b1a70*/  LDL R27, [R1+0x1820] ;  /* 0x00182000011b7983 */ /* 0x000ee20000100800 */
[----:B------:R-:W-:-:S03]  /*b1a80*/  IADD3 R4, R0, c[0x0][0x198], RZ ;  /* 0x0000660000047a10 */ /* 0x000fc60007ffe0ff */
[----:B------:R0:W-:Y:S04]  /*b1a90*/  @P6 STG.E.U16 [R22.64], R6 ;  /* 0x0000000616006986 */ /* 0x0001e8000c101504 */
[----:B------:R1:W-:Y:S04]  /*b1aa0*/  @P0 STG.E.U16 [R24.64], R7 ;  /* 0x0000000718000986 */ /* 0x0003e8000c101504 */
[----:B------:R-:W2:Y:S04]  /*b1ab0*/  LDL R0, [R1+0x181c] ;  /* 0x00181c0001007983 */ /* 0x000ea80000100800 */
[----:B0-----:R-:W2:Y:S04]  /*b1ac0*/  LDL R23, [R1+0x1824] ;  /* 0x0018240001177983 */ /* 0x001ea80000100800 */
[----:B------:R-:W2:Y:S04]  /*b1ad0*/  LDL R6, [R1+0x182c] ;  /* 0x00182c0001067983 */ /* 0x000ea80000100800 */
[----:B-1----:R-:W2:Y:S04]  /*b1ae0*/  LDL R24, [R1+0x1828] ;  /* 0x0018280001187983 */ /* 0x002ea80000100800 */
[----:B------:R-:W2:Y:S01]  /*b1af0*/  LDL.LU R25, [R1+0x3c74] ;  /* 0x003c740001197983 */ /* 0x000ea20000300800 */
[----:B------:R-:W-:-:S02]  /*b1b00*/  PRMT R28, R29, 0x7632, R28 ;  /* 0x000076321d1c7816 */ /* 0x000fc4000000001c */
[----:B----4-:R-:W-:-:S03]  /*b1b10*/  PRMT R5, R12, 0x7632, R5 ;  /* 0x000076320c057816 */ /* 0x010fc60000000005 */
[----:B------:R0:W-:Y:S04]  /*b1b20*/  STL [R1+0x3f6c], R28 ;  /* 0x003f6c1c01007387 */ /* 0x0001e80000100800 */
[----:B0-----:R-:W4:Y:S01]  /*b1b30*/  LDL.LU R28, [R1+0x8c] ;  /* 0x00008c00011c7983 */ /* 0x001f220000300800 */
[----:B-----5:R-:W-:Y:S02]  /*b1b40*/  PRMT R13, R14, 0x7632, R13 ;  /* 0x000076320e0d7816 */ /* 0x020fe4000000000d */
[----:B---3--:R-:W-:Y:S02]  /*b1b50*/  ISETP.LT.AND P2, PT, R27, c[0x0][0x178], !P1 ;  /* 0x00005e001b007a0c */ /* 0x008fe40004f41270 */
[----:B--2---:R-:W-:Y:S01]  /*b1b60*/  ISETP.LT.AND P5, PT, R23, c[0x0][0x178], !P1 ;  /* 0x00005e0017007a0c */ /* 0x004fe20004fa1270 */
[----:B------:R-:W-:Y:S01]  /*b1b70*/  IMAD.WIDE R22, R4, 0x2, R20 ;  /* 0x0000000204167825 */ /* 0x000fe200078e0214 */
[----:B------:R-:W-:-:S02]  /*b1b80*/  ISETP.LT.AND P6, PT, R24, c[0x0][0x178], !P1 ;  /* 0x00005e0018007a0c */ /* 0x000fc40004fc1270 */
[----:B------:R-:W-:Y:S01]  /*b1b90*/  ISETP.GE.AND P0, PT, R25, c[0x0][0x17c], PT ;  /* 0x00005f0019007a0c */ /* 0x000fe20003f06270 */
[C---:B------:R-:W-:Y:S01]  /*b1ba0*/  IMAD.WIDE R24, R4.reuse, 0x2, R18 ;  /* 0x0000000204187825 */ /* 0x040fe200078e0212 */
[----:B------:R0:W-:Y:S05]  /*b1bb0*/  @P3 STG.E.U16 [R22.64], R29 ;  /* 0x0000001d16003986 */ /* 0x0001ea000c101504 */
[----:B------:R1:W-:Y:S01]  /*b1bc0*/  @P2 STG.E.U16 [R24.64], R12 ;  /* 0x0000000c18002986 */ /* 0x0003e2000c101504 */
[----:B0-----:R-:W-:-:S03]  /*b1bd0*/  IMAD.WIDE R22, R4, 0x2, R2 ;  /* 0x0000000204167825 */ /* 0x001fc600078e0202 */
[----:B------:R-:W2:Y:S04]  /*b1be0*/  LDL R29, [R1+0x6c] ;  /* 0x00006c00011d7983 */ /* 0x000ea80000100800 */
[----:B-1----:R-:W3:Y:S04]  /*b1bf0*/  LDL.LU R12, [R1+0x3f80] ;  /* 0x003f8000010c7983 */ /* 0x002ee80000300800 */
[----:B------:R-:W5:Y:S04]  /*b1c00*/  LDL R24, [R1+0x1ea4] ;  /* 0x001ea40001187983 */ /* 0x000f680000100800 */
[----:B------:R-:W2:Y:S04]  /*b1c10*/  LDL R25, [R1+0x2074] ;  /* 0x0020740001197983 */ /* 0x000ea80000100800 */
[----:B------:R0:W-:Y:S04]  /*b1c20*/  STL.S16 [R1+0x8], R13 ;  /* 0x0000080d01007387 */ /* 0x0001e80000100600 */
[----:B------:R1:W-:Y:S04]  /*b1c30*/  @P5 STG.E.U16 [R22.64], R14 ;  /* 0x0000000e16005986 */ /* 0x0003e8000c101504 */
[----:B0-----:R-:W3:Y:S04]  /*b1c40*/  LDL.LU R13, [R1+0x3f7c] ;  /* 0x003f7c00010d7983 */ /* 0x001ee80000300800 */
[----:B-1----:R-:W2:Y:S01]  /*b1c50*/  LDL.LU R14, [R1+0x3f78] ;  /* 0x003f7800010e7983 */ /* 0x002ea20000300800 */
[----:B------:R-:W-:Y:S01]  /*b1c60*/  ISETP.LT.AND P3, PT, R6, c[0x0][0x178], !P1 ;  /* 0x00005e0006007a0c */ /* 0x000fe20004f61270 */
[----:B------:R-:W-:-:S02]  /*b1c70*/  IMAD.WIDE R6, R4, 0x2, R16 ;  /* 0x0000000204067825 */ /* 0x000fc400078e0210 */
[----:B------:R-:W3:Y:S04]  /*b1c80*/  LDL R23, [R1+0x1830] ;  /* 0x0018300001177983 */ /* 0x000ee80000100800 */
[----:B------:R-:W-:Y:S01]  /*b1c90*/  @P6 STG.E.U16 [R6.64], R15 ;  /* 0x0000000f06006986 */ /* 0x000fe2000c101504 */
[----:B--2---:R-:W-:-:S05]  /*b1ca0*/  PRMT R14, R15, 0x7632, R14 ;  /* 0x000076320f0e7816 */ /* 0x004fca000000000e */
[----:B------:R0:W-:Y:S04]  /*b1cb0*/  STL.S16 [R1+0x4], R14 ;  /* 0x0000040e01007387 */ /* 0x0001e80000100600 */
[----:B0-----:R-:W2:Y:S04]  /*b1cc0*/  LDL.LU R14, [R1+0x3f74] ;  /* 0x003f7400010e7983 */ /* 0x001ea80000300800 */
[----:B------:R-:W2:Y:S01]  /*b1cd0*/  LDL.LU R15, [R1+0x3f70] ;  /* 0x003f7000010f7983 */ /* 0x000ea20000300800 */
[----:B---3--:R-:W-:Y:S02]  /*b1ce0*/  ISETP.LT.AND P2, PT, R23, c[0x0][0x178], !P1 ;  /* 0x00005e0017007a0c */ /* 0x008fe40004f41270 */
[----:B-----5:R-:W-:-:S02]  /*b1cf0*/  ISETP.LT.AND P5, PT, R24, c[0x0][0x178], !P1 ;  /* 0x00005e0018007a0c */ /* 0x020fc40004fa1270 */
[----:B------:R-:W-:Y:S02]  /*b1d00*/  PRMT R22, R26, 0x7632, R22 ;  /* 0x000076321a167816 */ /* 0x000fe40000000016 */
[----:B------:R-:W-:-:S03]  /*b1d10*/  ISETP.LT.AND P1, PT, R25, c[0x0][0x178], !P1 ;  /* 0x00005e0019007a0c */ /* 0x000fc60004f21270 */
[----:B------:R0:W-:Y:S01]  /*b1d20*/  STL.S16 [R1], R22 ;  /* 0x0000001601007387 */ /* 0x0001e20000100600 */
[----:B------:R-:W-:Y:S01]  /*b1d30*/  ISETP.LT.AND P6, PT, R0, c[0x0][0x178], !P4 ;  /* 0x00005e0000007a0c */ /* 0x000fe200067c1270 */
[C---:B------:R-:W-:Y:S02]  /*b1d40*/  IMAD.WIDE R24, R4.reuse, 0x2, R8 ;  /* 0x0000000204187825 */ /* 0x040fe400078e0208 */
[----:B------:R1:W-:Y:S01]  /*b1d50*/  STL [R1+0x3f64], R10 ;  /* 0x003f640a01007387 */ /* 0x0003e20000100800 */
[C---:B------:R-:W-:Y:S01]  /*b1d60*/  IADD3 R0, R4.reuse, c[0x0][0x198], RZ ;  /* 0x0000660004007a10 */ /* 0x040fe20007ffe0ff */
[C---:B0-----:R-:W-:Y:S02]  /*b1d70*/  IMAD.WIDE R22, R4.reuse, 0x2, R10 ;  /* 0x0000000204167825 */ /* 0x041fe400078e020a */
[----:B-1----:R-:W3:Y:S04]  /*b1d80*/  LDL.LU.S16 R10, [R1+0x8] ;  /* 0x00000800010a7983 */ /* 0x002ee80000300600 */
[----:B------:R0:W-:Y:S04]  /*b1d90*/  STL [R1+0x3f60], R11 ;  /* 0x003f600b01007387 */ /* 0x0001e80000100800 */
[----:B0-----:R-:W5:Y:S01]  /*b1da0*/  LDL.LU.S16 R11, [R1+0x4] ;  /* 0x00000400010b7983 */ /* 0x001f620000300600 */
[----:B--2---:R-:W-:-:S05]  /*b1db0*/  IMAD.WIDE R6, R4, 0x2, R14 ;  /* 0x0000000204067825 */ /* 0x004fca00078e020e */
[----:B------:R0:W-:Y:S02]  /*b1dc0*/  @P3 STG.E.U16 [R6.64], R26 ;  /* 0x0000001a06003986 */ /* 0x0001e4000c101504 */
[----:B0-----:R-:W-:Y:S01]  /*b1dd0*/  IMAD.WIDE R6, R4, 0x2, R12 ;  /* 0x0000000204067825 */ /* 0x001fe200078e020c */
[----:B----4-:R-:W-:-:S04]  /*b1de0*/  PRMT R4, R28, 0x7632, R4 ;  /* 0x000076321c047816 */ /* 0x010fc80000000004 */
[----:B------:R0:W-:Y:S04]  /*b1df0*/  @P2 STG.E.U16 [R6.64], R28 ;  /* 0x0000001c06002986 */ /* 0x0001e8000c101504 */
[----:B------:R1:W-:Y:S04]  /*b1e00*/  @P5 STG.E.U16 [R22.64], R29 ;  /* 0x0000001d16005986 */ /* 0x0003e8000c101504 */
[----:B0-----:R-:W2:Y:S04]  /*b1e10*/  LDL.LU R28, [R1+0x3f6c] ;  /* 0x003f6c00011c7983 */ /* 0x001ea80000300800 */
[----:B------:R-:W4:Y:S04]  /*b1e20*/  LDL R6, [R1+0x1824] ;  /* 0x0018240001067983 */ /* 0x000f280000100800 */
[----:B------:R-:W2:Y:S04]  /*b1e30*/  LDL R7, [R1+0x1828] ;  /* 0x0018280001077983 */ /* 0x000ea80000100800 */
[----:B-1----:R-:W2:Y:S04]  /*b1e40*/  LDL.LU R29, [R1+0x3f68] ;  /* 0x003f6800011d7983 */ /* 0x002ea80000300800 */
[----:B------:R-:W2:Y:S04]  /*b1e50*/  LDL.LU R22, [R1+0x6c] ;  /* 0x00006c0001167983 */ /* 0x000ea80000300800 */
[----:B------:R-:W2:Y:S01]  /*b1e60*/  LDL.LU R23, [R1+0x5c] ;  /* 0x00005c0001177983 */ /* 0x000ea20000300800 */
[----:B------:R-:W-:Y:S01]  /*b1e70*/  ISETP.LT.AND P3, PT, R27, c[0x0][0x178], !P4 ;  /* 0x00005e001b007a0c */ /* 0x000fe20006761270 */
[----:B------:R-:W-:-:S02]  /*b1e80*/  IMAD.WIDE R26, R0, 0x2, R20 ;  /* 0x00000002001a7825 */ /* 0x000fc400078e0214 */
[----:B--2---:R0:W-:Y:S04]  /*b1e90*/  @P1 STG.E.U16 [R24.64], R23 ;  /* 0x0000001718001986 */ /* 0x0041e8000c101504 */
[----:B------:R1:W-:Y:S01]  /*b1ea0*/  @P6 STG.E.U16 [R26.64], R28 ;  /* 0x0000001c1a006986 */ /* 0x0003e2000c101504 */
[----:B----4-:R-:W-:Y:S02]  /*b1eb0*/  ISETP.LT.AND P5, PT, R6, c[0x0][0x178], !P4 ;  /* 0x00005e0006007a0c */ /* 0x010fe400067a1270 */
[----:B------:R-:W-:Y:S01]  /*b1ec0*/  PRMT R29, R23, 0x7632, R29 ;  /* 0x00007632171d7816 */ /* 0x000fe2000000001d */
[----:B0-----:R-:W2:Y:S04]  /*b1ed0*/  LDL R24, [R1+0x1830] ;  /* 0x0018300001187983 */ /* 0x001ea80000100800 */
[----:B-1----:R-:W4:Y:S01]  /*b1ee0*/  LDL R27, [R1+0x182c] ;  /* 0x00182c00011b7983 */ /* 0x002f220000100800 */
[----:B------:R-:W-:Y:S01]  /*b1ef0*/  ISETP.LT.AND P6, PT, R7, c[0x0][0x178], !P4 ;  /* 0x00005e0007007a0c */ /* 0x000fe200067c1270 */
[----:B------:R-:W-:Y:S01]  /*b1f00*/  IMAD.WIDE R6, R0, 0x2, R18 ;  /* 0x0000000200067825 */ /* 0x000fe200078e0212 */
[----:B------:R-:W-:Y:S01]  /*b1f10*/  PRMT R28, R22, 0x7632, R28 ;  /* 0x00007632161c7816 */ /* 0x000fe2000000001c */
[----:B------:R-:W2:Y:S04]  /*b1f20*/  LDL R25, [R1+0x1ea4] ;  /* 0x001ea40001197983 */ /* 0x000ea80000100800 */
[----:B------:R0:W-:Y:S01]  /*b1f30*/  @P3 STG.E.U16 [R6.64], R5 ;  /* 0x0000000506003986 */ /* 0x0001e2000c101504 */
[----:B------:R-:W-:-:S04]  /*b1f40*/  IMAD.WIDE R22, R0, 0x2, R16 ;  /* 0x0000000200167825 */ /* 0x000fc800078e0210 */
[C---:B0-----:R-:W-:Y:S01]  /*b1f50*/  IMAD.WIDE R6, R0.reuse, 0x2, R2 ;  /* 0x0000000200067825 */ /* 0x041fe200078e0202 */
[----:B------:R-:W2:Y:S04]  /*b1f60*/  LDL R5, [R1+0x1820] ;  /* 0x0018200001057983 */ /* 0x000ea80000100800 */
[----:B------:R0:W-:Y:S04]  /*b1f70*/  STL [R1+0x3f58], R12 ;  /* 0x003f580c01007387 */ /* 0x0001e80000100800 */
[----:B---3--:R-:W-:Y:S04]  /*b1f80*/  @P5 STG.E.U16 [R6.64], R10 ;  /* 0x0000000a06005986 */ /* 0x008fe8000c101504 */
[----:B-----5:R-:W-:Y:S01]  /*b1f90*/  @P6 STG.E.U16 [R22.64], R11 ;  /* 0x0000000b16006986 */ /* 0x020fe2000c101504 */
[----:B----4-:R-:W-:Y:S01]  /*b1fa0*/  ISETP.LT.AND P1, PT, R27, c[0x0][0x178], !P4 ;  /* 0x00005e001b007a0c */ /* 0x010fe20006721270 */
[----:B------:R-:W-:-:S02]  /*b1fb0*/  IMAD.WIDE R26, R0, 0x2, R12 ;  /* 0x00000002001a7825 */ /* 0x000fc400078e020c */
[----:B0-----:R-:W3:Y:S04]  /*b1fc0*/  LDL R12, [R1+0x1828] ;  /* 0x00182800010c7983 */ /* 0x001ee80000100800 */
[----:B------:R0:W-:Y:S04]  /*b1fd0*/  STL [R1+0x3f54], R13 ;  /* 0x003f540d01007387 */ /* 0x0001e80000100800 */
[----:B0-----:R-:W4:Y:S04]  /*b1fe0*/  LDL.LU R13, [R1+0x42c] ;  /* 0x00042c00010d7983 */ /* 0x001f280000300800 */
[----:B------:R-:W5:Y:S04]  /*b1ff0*/  LDL.LU R10, [R1+0x3f64] ;  /* 0x003f6400010a7983 */ /* 0x000f680000300800 */
[----:B------:R-:W3:Y:S04]  /*b2000*/  LDL R6, [R1+0x181c] ;  /* 0x00181c0001067983 */ /* 0x000ee80000100800 */
[----:B------:R-:W3:Y:S04]  /*b2010*/  LDL R7, [R1+0x1824] ;  /* 0x0018240001077983 */ /* 0x000ee80000100800 */
[----:B------:R-:W5:Y:S04]  /*b2020*/  LDL.LU R11, [R1+0x3f60] ;  /* 0x003f6000010b7983 */ /* 0x000f680000300800 */
[----:B------:R-:W3:Y:S04]  /*b2030*/  LDL R22, [R1+0x2074] ;  /* 0x0020740001167983 */ /* 0x000ee80000100800 */
[----:B------:R-:W4:Y:S01]  /*b2040*/  LDL.LU.S16 R23, [R1] ;  /* 0x0000000001177983 */ /* 0x000f220000300600 */
[----:B--2---:R-:W-:-:S02]  /*b2050*/  ISETP.LT.AND P2, PT, R24, c[0x0][0x178], !P4 ;  /* 0x00005e0018007a0c */ /* 0x004fc40006741270 */
[----:B------:R-:W-:Y:S01]  /*b2060*/  ISETP.LT.AND P3, PT, R25, c[0x0][0x178], !P4 ;  /* 0x00005e0019007a0c */ /* 0x000fe20006761270 */
[----:B------:R-:W-:Y:S01]  /*b2070*/  IMAD.WIDE R24, R0, 0x2, R14 ;  /* 0x0000000200187825 */ /* 0x000fe200078e020e */
[----:B---3--:R-:W-:Y:S02]  /*b2080*/  ISETP.LT.AND P4, PT, R22, c[0x0][0x178], !P4 ;  /* 0x00005e0016007a0c */ /* 0x008fe40006781270 */
[----:B------:R-:W2:Y:S04]  /*b2090*/  LDL.LU R22, [R1+0x3c78] ;  /* 0x003c780001167983 */ /* 0x000ea80000300800 */
[----:B----4-:R-:W-:Y:S04]  /*b20a0*/  @P1 STG.E.U16 [R24.64], R23 ;  /* 0x0000001718001986 */ /* 0x010fe8000c101504 */
[----:B------:R-:W-:Y:S04]  /*b20b0*/  STL [R1+0x3f5c], R24 ;  /* 0x003f5c1801007387 */ /* 0x000fe80000100800 */
[----:B------:R-:W-:Y:S04]  /*b20c0*/  @P2 STG.E.U16 [R26.64], R4 ;  /* 0x000000041a002986 */ /* 0x000fe8000c101504 */
[----:B------:R0:W-:Y:S04]  /*b20d0*/  STL [R1+0x3f4c], R27 ;  /* 0x003f4c1b01007387 */ /* 0x0001e80000100800 */
[----:B0-----:R-:W3:Y:S04]  /*b20e0*/  LDL.LU R27, [R1+0x3fc] ;  /* 0x0003fc00011b7983 */ /* 0x001ee80000300800 */
[----:B------:R0:W-:Y:S01]  /*b20f0*/  STL [R1+0x3f44], R26 ;  /* 0x003f441a01007387 */ /* 0x0001e20000100800 */
[----:B------:R-:W-:-:S02]  /*b2100*/  ISETP.LT.AND P2, PT, R6, c[0x0][0x178], !P0 ;  /* 0x00005e0006007a0c */ /* 0x000fc40004741270 */
[----:B------:R-:W-:Y:S01]  /*b2110*/  ISETP.LT.AND P5, PT, R5, c[0x0][0x178], !P0 ;  /* 0x00005e0005007a0c */ /* 0x000fe200047a1270 */
[----:B------:R-:W4:Y:S04]  /*b2120*/  LDL R24, [R1+0x1ea4] ;  /* 0x001ea40001187983 */ /* 0x000f280000100800 */
[----:B0-----:R-:W3:Y:S01]  /*b2130*/  LDL R26, [R1+0x182c] ;  /* 0x00182c00011a7983 */ /* 0x001ee20000100800 */
[C---:B-----5:R-:W-:Y:S01]  /*b2140*/  IMAD.WIDE R4, R0.reuse, 0x2, R10 ;  /* 0x0000000200047825 */ /* 0x060fe200078e020a */
[----:B------:R-:W-:Y:S02]  /*b2150*/  ISETP.LT.AND P6, PT, R7, c[0x0][0x178], !P0 ;  /* 0x00005e0007007a0c */ /* 0x000fe400047c1270 */
[C---:B------:R-:W-:Y:S01]  /*b2160*/  IADD3 R25, R0.reuse, c[0x0][0x198], RZ ;  /* 0x0000660000197a10 */ /* 0x040fe20007ffe0ff */
[----:B------:R-:W-:Y:S01]  /*b2170*/  IMAD.WIDE R6, R0, 0x2, R8 ;  /* 0x0000000200067825 */ /* 0x000fe200078e0208 */
[----:B------:R0:W-:Y:S04]  /*b2180*/  STL [R1+0x3f50], R9 ;  /* 0x003f500901007387 */ /* 0x0001e80000100800 */
[----:B------:R1:W-:Y:S01]  /*b2190*/  @P3 STG.E.U16 [R4.64], R28 ;  /* 0x0000001c04003986 */ /* 0x0003e2000c101504 */
[----:B------:R-:W-:-:S03]  /*b21a0*/  ISETP.LT.AND P3, PT, R12, c[0x0][0x178], !P0 ;  /* 0x00005e000c007a0c */ /* 0x000fc60004761270 */
[----:B0-----:R-:W5:Y:S04]  /*b21b0*/  LDL.LU R9, [R1+0x41c] ;  /* 0x00041c0001097983 */ /* 0x001f680000300800 */
[----:B------:R-:W4:Y:S01]  /*b21c0*/  LDL.LU R0, [R1+0x40c] ;  /* 0x00040c0001007983 */ /* 0x000f220000300800 */
[----:B-1----:R-:W-:-:S03]  /*b21d0*/  IMAD.WIDE R4, R25, 0x2, R20 ;  /* 0x0000000219047825 */ /* 0x002fc600078e0214 */
[----:B------:R-:W4:Y:S04]  /*b21e0*/  LDL.LU R12, [R1+0x3c80] ;  /* 0x003c8000010c7983 */ /* 0x000f280000300800 */
[----:B------:R-:W-:Y:S04]  /*b21f0*/  @P4 STG.E.U16 [R6.64], R29 ;  /* 0x0000001d06004986 */ /* 0x000fe8000c101504 */
[----:B------:R0:W-:Y:S04]  /*b2200*/  STL [R1+0x3f00], R29 ;  /* 0x003f001d01007387 */ /* 0x0001e80000100800 */
[----:B------:R-:W-:Y:S04]  /*b2210*/  @P2 STG.E.U16 [R4.64], R13 ;  /* 0x0000000d04002986 */ /* 0x000fe8000c101504 */
[----:B0-----:R-:W4:Y:S04]  /*b2220*/  LDL R29, [R1+0x1824] ;  /* 0x00182400011d7983 */ /* 0x001f280000100800 */
[----:B------:R0:W-:Y:S01]  /*b2230*/  STL [R1+0x3f48], R19 ;  /* 0x003f481301007387 */ /* 0x0001e20000100800 */
[----:B--2---:R-:W-:Y:S01]  /*b2240*/  ISETP.GE.AND P1, PT, R22, c[0x0][0x17c], PT ;  /* 0x00005f0016007a0c */ /* 0x004fe20003f26270 */
[----:B------:R-:W-:-:S02]  /*b2250*/  IMAD.WIDE R22, R25, 0x2, R18 ;  /* 0x0000000219167825 */ /* 0x000fc400078e0212 */
[----:B0-----:R-:W2:Y:S01]  /*b2260*/  LDL.LU R19, [R1+0xdc] ;  /* 0x0000dc0001137983 */ /* 0x001ea20000300800 */
[----:B---3--:R-:W-:-:S03]  /*b2270*/  ISETP.LT.AND P4, PT, R26, c[0x0][0x178], !P0 ;  /* 0x00005e001a007a0c */ /* 0x008fc60004781270 */
[----:B------:R-:W3:Y:S04]  /*b2280*/  LDL R26, [R1+0xac] ;  /* 0x0000ac00011a7983 */ /* 0x000ee80000100800 */
[----:B------:R-:W2:Y:S01]  /*b2290*/  LDL.LU R5, [R1+0x3c7c] ;  /* 0x003c7c0001057983 */ /* 0x000ea20000300800 */
[----:B------:R-:W-:-:S03]  /*b22a0*/  IMAD.WIDE R6, R25, 0x2, R2 ;  /* 0x0000000219067825 */ /* 0x000fc600078e0202 */
[----:B-----5:R0:W-:Y:S04]  /*b22b0*/  @P5 STG.E.U16 [R22.64], R9 ;  /* 0x0000000916005986 */ /* 0x0201e8000c101504 */
[----:B----4-:R-:W-:Y:S01]  /*b22c0*/  @P6 STG.E.U16 [R6.64], R0 ;  /* 0x0000000006006986 */ /* 0x010fe2000c101504 */
[----:B------:R-:W-:-:S03]  /*b22d0*/  ISETP.LT.AND P6, PT, R24, c[0x0][0x178], !P0 ;  /* 0x00005e0018007a0c */ /* 0x000fc600047c1270 */
[----:B0-----:R-:W4:Y:S04]  /*b22e0*/  LDL R22, [R1+0x2074] ;  /* 0x0020740001167983 */ /* 0x001f280000100800 */
[----:B------:R-:W5:Y:S04]  /*b22f0*/  LDL R23, [R1+0x181c] ;  /* 0x00181c0001177983 */ /* 0x000f680000100800 */
[----:B------:R0:W-:Y:S01]  /*b2300*/  STL [R1+0x3f40], R17 ;  /* 0x003f401101007387 */ /* 0x0001e20000100800 */
[----:B--2---:R-:W-:Y:S01]  /*b2310*/  ISETP.GE.AND P2, PT, R5, c[0x0][0x17c], PT ;  /* 0x00005f0005007a0c */ /* 0x004fe20003f46270 */
[----:B------:R-:W-:-:S02]  /*b2320*/  IMAD.WIDE R4, R25, 0x2, R16 ;  /* 0x0000000219047825 */ /* 0x000fc400078e0210 */
[----:B0-----:R-:W2:Y:S04]  /*b2330*/  LDL.LU R17, [R1+0xcc] ;  /* 0x0000cc0001117983 */ /* 0x001ea80000300800 */
[----:B------:R-:W2:Y:S04]  /*b2340*/  LDL R7, [R1+0x1830] ;  /* 0x0018300001077983 */ /* 0x000ea80000100800 */
[----:B------:R-:W2:Y:S04]  /*b2350*/  LDL.LU R24, [R1+0x3f5c] ;  /* 0x003f5c0001187983 */ /* 0x000ea80000300800 */
[----:B------:R0:W-:Y:S01]  /*b2360*/  @P3 STG.E.U16 [R4.64], R27 ;  /* 0x0000001b04003986 */ /* 0x0001e2000c101504 */
[----:B------:R-:W-:-:S03]  /*b2370*/  ISETP.GE.AND P3, PT, R12, c[0x0][0x17c], PT ;  /* 0x00005f000c007a0c */ /* 0x000fc60003f66270 */
[----:B------:R-:W3:Y:S01]  /*b2380*/  LDL.LU R12, [R1+0x3f58] ;  /* 0x003f5800010c7983 */ /* 0x000ee20000300800 */
[----:B--2---:R-:W-:-:S03]  /*b2390*/  PRMT R24, R13, 0x7632, R24 ;  /* 0x000076320d187816 */ /* 0x004fc60000000018 */
[----:B------:R-:W3:Y:S01]  /*b23a0*/  LDL.LU R13, [R1+0x3f54] ;  /* 0x003f5400010d7983 */ /* 0x000ee20000300800 */
[----:B------:R-:W-:Y:S01]  /*b23b0*/  ISETP.LT.AND P5, PT, R7, c[0x0][0x178], !P0 ;  /* 0x00005e0007007a0c */ /* 0x000fe200047a1270 */
[----:B------:R-:W-:-:S05]  /*b23c0*/  IMAD.WIDE R6, R25, 0x2, R14 ;  /* 0x0000000219067825 */ /* 0x000fca00078e020e */
[----:B------:R3:W-:Y:S01]  /*b23d0*/  @P4 STG.E.U16 [R6.64], R19 ;  /* 0x0000001306004986 */ /* 0x0007e2000c101504 */
[----:B0-----:R-:W-:-:S03]  /*b23e0*/  PRMT R4, R9, 0x7632, R4 ;  /* 0x0000763209047816 */ /* 0x001fc60000000004 */
[----:B------:R-:W2:Y:S01]  /*b23f0*/  LDL.LU R9, [R1+0x3f50] ;  /* 0x003f500001097983 */ /* 0x000ea20000300800 */
[----:B---3--:R-:W-:-:S05]  /*b2400*/  IMAD.WIDE R6, R25, 0x2, R12 ;  /* 0x0000000219067825 */ /* 0x008fca00078e020c */
[----:B------:R0:W-:Y:S04]  /*b2410*/  @P5 STG.E.U16 [R6.64], R17 ;  /* 0x0000001106005986 */ /* 0x0001e8000c101504 */
[----:B0-----:R-:W3:Y:S04]  /*b2420*/  LDL R6, [R1+0xbc] ;  /* 0x0000bc0001067983 */ /* 0x001ee80000100800 */
[----:B------:R-:W2:Y:S01]  /*b2430*/  LDL R7, [R1+0x1820] ;  /* 0x0018200001077983 */ /* 0x000ea20000100800 */
[----:B----4-:R-:W-:Y:S02]  /*b2440*/  ISETP.LT.AND P0, PT, R22, c[0x0][0x178], !P0 ;  /* 0x00005e0016007a0c */ /* 0x010fe40004701270 */
[----:B-----5:R-:W-:Y:S01]  /*b2450*/  ISETP.LT.AND P4, PT, R23, c[0x0][0x178], !P1 ;  /* 0x00005e0017007a0c */ /* 0x020fe20004f81270 */
[----:B------:R-:W-:Y:S01]  /*b2460*/  IMAD.WIDE R22, R25, 0x2, R10 ;  /* 0x0000000219167825 */ /* 0x000fe200078e020a */
[----:B------:R-:W-:-:S02]  /*b2470*/  PRMT R5, R0, 0x7632, R5 ;  /* 0x0000763200057816 */ /* 0x000fc40000000005 */
[----:B------:R-:W-:Y:S02]  /*b2480*/  IADD3 R0, R25, c[0x0][0x198], RZ ;  /* 0x0000660019007a10 */ /* 0x000fe40007ffe0ff */
[----:B------:R-:W-:Y:S01]  /*b2490*/  PRMT R28, R27, 0x7632, R28 ;  /* 0x000076321b1c7816 */ /* 0x000fe2000000001c */
[----:B---3--:R0:W-:Y:S01]  /*b24a0*/  @P6 STG.E.U16 [R22.64], R6 ;  /* 0x0000000616006986 */ /* 0x0081e2000c101504 */
[----:B--2---:R-:W-:Y:S01]  /*b24b0*/  ISETP.LT.AND P6, PT, R7, c[0x0][0x178], !P1 ;  /* 0x00005e0007007a0c */ /* 0x004fe20004fc1270 */
[----:B0-----:R-:W-:Y:S02]  /*b24c0*/  IMAD.WIDE R6, R25, 0x2, R8 ;  /* 0x0000000219067825 */ /* 0x001fe400078e0208 */
[----:B------:R-:W2:Y:S04]  /*b24d0*/  LDL R25, [R1+0x1ea4] ;  /* 0x001ea40001197983 */ /* 0x000ea80000100800 */
[----:B------:R-:W3:Y:S04]  /*b24e0*/  LDL.LU R27, [R1+0x3f4c] ;  /* 0x003f4c00011b7983 */ /* 0x000ee80000300800 */
[----:B------:R0:W-:Y:S01]  /*b24f0*/  @P0 STG.E.U16 [R6.64], R26 ;  /* 0x0000001a06000986 */ /* 0x0001e2000c101504 */
[----:B------:R-:W-:Y:S01]  /*b2500*/  IMAD.WIDE R22, R0, 0x2, R20 ;  /* 0x0000000200167825 */ /* 0x000fe200078e0214 */
[----:B---3--:R-:W-:-:S02]  /*b2510*/  PRMT R27, R19, 0x7632, R27 ;  /* 0x00007632131b7816 */ /* 0x008fc4000000001b */
[----:B------:R-:W3:Y:S04]  /*b2520*/  LDL.LU R19, [R1+0x3f48] ;  /* 0x003f480001137983 */ /* 0x000ee80000300800 */
[----:B0-----:R-:W4:Y:S04]  /*b2530*/  LDL.LU R26, [R1+0x3f44] ;  /* 0x003f4400011a7983 */ /* 0x001f280000300800 */
[----:B------:R-:W5:Y:S04]  /*b2540*/  LDL R6, [R1+0x1828] ;  /* 0x0018280001067983 */ /* 0x000f680000100800 */
[----:B------:R-:W2:Y:S04]  /*b2550*/  LDL R7, [R1+0x182c] ;  /* 0x00182c0001077983 */ /* 0x000ea80000100800 */
[----:B------:R0:W-:Y:S04]  /*b2560*/  @P4 STG.E.U16 [R22.64], R24 ;  /* 0x0000001816004986 */ /* 0x0001e8000c101504 */
[----:B0-----:R-:W2:Y:S01]  /*b2570*/  LDL.LU R24, [R1+0xbc] ;  /* 0x0000bc0001187983 */ /* 0x001ea20000300800 */
[----:B---3--:R-:W-:-:S03]  /*b2580*/  IMAD.WIDE R22, R0, 0x2, R18 ;  /* 0x0000000200167825 */ /* 0x008fc600078e0212 */
[----:B------:R0:W-:Y:S01]  /*b2590*/  STL [R1+0x3f3c], R19 ;  /* 0x003f3c1301007387 */ /* 0x0001e20000100800 */
[----:B----4-:R-:W-:-:S03]  /*b25a0*/  PRMT R26, R17, 0x7632, R26 ;  /* 0x00007632111a7816 */ /* 0x010fc6000000001a */
[----:B------:R1:W-:Y:S04]  /*b25b0*/  @P6 STG.E.U16 [R22.64], R4 ;  /* 0x0000000416006986 */ /* 0x0003e8000c101504 */
[----:B0-----:R-:W3:Y:S04]  /*b25c0*/  LDL R19, [R1+0x2074] ;  /* 0x0020740001137983 */ /* 0x001ee80000100800 */
[----:B------:R-:W4:Y:S04]  /*b25d0*/  LDL.LU R17, [R1+0x3f40] ;  /* 0x003f400001117983 */ /* 0x000f280000300800 */
[----:B-1----:R-:W3:Y:S01]  /*b25e0*/  LDL R23, [R1+0x1830] ;  /* 0x0018300001177983 */ /* 0x002ee20000100800 */
[----:B------:R-:W-:-:S02]  /*b25f0*/  ISETP.LT.AND P5, PT, R29, c[0x0][0x178], !P1 ;  /* 0x00005e001d007a0c */ /* 0x000fc40004fa1270 */
[----:B-----5:R-:W-:Y:S02]  /*b2600*/  ISETP.LT.AND P0, PT, R6, c[0x0][0x178], !P1 ;  /* 0x00005e0006007a0c */ /* 0x020fe40004f01270 */
[----:B--2---:R-:W-:Y:S01]  /*b2610*/  ISETP.LT.AND P4, PT, R7, c[0x0][0x178], !P1 ;  /* 0x00005e0007007a0c */ /* 0x004fe20004f81270 */
[----:B------:R-:W-:Y:S01]  /*b2620*/  IMAD.WIDE R6, R0, 0x2, R2 ;  /* 0x0000000200067825 */ /* 0x000fe200078e0202 */
[----:B------:R-:W-:-:S07]  /*b2630*/  PRMT R4, R24, 0x7632, R4 ;  /* 0x0000763218047816 */ /* 0x000fce0000000004 */
[----:B------:R0:W-:Y:S01]  /*b2640*/  @P5 STG.E.U16 [R6.64], R5 ;  /* 0x0000000506005986 */ /* 0x0001e2000c101504 */
[----:B------:R-:W-:Y:S01]  /*b2650*/  ISETP.LT.AND P5, PT, R25, c[0x0][0x178], !P1 ;  /* 0x00005e0019007a0c */ /* 0x000fe20004fa1270 */
[----:B------:R-:W-:Y:S02]  /*b2660*/  IMAD.WIDE R24, R0, 0x2, R14 ;  /* 0x0000000200187825 */ /* 0x000fe400078e020e */
[----:B0-----:R-:W2:Y:S04]  /*b2670*/  LDL.LU R7, [R1+0xac] ;  /* 0x0000ac0001077983 */ /* 0x001ea80000300800 */
[----:B------:R0:W-:Y:S04]  /*b2680*/  STL [R1+0x3f34], R14 ;  /* 0x003f340e01007387 */ /* 0x0001e80000100800 */
[----:B------:R-:W-:Y:S01]  /*b2690*/  STL [R1+0x3f30], R15 ;  /* 0x003f300f01007387 */ /* 0x000fe20000100800 */
[----:B---3--:R-:W-:-:S02]  /*b26a0*/  ISETP.LT.AND P6, PT, R23, c[0x0][0x178], !P1 ;  /* 0x00005e0017007a0c */ /* 0x008fc40004fc1270 */
[----:B------:R-:W-:Y:S02]  /*b26b0*/  ISETP.LT.AND P1, PT, R19, c[0x0][0x178], !P1 ;  /* 0x00005e0013007a0c */ /* 0x000fe40004f21270 */
[----:B------:R-:W3:Y:S04]  /*b26c0*/  LDL.LU R19, [R1+0x3c84] ;  /* 0x003c840001137983 */ /* 0x000ee80000300800 */
[----:B0-----:R-:W5:Y:S01]  /*b26d0*/  LDL R14, [R1+0x1830] ;  /* 0x00183000010e7983 */ /* 0x001f620000100800 */
[----:B----4-:R-:W-:-:S05]  /*b26e0*/  IMAD.WIDE R22, R0, 0x2, R16 ;  /* 0x0000000200167825 */ /* 0x010fca00078e0210 */
[----:B------:R-:W-:Y:S04]  /*b26f0*/  @P0 STG.E.U16 [R22.64], R28 ;  /* 0x0000001c16000986 */ /* 0x000fe8000c101504 */
[----:B------:R-:W-:Y:S04]  /*b2700*/  @P4 STG.E.U16 [R24.64], R27 ;  /* 0x0000001b18004986 */ /* 0x000fe8000c101504 */
[----:B-----5:R0:W-:Y:S04]  /*b2710*/  STL [R1+0x3f38], R14 ;  /* 0x003f380e01007387 */ /* 0x0201e80000100800 */
[----:B0-----:R-:W4:Y:S04]  /*b2720*/  LDL.LU R14, [R1+0x46c] ;  /* 0x00046c00010e7983 */ /* 0x001f280000300800 */
[----:B------:R-:W5:Y:S04]  /*b2730*/  LDL.LU R15, [R1+0x45c] ;  /* 0x00045c00010f7983 */ /* 0x000f680000300800 */
[----:B------:R-:W4:Y:S04]  /*b2740*/  LDL R23, [R1+0x181c] ;  /* 0x00181c0001177983 */ /* 0x000f280000100800 */
[----:B------:R-:W5:Y:S01]  /*b2750*/  LDL R25, [R1+0x1820] ;  /* 0x0018200001197983 */ /* 0x000f620000100800 */
[----:B--2---:R-:W-:Y:S01]  /*b2760*/  PRMT R5, R7, 0x7632, R5 ;  /* 0x0000763207057816 */ /* 0x004fe20000000005 */
[----:B------:R-:W-:-:S05]  /*b2770*/  IMAD.WIDE R6, R0, 0x2, R12 ;  /* 0x0000000200067825 */ /* 0x000fca00078e020c */
[----:B------:R-:W-:Y:S01]  /*b2780*/  @P6 STG.E.U16 [R6.64], R26 ;  /* 0x0000001a06006986 */ /* 0x000fe2000c101504 */
[----:B---3--:R-:W-:-:S03]  /*b2790*/  ISETP.GE.AND P0, PT, R19, c[0x0][0x17c], PT ;  /* 0x00005f0013007a0c */ /* 0x008fc60003f06270 */
[----:B------:R0:W-:Y:S01]  /*b27a0*/  STL [R1+0x3f2c], R11 ;  /* 0x003f2c0b01007387 */ /* 0x0001e20000100800 */
[----:B----4-:R-:W-:Y:S01]  /*b27b0*/  ISETP.LT.AND P4, PT, R23, c[0x0][0x178], !P2 ;  /* 0x00005e0017007a0c */ /* 0x010fe20005781270 */
[C---:B------:R-:W-:Y:S02]  /*b27c0*/  IMAD.WIDE R22, R0.reuse, 0x2, R10 ;  /* 0x0000000200167825 */ /* 0x040fe400078e020a */
[----:B0-----:R-:W2:Y:S01]  /*b27d0*/  LDL.LU R11, [R1+0x43c] ;  /* 0x00043c00010b7983 */ /* 0x001ea20000300800 */
[----:B-----5:R-:W-:Y:S01]  /*b27e0*/  ISETP.LT.AND P6, PT, R25, c[0x0][0x178], !P2 ;  /* 0x00005e0019007a0c */ /* 0x020fe200057c1270 */
[C---:B------:R-:W-:Y:S02]  /*b27f0*/  IMAD.WIDE R24, R0.reuse, 0x2, R8 ;  /* 0x0000000200187825 */ /* 0x040fe400078e0208 */
[----:B------:R0:W-:Y:S04]  /*b2800*/  @P5 STG.E.U16 [R22.64], R4 ;  /* 0x0000000416005986 */ /* 0x0001e8000c101504 */
[----:B------:R1:W-:Y:S04]  /*b2810*/  @P1 STG.E.U16 [R24.64], R5 ;  /* 0x0000000518001986 */ /* 0x0003e8000c101504 */
[----:B0-----:R-:W3:Y:S04]  /*b2820*/  LDL.LU R4, [R1+0x47c] ;  /* 0x00047c0001047983 */ /* 0x001ee80000300800 */
[----:B------:R-:W4:Y:S04]  /*b2830*/  LDL.LU R19, [R1+0x3f3c] ;  /* 0x003f3c0001137983 */ /* 0x000f280000300800 */
[----:B-1----:R-:W5:Y:S01]  /*b2840*/  LDL R25, [R1+0x1828] ;  /* 0x0018280001197983 */ /* 0x002f620000100800 */
[----:B------:R-:W-:-:S03]  /*b2850*/  IADD3 R7, R0, c[0x0][0x198], RZ ;  /* 0x0000660000077a10 */ /* 0x000fc60007ffe0ff */
[----:B------:R-:W2:Y:S02]  /*b2860*/  LDL.LU R5, [R1+0x3c88] ;  /* 0x003c880001057983 */ /* 0x000ea40000300800 */
[----:B------:R-:W-:Y:S01]  /*b2870*/  IMAD.WIDE R22, R7, 0x2, R20 ;  /* 0x0000000207167825 */ /* 0x000fe200078e0214 */
[----:B------:R-:W-:-:S04]  /*b2880*/  PRMT R26, R14, 0x7632, R26 ;  /* 0x000076320e1a7816 */ /* 0x000fc8000000001a */
[----:B---3--:R0:W-:Y:S04]  /*b2890*/  @P4 STG.E.U16 [R22.64], R4 ;  /* 0x0000000416004986 */ /* 0x0081e8000c101504 */
[----:B----4-:R1:W-:Y:S01]  /*b28a0*/  STL [R1+0x3f28], R19 ;  /* 0x003f281301007387 */ /* 0x0103e20000100800 */
[----:B-----5:R-:W-:Y:S01]  /*b28b0*/  ISETP.LT.AND P1, PT, R25, c[0x0][0x178], !P2 ;  /* 0x00005e0019007a0c */ /* 0x020fe20005721270 */
[----:B------:R-:W-:Y:S02]  /*b28c0*/  IMAD.WIDE R24, R7, 0x2, R18 ;  /* 0x0000000207187825 */ /* 0x000fe400078e0212 */
[----:B0-----:R-:W3:Y:S04]  /*b28d0*/  LDL R23, [R1+0x182c] ;  /* 0x00182c0001177983 */ /* 0x001ee80000100800 */
[----:B-1----:R-:W4:Y:S04]  /*b28e0*/  LDL.LU R19, [R1+0xfc] ;  /* 0x0000fc0001137983 */ /* 0x002f280000300800 */
[----:B------:R0:W-:Y:S04]  /*b28f0*/  @P6 STG.E.U16 [R24.64], R14 ;  /* 0x0000000e18006986 */ /* 0x0001e8000c101504 */
[----:B0-----:R-:W5:Y:S04]  /*b2900*/  LDL.LU R24, [R1+0x44c] ;  /* 0x00044c0001187983 */ /* 0x001f680000300800 */
[----:B------:R-:W4:Y:S04]  /*b2910*/  LDL R25, [R1+0x2074] ;  /* 0x0020740001197983 */ /* 0x000f280000100800 */
[----:B------:R-:W4:Y:S01]  /*b2920*/  LDL.LU R14, [R1+0x3f38] ;  /* 0x003f3800010e7983 */ /* 0x000f220000300800 */
[----:B------:R-:W-:-:S02]  /*b2930*/  ISETP.LT.AND P5, PT, R29, c[0x0][0x178], !P2 ;  /* 0x00005e001d007a0c */ /* 0x000fc400057a1270 */
[----:B--2---:R-:W-:Y:S02]  /*b2940*/  ISETP.GE.AND P4, PT, R5, c[0x0][0x17c], PT ;  /* 0x00005f0005007a0c */ /* 0x004fe40003f86270 */
[----:B------:R-:W-:Y:S01]  /*b2950*/  PRMT R6, R4, 0x7632, R6 ;  /* 0x0000763204067816 */ /* 0x000fe20000000006 */
[----:B------:R-:W-:-:S08]  /*b2960*/  IMAD.WIDE R4, R7, 0x2, R2 ;  /* 0x0000000207047825 */ /* 0x000fd000078e0202 */
[----:B------:R0:W-:Y:S04]  /*b2970*/  @P5 STG.E.U16 [R4.64], R15 ;  /* 0x0000000f04005986 */ /* 0x0001e8000c101504 */
[----:B0-----:R-:W2:Y:S01]  /*b2980*/  LDL.LU R4, [R1+0x10c] ;  /* 0x00010c0001047983 */ /* 0x001ea20000300800 */
[----:B------:R-:W-:Y:S02]  /*b2990*/  PRMT R5, R15, 0x7632, R5 ;  /* 0x000076320f057816 */ /* 0x000fe40000000005 */
[----:B---3--:R-:W-:Y:S01]  /*b29a0*/  ISETP.LT.AND P6, PT, R23, c[0x0][0x178], !P2 ;  /* 0x00005e0017007a0c */ /* 0x008fe200057c1270 */
[----:B------:R-:W-:-:S05]  /*b29b0*/  IMAD.WIDE R22, R7, 0x2, R16 ;  /* 0x0000000207167825 */ /* 0x000fca00078e0210 */
[----:B-----5:R0:W-:Y:S01]  /*b29c0*/  @P1 STG.E.U16 [R22.64], R24 ;  /* 0x0000001816001986 */ /* 0x0201e2000c101504 */
[----:B----4-:R-:W-:-:S03]  /*b29d0*/  ISETP.LT.AND P5, PT, R14, c[0x0][0x178], !P2 ;  /* 0x00005e000e007a0c */ /* 0x010fc600057a1270 */
[----:B------:R-:W3:Y:S04]  /*b29e0*/  LDL.LU R14, [R1+0x3f34] ;  /* 0x003f3400010e7983 */ /* 0x000ee80000300800 */
[----:B------:R-:W3:Y:S04]  /*b29f0*/  LDL.LU R15, [R1+0x3f30] ;  /* 0x003f3000010f7983 */ /* 0x000ee80000300800 */
[----:B0-----:R-:W4:Y:S01]  /*b2a00*/  LDL R23, [R1+0x1ea4] ;  /* 0x001ea40001177983 */ /* 0x001f220000100800 */
[----:B------:R-:W-:Y:S02]  /*b2a10*/  PRMT R27, R24, 0x7632, R27 ;  /* 0x00007632181b7816 */ /* 0x000fe4000000001b */
[----:B------:R-:W-:Y:S01]  /*b2a20*/  PRMT R28, R11, 0x7632, R28 ;  /* 0x000076320b1c7816 */ /* 0x000fe2000000001c */
[----:B---3--:R0:W-:Y:S01]  /*b2a30*/  STL.64 [R1+0x3f20], R14 ;  /* 0x003f200e01007387 */ /* 0x0081e20000100a00 */
[----:B----4-:R-:W-:Y:S01]  /*b2a40*/  ISETP.LT.AND P1, PT, R23, c[0x0][0x178], !P2 ;  /* 0x00005e0017007a0c */ /* 0x010fe20005721270 */
[----:B------:R-:W-:Y:S01]  /*b2a50*/  IMAD.WIDE R22, R7, 0x2, R14 ;  /* 0x0000000207167825 */ /* 0x000fe200078e020e */
[----:B------:R-:W-:-:S03]  /*b2a60*/  ISETP.LT.AND P2, PT, R25, c[0x0][0x178], !P2 ;  /* 0x00005e0019007a0c */ /* 0x000fc60005741270 */
[----:B------:R-:W-:Y:S01]  /*b2a70*/  IMAD.WIDE R24, R7, 0x2, R12 ;  /* 0x0000000207187825 */ /* 0x000fe200078e020c */
[----:B0-----:R-:W3:Y:S04]  /*b2a80*/  LDL R14, [R1+0x1ea4] ;  /* 0x001ea400010e7983 */ /* 0x001ee80000100800 */
[----:B------:R-:W4:Y:S04]  /*b2a90*/  LDL.LU R15, [R1+0x4e4] ;  /* 0x0004e400010f7983 */ /* 0x000f280000300800 */
[----:B------:R0:W-:Y:S04]  /*b2aa0*/  STL.64 [R1+0x3f18], R12 ;  /* 0x003f180c01007387 */ /* 0x0001e80000100a00 */
[----:B------:R1:W-:Y:S04]  /*b2ab0*/  @P6 STG.E.U16 [R22.64], R11 ;  /* 0x0000000b16006986 */ /* 0x0003e8000c101504 */
[----:B0-----:R-:W5:Y:S04]  /*b2ac0*/  LDL.LU R12, [R1+0xec] ;  /* 0x0000ec00010c7983 */ /* 0x001f680000300800 */
[----:B------:R-:W3:Y:S04]  /*b2ad0*/  LDL R13, [R1+0x1830] ;  /* 0x00183000010d7983 */ /* 0x000ee80000100800 */
[----:B-1----:R-:W3:Y:S04]  /*b2ae0*/  LDL.LU R11, [R1+0x3f2c] ;  /* 0x003f2c00010b7983 */ /* 0x002ee80000300800 */
[----:B------:R-:W3:Y:S04]  /*b2af0*/  LDL R23, [R1+0x181c] ;  /* 0x00181c0001177983 */ /* 0x000ee80000100800 */
[----:B--2---:R0:W-:Y:S04]  /*b2b00*/  @P5 STG.E.U16 [R24.64], R4 ;  /* 0x0000000418005986 */ /* 0x0041e8000c101504 */
[----:B0-----:R-:W2:Y:S01]  /*b2b10*/  LDL R25, [R1+0x1820] ;  /* 0x0018200001197983 */ /* 0x001ea20000100800 */
[----:B------:R-:W-:-:S02]  /*b2b20*/  PRMT R0, R4, 0x7632, R0 ;  /* 0x0000763204007816 */ /* 0x000fc40000000000 */
[----:B------:R-:W-:Y:S02]  /*b2b30*/  IADD3 R4, R7, c[0x0][0x198], RZ ;  /* 0x0000660007047a10 */ /* 0x000fe40007ffe0ff */
[----:B---3--:R-:W-:Y:S01]  /*b2b40*/  ISETP.LT.AND P6, PT, R23, c[0x0][0x178], !P3 ;  /* 0x00005e0017007a0c */ /* 0x008fe20005fc1270 */
[----:B------:R-:W-:-:S05]  /*b2b50*/  IMAD.WIDE R22, R7, 0x2, R10 ;  /* 0x0000000207167825 */ /* 0x000fca00078e020a */
[----:B------:R0:W-:Y:S01]  /*b2b60*/  @P1 STG.E.U16 [R22.64], R19 ;  /* 0x0000001316001986 */ /* 0x0001e2000c101504 */
[----:B--2---:R-:W-:Y:S01]  /*b2b70*/  ISETP.LT.AND P5, PT, R25, c[0x0][0x178], !P3 ;  /* 0x00005e0019007a0c */ /* 0x004fe20005fa1270 */
[----:B------:R-:W-:Y:S01]  /*b2b80*/  IMAD.WIDE R24, R7, 0x2, R8 ;  /* 0x0000000207187825 */ /* 0x000fe200078e0208 */
[----:B------:R-:W-:Y:S02]  /*b2b90*/  PRMT R7, R19, 0x7632, R7 ;  /* 0x0000763213077816 */ /* 0x000fe40000000007 */
[----:B0-----:R-:W2:Y:S01]  /*b2ba0*/  LDL.LU R19, [R1+0x3f28] ;  /* 0x003f280001137983 */ /* 0x001ea20000300800 */
[----:B------:R-:W-:-:S03]  /*b2bb0*/  IMAD.WIDE R22, R4, 0x2, R20 ;  /* 0x0000000204167825 */ /* 0x000fc600078e0214 */
[----:B-----5:R0:W-:Y:S04]  /*b2bc0*/  @P2 STG.E.U16 [R24.64], R12 ;  /* 0x0000000c18002986 */ /* 0x0201e8000c101504 */
[----:B------:R1:W-:Y:S04]  /*b2bd0*/  @P6 STG.E.U16 [R22.64], R6 ;  /* 0x0000000616006986 */ /* 0x0003e8000c101504 */
[----:B0-----:R-:W3:Y:S04]  /*b2be0*/  LDL R25, [R1+0x1828] ;  /* 0x0018280001197983 */ /* 0x001ee80000100800 */
[----:B-1----:R-:W5:Y:S01]  /*b2bf0*/  LDL R23, [R1+0x182c] ;  /* 0x00182c0001177983 */ /* 0x002f620000100800 */
[----:B------:R-:W-:-:S02]  /*b2c00*/  ISETP.LT.AND P1, PT, R29, c[0x0][0x178], !P3 ;  /* 0x00005e001d007a0c */ /* 0x000fc40005f21270 */
[----:B------:R-:W-:Y:S02]  /*b2c10*/  PRMT R6, R12, 0x7632, R6 ;  /* 0x000076320c067816 */ /* 0x000fe40000000006 */
[----:B---3--:R-:W-:Y:S01]  /*b2c20*/  ISETP.LT.AND P2, PT, R25, c[0x0][0x178], !P3 ;  /* 0x00005e0019007a0c */ /* 0x008fe20005f41270 */
[----:B--2---:R-:W-:Y:S01]  /*b2c30*/  IMAD.WIDE R24, R4, 0x2, R18 ;  /* 0x0000000204187825 */ /* 0x004fe200078e0212 */
[----:B-----5:R-:W-:-:S03]  /*b2c40*/  ISETP.LT.AND P6, PT, R23, c[0x0][0x178], !P3 ;  /* 0x00005e0017007a0c */ /* 0x020fc60005fc1270 */
[----:B------:R-:W-:Y:S01]  /*b2c50*/  IMAD.WIDE R22, R4, 0x2, R2 ;  /* 0x0000000204167825 */ /* 0x000fe200078e0202 */
[----:B------:R0:W-:Y:S01]  /*b2c60*/  @P5 STG.E.U16 [R24.64], R26 ;  /* 0x0000001a18005986 */ /* 0x0001e2000c101504 */
[----:B------:R-:W-:-:S03]  /*b2c70*/  ISETP.LT.AND P5, PT, R13, c[0x0][0x178], !P3 ;  /* 0x00005e000d007a0c */ /* 0x000fc60005fa1270 */
[----:B------:R1:W-:Y:S01]  /*b2c80*/  @P1 STG.E.U16 [R22.64], R5 ;  /* 0x0000000516001986 */ /* 0x0003e2000c101504 */
[----:B------:R-:W-:-:S03]  /*b2c90*/  ISETP.LT.AND P1, PT, R14, c[0x0][0x178], !P3 ;  /* 0x00005e000e007a0c */ /* 0x000fc60005f21270 */
[----:B----4-:R-:W2:Y:S04]  /*b2ca0*/  LDS.128 R12, [R15] ;  /* 0x000000000f0c7984 */ /* 0x010ea80000000c00 */
[----:B0-----:R-:W3:Y:S04]  /*b2cb0*/  LDL R26, [R1+0x181c] ;  /* 0x00181c00011a7983 */ /* 0x001ee80000100800 */
[----:B------:R-:W-:Y:S04]  /*b2cc0*/  STL [R1+0x3f14], R17 ;  /* 0x003f141101007387 */ /* 0x000fe80000100800 */
[----:B-1----:R-:W4:Y:S04]  /*b2cd0*/  LDL R5, [R1+0x2074] ;  /* 0x0020740001057983 */ /* 0x002f280000100800 */
[----:B--2---:R-:W-:Y:S04]  /*b2ce0*/  STL.64 [R1+0x20], R12 ;  /* 0x0000200c01007387 */ /* 0x004fe80000100a00 */
[----:B------:R0:W-:Y:S04]  /*b2cf0*/  STL.64 [R1+0x28], R14 ;  /* 0x0000280e01007387 */ /* 0x0001e80000100a00 */
[----:B0-----:R-:W2:Y:S01]  /*b2d00*/  LDL.LU.64 R14, [R1+0x3f20] ;  /* 0x003f2000010e7983 */ /* 0x001ea20000300a00 */
[----:B------:R-:W-:-:S03]  /*b2d10*/  IMAD.WIDE R24, R4, 0x2, R16 ;  /* 0x0000000204187825 */ /* 0x000fc600078e0210 */
[----:B------:R-:W5:Y:S04]  /*b2d20*/  LDL.LU.64 R12, [R1+0x3f18] ;  /* 0x003f1800010c7983 */ /* 0x000f680000300a00 */
[----:B------:R-:W3:Y:S04]  /*b2d30*/  LDL R17, [R1+0x160] ;  /* 0x0001600001117983 */ /* 0x000ee80000100800 */
[----:B------:R-:W-:Y:S01]  /*b2d40*/  @P2 STG.E.U16 [R24.64], R27 ;  /* 0x0000001b18002986 */ /* 0x000fe2000c101504 */
[----:B--2---:R-:W-:-:S03]  /*b2d50*/  IMAD.WIDE R22, R4, 0x2, R14 ;  /* 0x0000000204167825 */ /* 0x004fc600078e020e */
[----:B------:R0:W-:Y:S04]  /*b2d60*/  STL [R1+0x3f10], R15 ;  /* 0x003f100f01007387 */ /* 0x0001e80000100800 */
[----:B------:R-:W-:Y:S04]  /*b2d70*/  @P6 STG.E.U16 [R22.64], R28 ;  /* 0x0000001c16006986 */ /* 0x000fe8000c101504 */
[----:B0-----:R-:W2:Y:S04]  /*b2d80*/  LDL R15, [R1+0x150] ;  /* 0x00015000010f7983 */ /* 0x001ea80000100800 */
[----:B------:R0:W-:Y:S04]  /*b2d90*/  STL [R1+0x3f04], R28 ;  /* 0x003f041c01007387 */ /* 0x0001e80000100800 */
[----:B0-----:R-:W2:Y:S01]  /*b2da0*/  LDL R28, [R1+0x1820] ;  /* 0x00182000011c7983 */ /* 0x001ea20000100800 */
[----:B----4-:R-:W-:Y:S01]  /*b2db0*/  ISETP.LT.AND P3, PT, R5, c[0x0][0x178], !P3 ;  /* 0x00005e0005007a0c */ /* 0x010fe20005f61270 */
[----:B-----5:R-:W-:Y:S01]  /*b2dc0*/  IMAD.WIDE R24, R4, 0x2, R12 ;  /* 0x0000000204187825 */ /* 0x020fe200078e020c */
[----:B--2---:R-:W-:Y:S01]  /*b2dd0*/  ISETP.LT.AND P6, PT, R28, c[0x0][0x178], !P0 ;  /* 0x00005e001c007a0c */ /* 0x004fe200047c1270 */
[----:B------:R0:W-:Y:S04]  /*b2de0*/  STL [R1+0x3f08], R28 ;  /* 0x003f081c01007387 */ /* 0x0001e80000100800 */
[----:B0-----:R-:W2:Y:S01]  /*b2df0*/  LDL R28, [R1+0x20] ;  /* 0x00002000011c7983 */ /* 0x001ea20000100800 */
[----:B------:R-:W-:Y:S01]  /*b2e00*/  IMAD.WIDE R22, R4, 0x2, R10 ;  /* 0x0000000204167825 */ /* 0x000fe200078e020a */
[----:B---3--:R-:W-:-:S02]  /*b2e10*/  ISETP.LT.AND P2, PT, R26, c[0x0][0x178], !P0 ;  /* 0x00005e001a007a0c */ /* 0x008fc40004741270 */
[----:B------:R-:W-:Y:S01]  /*b2e20*/  @P5 STG.E.U16 [R24.64], R0 ;  /* 0x0000000018005986 */ /* 0x000fe2000c101504 */
[----:B------:R-:W-:-:S03]  /*b2e30*/  IMAD.WIDE R26, R4, 0x2, R8 ;  /* 0x00000002041a7825 */ /* 0x000fc600078e0208 */
[----:B------:R0:W-:Y:S04]  /*b2e40*/  @P1 STG.E.U16 [R22.64], R7 ;  /* 0x0000000716001986 */ /* 0x0001e8000c101504 */
[----:B------:R1:W-:Y:S04]  /*b2e50*/  @P3 STG.E.U16 [R26.64], R6 ;  /* 0x000000061a003986 */ /* 0x0003e8000c101504 */
[----:B--2---:R2:W-:Y:S04]  /*b2e60*/  STL [R1+0x3f0c], R28 ;  /* 0x003f0c1c01007387 */ /* 0x0045e80000100800 */
[----:B0-----:R-:W3:Y:S04]  /*b2e70*/  LDL R23, [R1+0x1828] ;  /* 0x0018280001177983 */ /* 0x001ee80000100800 */
[----:B-1----:R-:W4:Y:S04]  /*b2e80*/  LDL R6, [R1+0x170] ;  /* 0x0001700001067983 */ /* 0x002f280000100800 */
[----:B------:R-:W5:Y:S01]  /*b2e90*/  LDL R7, [R1+0x182c] ;  /* 0x00182c0001077983 */ /* 0x000f620000100800 */
[----:B------:R-:W-:-:S02]  /*b2ea0*/  IADD3 R5, R4, c[0x0][0x198], RZ ;  /* 0x0000660004057a10 */ /* 0x000fc40007ffe0ff */
[----:B------:R-:W-:Y:S01]  /*b2eb0*/  ISETP.LT.AND P5, PT, R29, c[0x0][0x178], !P0 ;  /* 0x00005e001d007a0c */ /* 0x000fe200047a1270 */
[----:B--2---:R-:W2:Y:S02]  /*b2ec0*/  LDL R28, [R1+0x120] ;  /* 0x00012000011c7983 */ /* 0x004ea40000100800 */
[----:B------:R-:W-:Y:S02]  /*b2ed0*/  IMAD.WIDE R24, R5, 0x2, R20 ;  /* 0x0000000205187825 */ /* 0x000fe400078e0214 */
[----:B------:R-:W2:Y:S04]  /*b2ee0*/  LDL R4, [R1+0x130] ;  /* 0x0001300001047983 */ /* 0x000ea80000100800 */
[----:B------:R-:W2:Y:S01]  /*b2ef0*/  LDL R26, [R1+0x181c] ;  /* 0x00181c00011a7983 */ /* 0x000ea20000100800 */
[----:B---3--:R-:W-:Y:S01]  /*b2f00*/  ISETP.LT.AND P1, PT, R23, c[0x0][0x178], !P0 ;  /* 0x00005e0017007a0c */ /* 0x008fe20004721270 */
[----:B------:R-:W-:-:S02]  /*b2f10*/  IMAD.WIDE R22, R5, 0x2, R18 ;  /* 0x0000000205167825 */ /* 0x000fc400078e0212 */
[----:B----4-:R0:W-:Y:S04]  /*b2f20*/  @P2 STG.E.U16 [R24.64], R6 ;  /* 0x0000000618002986 */ /* 0x0101e8000c101504 */
[----:B------:R1:W-:Y:S01]  /*b2f30*/  @P6 STG.E.U16 [R22.64], R17 ;  /* 0x0000001116006986 */ /* 0x0003e2000c101504 */
[----:B-----5:R-:W-:-:S03]  /*b2f40*/  ISETP.LT.AND P2, PT, R7, c[0x0][0x178], !P0 ;  /* 0x00005e0007007a0c */ /* 0x020fc60004741270 */
[----:B0-----:R-:W3:Y:S01]  /*b2f50*/  LDL.LU R24, [R1+0x3c8c] ;  /* 0x003c8c0001187983 */ /* 0x001ee20000300800 */
[----:B------:R-:W-:-:S03]  /*b2f60*/  IMAD.WIDE R6, R5, 0x2, R2 ;  /* 0x0000000205067825 */ /* 0x000fc600078e0202 */
[----:B------:R-:W4:Y:S04]  /*b2f70*/  LDL R25, [R1+0x2074] ;  /* 0x0020740001197983 */ /* 0x000f280000100800 */
[----:B-1----:R-:W5:Y:S04]  /*b2f80*/  LDL.LU R17, [R1+0x3f14] ;  /* 0x003f140001117983 */ /* 0x002f680000300800 */
[----:B------:R-:W2:Y:S04]  /*b2f90*/  LDL R22, [R1+0x1830] ;  /* 0x0018300001167983 */ /* 0x000ea80000100800 */
[----:B------:R-:W4:Y:S04]  /*b2fa0*/  LDL R23, [R1+0x1ea4] ;  /* 0x001ea40001177983 */ /* 0x000f280000100800 */
[----:B------:R0:W-:Y:S04]  /*b2fb0*/  @P5 STG.E.U16 [R6.64], R15 ;  /* 0x0000000f06005986 */ /* 0x0001e8000c101504 */
[----:B0-----:R-:W5:Y:S04]  /*b2fc0*/  LDL.LU R15, [R1+0x3f10] ;  /* 0x003f1000010f7983 */ /* 0x001f680000300800 */
[----:B------:R-:W5:Y:S01]  /*b2fd0*/  LDL R7, [R1+0x140] ;  /* 0x0001400001077983 */ /* 0x000f620000100800 */
[----:B---3--:R-:W-:-:S02]  /*b2fe0*/  ISETP.GE.AND P5, PT, R24, c[0x0][0x17c], PT ;  /* 0x00005f0018007a0c */ /* 0x008fc40003fa6270 */
[----:B--2---:R-:W-:Y:S02]  /*b2ff0*/  ISETP.LT.AND P6, PT, R22, c[0x0][0x178], !P0 ;  /* 0x00005e0016007a0c */ /* 0x004fe400047c1270 */
[----:B----4-:R-:W-:Y:S01]  /*b3000*/  ISETP.LT.AND P3, PT, R23, c[0x0][0x178], !P0 ;  /* 0x00005e0017007a0c */ /* 0x010fe20004761270 */
[----:B-----5:R-:W-:Y:S01]  /*b3010*/  IMAD.WIDE R22, R5, 0x2, R16 ;  /* 0x0000000205167825 */ /* 0x020fe200078e0210 */
[----:B------:R-:W-:-:S03]  /*b3020*/  ISETP.LT.AND P0, PT, R25, c[0x0][0x178], !P0 ;  /* 0x00005e0019007a0c */ /* 0x000fc60004701270 */
[C---:B------:R-:W-:Y:S01]  /*b3030*/  IMAD.WIDE R24, R5.reuse, 0x2, R14 ;  /* 0x0000000205187825 */ /* 0x040fe200078e020e */
[----:B------:R0:W-:Y:S04]  /*b3040*/  @P1 STG.E.U16 [R22.64], R7 ;  /* 0x0000000716001986 */ /* 0x0001e8000c101504 */
[----:B------:R1:W-:Y:S01]  /*b3050*/  @P2 STG.E.U16 [R24.64], R4 ;  /* 0x0000000418002986 */ /* 0x0003e2000c101504 */
[----:B0-----:R-:W-:-:S03]  /*b3060*/  IMAD.WIDE R6, R5, 0x2, R12 ;  /* 0x0000000205067825 */ /* 0x001fc600078e020c */
[----:B-1----:R-:W2:Y:S04]  /*b3070*/  LDL.LU R24, [R1+0x150] ;  /* 0x0001500001187983 */ /* 0x002ea80000300800 */
[----:B------:R-:W3:Y:S04]  /*b3080*/  LDL.LU R25, [R1+0x140] ;  /* 0x0001400001197983 */ /* 0x000ee80000300800 */
[----:B------:R0:W-:Y:S04]  /*b3090*/  @P6 STG.E.U16 [R6.64], R28 ;  /* 0x0000001c06006986 */ /* 0x0001e8000c101504 */
[----:B0-----:R-:W4:Y:S04]  /*b30a0*/  LDL.LU R28, [R1+0x3f0c] ;  /* 0x003f0c00011c7983 */ /* 0x001f280000300800 */
[----:B------:R-:W5:Y:S01]  /*b30b0*/  LDL R6, [R1+0x110] ;  /* 0x0001100001067983 */ /* 0x000f620000100800 */
[----:B------:R-:W-:Y:S01]  /*b30c0*/  ISETP.LT.AND P1, PT, R26, c[0x0][0x178], !P4 ;  /* 0x00005e001a007a0c */ /* 0x000fe20006721270 */
[C---:B------:R-:W-:Y:S01]  /*b30d0*/  IMAD.WIDE R22, R5.reuse, 0x2, R10 ;  /* 0x0000000205167825 */ /* 0x040fe200078e020a */
[C---:B------:R-:W-:Y:S01]  /*b30e0*/  IADD3 R26, R5.reuse, c[0x0][0x198], RZ ;  /* 0x00006600051a7a10 */ /* 0x040fe20007ffe0ff */
[----:B------:R-:W2:Y:S02]  /*b30f0*/  LDL.LU R7, [R1+0x170] ;  /* 0x0001700001077983 */ /* 0x000ea40000300800 */
[----:B------:R-:W-:-:S02]  /*b3100*/  IMAD.WIDE R4, R5, 0x2, R8 ;  /* 0x0000000205047825 */ /* 0x000fc400078e0208 */
[----:B-----5:R0:W-:Y:S04]  /*b3110*/  @P3 STG.E.U16 [R22.64], R6 ;  /* 0x0000000616003986 */ /* 0x0201e8000c101504 */
[----:B----4-:R1:W-:Y:S04]  /*b3120*/  @P0 STG.E.U16 [R4.64], R28 ;  /* 0x0000001c04000986 */ /* 0x0103e8000c101504 */
[----:B0-----:R-:W4:Y:S04]  /*b3130*/  LDL R22, [R1+0x182c] ;  /* 0x00182c0001167983 */ /* 0x001f280000100800 */
[----:B------:R-:W5:Y:S04]  /*b3140*/  LDL.LU R23, [R1+0x160] ;  /* 0x0001600001177983 */ /* 0x000f680000300800 */
[----:B-1----:R-:W2:Y:S01]  /*b3150*/  LDL.LU R28, [R1+0x3f08] ;  /* 0x003f0800011c7983 */ /* 0x002ea20000300800 */
[----:B------:R-:W-:-:S03]  /*b3160*/  ISETP.LT.AND P2, PT, R29, c[0x0][0x178], !P4 ;  /* 0x00005e001d007a0c */ /* 0x000fc60006741270 */
[----:B------:R-:W3:Y:S04]  /*b3170*/  LDL R4, [R1+0x1828] ;  /* 0x0018280001047983 */ /* 0x000ee80000100800 */
[----:B------:R-:W3:Y:S01]  /*b3180*/  LDL.LU R5, [R1+0x130] ;  /* 0x0001300001057983 */ /* 0x000ee20000300800 */
[----:B--2---:R-:W-:-:S03]  /*b3190*/  ISETP.LT.AND P0, PT, R28, c[0x0][0x178], !P4 ;  /* 0x00005e001c007a0c */ /* 0x004fc60006701270 */
[----:B------:R-:W2:Y:S04]  /*b31a0*/  LDL.LU R28, [R1+0x3f04] ;  /* 0x003f0400011c7983 */ /* 0x000ea80000300800 */
[----:B------:R-:W2:Y:S01]  /*b31b0*/  LDL.LU R29, [R1+0x3f00] ;  /* 0x003f0000011d7983 */ /* 0x000ea20000300800 */
[----:B------:R-:W-:Y:S01]  /*b31c0*/  PRMT R0, R7, 0x7632, R0 ;  /* 0x0000763207007816 */ /* 0x000fe20000000000 */
[----:B------:R-:W-:Y:S02]  /*b31d0*/  IMAD.WIDE R6, R26, 0x2, R20 ;  /* 0x000000021a067825 */ /* 0x000fe400078e0214 */
[----:B------:R-:W-:Y:S01]  /*b31e0*/  STL [R1+0x3ef8], R18 ;  /* 0x003ef81201007387 */ /* 0x000fe20000100800 */
[----:B-----5:R-:W-:-:S03]  /*b31f0*/  PRMT R27, R23, 0x7632, R27 ;  /* 0x00007632171b7816 */ /* 0x020fc6000000001b */
[----:B------:R-:W-:Y:S04]  /*b3200*/  STL [R1+0x3ef4], R19 ;  /* 0x003ef41301007387 */ /* 0x000fe80000100800 */
[----:B------:R-:W-:Y:S04]  /*b3210*/  STL [R1+0x3efc], R3 ;  /* 0x003efc0301007387 */ /* 0x000fe80000100800 */
[----:B------:R0:W-:Y:S01]  /*b3220*/  @P1 STG.E.U16 [R6.64], R0 ;  /* 0x0000000006001986 */ /* 0x0001e2000c101504 */
[----:B----4-:R-:W-:-:S03]  /*b3230*/  ISETP.LT.AND P1, PT, R22, c[0x0][0x178], !P4 ;  /* 0x00005e0016007a0c */ /* 0x010fc60006721270 */
[----:B------:R-:W-:Y:S01]  /*b3240*/  STL [R1+0x3ee8], R16 ;  /* 0x003ee81001007387 */ /* 0x000fe20000100800 */
[----:B------:R-:W-:-:S03]  /*b3250*/  IMAD.WIDE R22, R26, 0x2, R2 ;  /* 0x000000021a167825 */ /* 0x000fc600078e0202 */
[----:B------:R1:W-:Y:S01]  /*b3260*/  STL [R1+0x3ee4], R17 ;  /* 0x003ee41101007387 */ /* 0x0003e20000100800 */
[----:B0-----:R-:W-:Y:S01]  /*b3270*/  IMAD.WIDE R6, R26, 0x2, R18 ;  /* 0x000000021a067825 */ /* 0x001fe200078e0212 */
[----:B---3--:R-:W-:Y:S02]  /*b3280*/  ISETP.LT.AND P3, PT, R4, c[0x0][0x178], !P4 ;  /* 0x00005e0004007a0c */ /* 0x008fe40006761270 */
[----:B------:R-:W-:Y:S01]  /*b3290*/  PRMT R0, R5, 0x7632, R0 ;  /* 0x0000763205007816 */ /* 0x000fe20000000000 */
[----:B------:R-:W-:Y:S01]  /*b32a0*/  IMAD.WIDE R4, R26, 0x2, R14 ;  /* 0x000000021a047825 */ /* 0x000fe200078e020e */
[----:B------:R0:W-:Y:S01]  /*b32b0*/  @P0 STG.E.U16 [R6.64], R27 ;  /* 0x0000001b06000986 */ /* 0x0001e2000c101504 */
[----:B--2---:R-:W-:Y:S02]  /*b32c0*/  PRMT R28, R24, 0x7632, R28 ;  /* 0x00007632181c7816 */ /* 0x004fe4000000001c */
[----:B------:R-:W-:Y:S01]  /*b32d0*/  PRMT R29, R25, 0x7632, R29 ;  /* 0x00007632191d7816 */ /* 0x000fe2000000001d */
[----:B------:R-:W-:-:S02]  /*b32e0*/  IMAD.WIDE R24, R26, 0x2, R16 ;  /* 0x000000021a187825 */ /* 0x000fc400078e0210 */
[----:B-1----:R-:W2:Y:S04]  /*b32f0*/  LDL.LU R17, [R1+0x4e0] ;  /* 0x0004e00001117983 */ /* 0x002ea80000300800 */
[----:B------:R-:W3:Y:S04]  /*b3300*/  LDL.LU R16, [R1+0x20] ;  /* 0x0000200001107983 */ /* 0x000ee80000300800 */
[----:B------:R-:W4:Y:S04]  /*b3310*/  LDL R3, [R1+0x1824] ;  /* 0x0018240001037983 */ /* 0x000f280000100800 */
[----:B------:R-:W-:Y:S04]  /*b3320*/  STL [R1+0x3ef0], R14 ;  /* 0x003ef00e01007387 */ /* 0x000fe80000100800 */
[----:B------:R1:W-:Y:S04]  /*b3330*/  STL [R1+0x3eec], R15 ;  /* 0x003eec0f01007387 */ /* 0x0003e80000100800 */
[----:B0-----:R-:W5:Y:S04]  /*b3340*/  LDL R6, [R1+0x2074] ;  /* 0x0020740001067983 */ /* 0x001f680000100800 */
[----:B------:R-:W2:Y:S04]  /*b3350*/  LDL R7, [R1+0x181c] ;  /* 0x00181c0001077983 */ /* 0x000ea80000100800 */
[----:B-1----:R-:W3:Y:S04]  /*b3360*/  LDL R15, [R1+0x1830] ;  /* 0x00183000010f7983 */ /* 0x002ee80000100800 */
[----:B------:R-:W4:Y:S04]  /*b3370*/  LDL.LU R27, [R1+0x110] ;  /* 0x00011000011b7983 */ /* 0x000f280000300800 */
[----:B------:R0:W-:Y:S04]  /*b3380*/  @P2 STG.E.U16 [R22.64], R28 ;  /* 0x0000001c16002986 */ /* 0x0001e8000c101504 */
[----:B0-----:R-:W4:Y:S04]  /*b3390*/  LDL.LU R22, [R1+0x120] ;  /* 0x0001200001167983 */ /* 0x001f280000300800 */
[----:B------:R-:W4:Y:S04]  /*b33a0*/  LDL R23, [R1+0x1ea4] ;  /* 0x001ea40001177983 */ /* 0x000f280000100800 */
[----:B------:R-:W-:Y:S04]  /*b33b0*/  @P3 STG.E.U16 [R24.64], R29 ;  /* 0x0000001d18003986 */ /* 0x000fe8000c101504 */
[----:B------:R-:W-:Y:S01]  /*b33c0*/  @P1 STG.E.U16 [R4.64], R0 ;  /* 0x0000000004001986 */ /* 0x000fe2000c101504 */
[----:B--2---:R-:W-:-:S02]  /*b33d0*/  ISETP.LT.AND P6, PT, R7, c[0x0][0x178], !P5 ;  /* 0x00005e0007007a0c */ /* 0x004fc40006fc1270 */
[----:B---3--:R-:W-:Y:S02]  /*b33e0*/  ISETP.LT.AND P1, PT, R15, c[0x0][0x178], !P4 ;  /* 0x00005e000f007a0c */ /* 0x008fe40006721270 */
[----:B----4-:R-:W-:Y:S02]  /*b33f0*/  ISETP.LT.AND P3, PT, R23, c[0x0][0x178], !P4 ;  /* 0x00005e0017007a0c */ /* 0x010fe40006761270 */
[----:B-----5:R-:W-:Y:S02]  /*b3400*/  ISETP.LT.AND P4, PT, R6, c[0x0][0x178], !P4 ;  /* 0x00005e0006007a0c */ /* 0x020fe40006781270 */
[----:B------:R0:W1:Y:S04]  /*b3410*/  LDS.128 R4, [R17] ;  /* 0x0000000011047984 */ /* 0x0000680000000c00 */
[----:B0-----:R-:W2:Y:S04]  /*b3420*/  LDL R17, [R1+0x1d0] ;  /* 0x0001d00001117983 */ /* 0x001ea80000100800 */
[----:B-1----:R0:W-:Y:S04]  /*b3430*/  STL [R1+0x3ed8], R4 ;  /* 0x003ed80401007387 */ /* 0x0021e80000100800 */
[----:B0-----:R-:W3:Y:S04]  /*b3440*/  LDL R4, [R1+0x182c] ;  /* 0x00182c0001047983 */ /* 0x001ee80000100800 */
[----:B------:R0:W-:Y:S04]  /*b3450*/  STL [R1+0x3e4c], R5 ;  /* 0x003e4c0501007387 */ /* 0x0001e80000100800 */
[----:B0-----:R-:W4:Y:S04]  /*b3460*/  LDL R5, [R1+0x1820] ;  /* 0x0018200001057983 */ /* 0x001f280000100800 */
[----:B------:R-:W-:Y:S04]  /*b3470*/  STL [R1+0x3dd8], R6 ;  /* 0x003dd80601007387 */ /* 0x000fe80000100800 */
[----:B------:R-:W-:Y:S04]  /*b3480*/  STL [R1+0x3d48], R7 ;  /* 0x003d480701007387 */ /* 0x000fe80000100800 */
[----:B------:R0:W-:Y:S04]  /*b3490*/  STL [R1+0x3d84], R7 ;  /* 0x003d840701007387 */ /* 0x0001e80000100800 */
[----:B0-----:R-:W5:Y:S01]  /*b34a0*/  LDL R7, [R1+0x181c] ;  /* 0x00181c0001077983 */ /* 0x001f620000100800 */
[----:B------:R-:W-:-:S03]  /*b34b0*/  PRMT R18, R22, 0x7632, R18 ;  /* 0x0000763216127816 */ /* 0x000fc60000000012 */
[----:B-----5:R0:W-:Y:S04]  /*b34c0*/  STL [R1+0x3edc], R7 ;  /* 0x003edc0701007387 */ /* 0x0201e80000100800 */
[----:B0-----:R-:W5:Y:S01]  /*b34d0*/  LDL R7, [R1+0x1b0] ;  /* 0x0001b00001077983 */ /* 0x001f620000100800 */
[----:B------:R-:W-:Y:S01]  /*b34e0*/  IMAD.WIDE R22, R26, 0x2, R12 ;  /* 0x000000021a167825 */ /* 0x000fe200078e020c */
[----:B------:R-:W-:Y:S02]  /*b34f0*/  PRMT R19, R27, 0x7632, R19 ;  /* 0x000076321b137816 */ /* 0x000fe40000000013 */
[----:B------:R-:W-:Y:S01]  /*b3500*/  PRMT R14, R16, 0x7632, R14 ;  /* 0x00007632100e7816 */ /* 0x000fe2000000000e */
[C---:B------:R-:W-:Y:S01]  /*b3510*/  IMAD.WIDE R24, R26.reuse, 0x2, R10 ;  /* 0x000000021a187825 */ /* 0x040fe200078e020a */
[----:B------:R-:W-:Y:S01]  /*b3520*/  ISETP.LT.AND P2, PT, R3, c[0x0][0x178], !P5 ;  /* 0x00005e0003007a0c */ /* 0x000fe20006f41270 */
[----:B------:R-:W-:Y:S01]  /*b3530*/  @P1 STG.E.U16 [R22.64], R18 ;  /* 0x0000001216001986 */ /* 0x000fe2000c101504 */
[----:B------:R-:W-:-:S03]  /*b3540*/  IADD3 R0, R26, c[0x0][0x198], RZ ;  /* 0x000066001a007a10 */ /* 0x000fc60007ffe0ff */
[----:B------:R-:W-:Y:S01]  /*b3550*/  @P3 STG.E.U16 [R24.64], R19 ;  /* 0x0000001318003986 */ /* 0x000fe2000c101504 */
[----:B------:R-:W-:-:S05]  /*b3560*/  IMAD.WIDE R26, R26, 0x2, R8 ;  /* 0x000000021a1a7825 */ /* 0x000fca00078e0208 */
[----:B------:R-:W-:Y:S04]  /*b3570*/  @P4 STG.E.U16 [R26.64], R14 ;  /* 0x0000000e1a004986 */ /* 0x000fe8000c101504 */
[----:B-----5:R0:W-:Y:S04]  /*b3580*/  STL [R1+0x3ee0], R7 ;  /* 0x003ee00701007387 */ /* 0x0201e80000100800 */
[----:B0-----:R-:W5:Y:S04]  /*b3590*/  LDL R7, [R1+0x2074] ;  /* 0x0020740001077983 */ /* 0x001f680000100800 */
[----:B------:R-:W2:Y:S04]  /*b35a0*/  LDL.LU R6, [R1+0x190] ;  /* 0x0001900001067983 */ /* 0x000ea80000300800 */
[----:B------:R-:W2:Y:S04]  /*b35b0*/  LDL.LU R16, [R1+0x3c94] ;  /* 0x003c940001107983 */ /* 0x000ea80000300800 */
[----:B------:R-:W5:Y:S04]  /*b35c0*/  LDL.LU R3, [R1+0x3efc] ;  /* 0x003efc0001037983 */ /* 0x000f680000300800 */
[----:B------:R-:W5:Y:S04]  /*b35d0*/  LDL.LU R18, [R1+0x3ef8] ;  /* 0x003ef80001127983 */ /* 0x000f680000300800 */
[----:B------:R-:W5:Y:S04]  /*b35e0*/  LDL R22, [R1+0x480] ;  /* 0x0004800001167983 */ /* 0x000f680000100800 */
[----:B------:R-:W5:Y:S04]  /*b35f0*/  LDL R23, [R1+0x1828] ;  /* 0x0018280001177983 */ /* 0x000f680000100800 */
[----:B------:R-:W5:Y:S04]  /*b3600*/  LDL.LU R19, [R1+0x3ef4] ;  /* 0x003ef40001137983 */ /* 0x000f680000300800 */
[----:B------:R-:W5:Y:S04]  /*b3610*/  LDL.LU R14, [R1+0x3ef0] ;  /* 0x003ef000010e7983 */ /* 0x000f680000300800 */
[----:B------:R-:W5:Y:S04]  /*b3620*/  LDL R26, [R1+0x1c0] ;  /* 0x0001c000011a7983 */ /* 0x000f680000100800 */
[----:B------:R-:W5:Y:S01]  /*b3630*/  LDL R27, [R1+0x1ea4] ;  /* 0x001ea400011b7983 */ /* 0x000f620000100800 */
[----:B----4-:R-:W-:Y:S01]  /*b3640*/  ISETP.LT.AND P0, PT, R5, c[0x0][0x178], !P5 ;  /* 0x00005e0005007a0c */ /* 0x010fe20006f01270 */
[----:B------:R-:W-:Y:S01]  /*b3650*/  IMAD.WIDE R28, R0, 0x2, R20 ;  /* 0x00000002001c7825 */ /* 0x000fe200078e0214 */
[----:B---3--:R-:W-:-:S02]  /*b3660*/  ISETP.LT.AND P4, PT, R4, c[0x0][0x178], !P5 ;  /* 0x00005e0004007a0c */ /* 0x008fc40006f81270 */
[----:B------:R-:W-:Y:S02]  /*b3670*/  ISETP.LT.AND P3, PT, R15, c[0x0][0x178], !P5 ;  /* 0x00005e000f007a0c */ /* 0x000fe40006f61270 */
[----:B--2---:R-:W-:Y:S01]  /*b3680*/  ISETP.GE.AND P1, PT, R16, c[0x0][0x17c], PT ;  /* 0x00005f0010007a0c */ /* 0x004fe20003f26270 */
[C---:B-----5:R-:W-:Y:S01]  /*b3690*/  IMAD.WIDE R24, R0.reuse, 0x2, R2 ;  /* 0x0000000200187825 */ /* 0x060fe200078e0202 */
[----:B------:R0:W-:Y:S01]  /*b36a0*/  @P6 STG.E.U16 [R28.64], R22 ;  /* 0x000000161c006986 */ /* 0x0001e2000c101504 */
[----:B------:R-:W-:Y:S02]  /*b36b0*/  ISETP.LT.AND P6, PT, R23, c[0x0][0x178], !P5 ;  /* 0x00005e0017007a0c */ /* 0x000fe40006fc1270 */
[----:B0-----:R-:W-:Y:S01]  /*b36c0*/  IMAD.WIDE R22, R0, 0x2, R18 ;  /* 0x0000000200167825 */ /* 0x001fe200078e0212 */
[----:B------:R-:W2:Y:S04]  /*b36d0*/  LDL.LU R28, [R1+0x480] ;  /* 0x00048000011c7983 */ /* 0x000ea80000300800 */
[----:B------:R-:W3:Y:S04]  /*b36e0*/  LDL R29, [R1+0x1824] ;  /* 0x00182400011d7983 */ /* 0x000ee80000100800 */
[----:B------:R-:W4:Y:S04]  /*b36f0*/  LDL R4, [R1+0x180] ;  /* 0x0001800001047983 */ /* 0x000f280000100800 */
[----:B------:R-:W5:Y:S04]  /*b3700*/  LDL.LU R15, [R1+0x3eec] ;  /* 0x003eec00010f7983 */ /* 0x000f680000300800 */
[----:B------:R-:W2:Y:S04]  /*b3710*/  LDL.LU R16, [R1+0x3ee8] ;  /* 0x003ee80001107983 */ /* 0x000ea80000300800 */
[----:B------:R0:W-:Y:S04]  /*b3720*/  @P0 STG.E.U16 [R22.64], R17 ;  /* 0x0000001116000986 */ /* 0x0001e8000c101504 */
[----:B------:R-:W-:Y:S01]  /*b3730*/  @P2 STG.E.U16 [R24.64], R26 ;  /* 0x0000001a18002986 */ /* 0x000fe2000c101504 */
[----:B------:R-:W-:-:S03]  /*b3740*/  ISETP.LT.AND P2, PT, R27, c[0x0][0x178], !P5 ;  /* 0x00005e001b007a0c */ /* 0x000fc60006f41270 */
[----:B0-----:R-:W2:Y:S04]  /*b3750*/  LDL.LU R17, [R1+0x3ee4] ;  /* 0x003ee40001117983 */ /* 0x001ea80000300800 */
[----:B------:R-:W2:Y:S01]  /*b3760*/  LDL.LU R23, [R1+0x3c90] ;  /* 0x003c900001177983 */ /* 0x000ea20000300800 */
[----:B------:R-:W-:-:S03]  /*b3770*/  ISETP.LT.AND P5, PT, R7, c[0x0][0x178], !P5 ;  /* 0x00005e0007007a0c */ /* 0x000fc60006fa1270 */
[----:B------:R-:W3:Y:S01]  /*b3780*/  LDL.LU R7, [R1+0x3ee0] ;  /* 0x003ee00001077983 */ /* 0x000ee20000300800 */
[----:B--2---:R-:W-:Y:S01]  /*b3790*/  ISETP.GE.AND P0, PT, R23, c[0x0][0x17c], PT ;  /* 0x00005f0017007a0c */ /* 0x004fe20003f06270 */
[----:B------:R-:W-:-:S05]  /*b37a0*/  IMAD.WIDE R22, R0, 0x2, R16 ;  /* 0x0000000200167825 */ /* 0x000fca00078e0210 */
[----:B---3--:R0:W-:Y:S04]  /*b37b0*/  @P6 STG.E.U16 [R22.64], R7 ;  /* 0x0000000716006986 */ /* 0x0081e8000c101504 */
[----:B0-----:R-:W2:Y:S04]  /*b37c0*/  LDL.LU R7, [R1+0x3edc] ;  /* 0x003edc0001077983 */ /* 0x001ea80000300800 */
[----:B------:R-:W3:Y:S01]  /*b37d0*/  LDL R23, [R1+0x1a0] ;  /* 0x0001a00001177983 */ /* 0x000ee20000100800 */
[----:B-----5:R-:W-:Y:S01]  /*b37e0*/  IMAD.WIDE R24, R0, 0x2, R14 ;  /* 0x0000000200187825 */ /* 0x020fe200078e020e */
[----:B------:R-:W-:-:S03]  /*b37f0*/  ISETP.LT.AND P6, PT, R5, c[0x0][0x178], !P1 ;  /* 0x00005e0005007a0c */ /* 0x000fc60004fc1270 */
[----:B------:R-:W-:Y:S01]  /*b3800*/  IMAD.WIDE R26, R0, 0x2, R12 ;  /* 0x00000002001a7825 */ /* 0x000fe200078e020c */
[----:B--2---:R0:W-:Y:S04]  /*b3810*/  STL [R1+0x3ec4], R7 ;  /* 0x003ec40701007387 */ /* 0x0041e80000100800 */
[----:B---3--:R1:W-:Y:S01]  /*b3820*/  @P4 STG.E.U16 [R24.64], R23 ;  /* 0x0000001718004986 */ /* 0x0083e2000c101504 */
[----:B------:R-:W-:-:S03]  /*b3830*/  ISETP.LT.AND P4, PT, R7, c[0x0][0x178], !P1 ;  /* 0x00005e0007007a0c */ /* 0x000fc60004f81270 */
[----:B0-----:R-:W2:Y:S04]  /*b3840*/  LDL.LU R7, [R1+0x1d0] ;  /* 0x0001d00001077983 */ /* 0x001ea80000300800 */
[----:B------:R-:W3:Y:S01]  /*b3850*/  LDL.LU R5, [R1+0x4e8] ;  /* 0x0004e80001057983 */ /* 0x000ee20000300800 */
[----:B-1----:R-:W-:-:S03]  /*b3860*/  IMAD.WIDE R24, R0, 0x2, R10 ;  /* 0x0000000200187825 */ /* 0x002fc600078e020a */
[----:B------:R0:W-:Y:S04]  /*b3870*/  STL.64 [R1+0x3ed0], R10 ;  /* 0x003ed00a01007387 */ /* 0x0001e80000100a00 */
[----:B------:R1:W-:Y:S04]  /*b3880*/  @P3 STG.E.U16 [R26.64], R6 ;  /* 0x000000061a003986 */ /* 0x0003e8000c101504 */
[----:B----4-:R-:W-:Y:S04]  /*b3890*/  @P2 STG.E.U16 [R24.64], R4 ;  /* 0x0000000418002986 */ /* 0x010fe8000c101504 */
[----:B0-----:R-:W4:Y:S04]  /*b38a0*/  LDL.LU R10, [R1+0x1b0] ;  /* 0x0001b000010a7983 */ /* 0x001f280000300800 */
[----:B------:R-:W5:Y:S01]  /*b38b0*/  LDL.LU R11, [R1+0x1a0] ;  /* 0x0001a000010b7983 */ /* 0x000f620000300800 */
[----:B-1----:R-:W-:-:S03]  /*b38c0*/  IMAD.WIDE R26, R0, 0x2, R8 ;  /* 0x00000002001a7825 */ /* 0x002fc600078e0208 */
[----:B------:R0:W-:Y:S04]  /*b38d0*/  STL.64 [R1+0x3ec8], R8 ;  /* 0x003ec80801007387 */ /* 0x0001e80000100a00 */
[----:B0-----:R-:W2:Y:S04]  /*b38e0*/  LDL R8, [R1+0x1830] ;  /* 0x0018300001087983 */ /* 0x001ea80000100800 */
[----:B------:R-:W2:Y:S04]  /*b38f0*/  LDL.LU R9, [R1+0x3c98] ;  /* 0x003c980001097983 */ /* 0x000ea80000300800 */
[----:B------:R-:W2:Y:S01]  /*b3900*/  LDL.LU R4, [R1+0x3ed8] ;  /* 0x003ed80001047983 */ /* 0x000ea20000300800 */
[----:B------:R-:W-:-:S02]  /*b3910*/  IADD3 R23, R0, c[0x0][0x198], RZ ;  /* 0x0000660000177a10 */ /* 0x000fc40007ffe0ff */
[----:B------:R-:W-:Y:S02]  /*b3920*/  PRMT R0, R28, 0x7632, R0 ;  /* 0x000076321c007816 */ /* 0x000fe40000000000 */
[----:B------:R-:W-:Y:S01]  /*b3930*/  ISETP.LT.AND P3, PT, R29, c[0x0][0x178], !P1 ;  /* 0x00005e001d007a0c */ /* 0x000fe20004f61270 */
[----:B--2---:R0:W-:Y:S04]  /*b3940*/  @P5 STG.E.U16 [R26.64], R4 ;  /* 0x000000041a005986 */ /* 0x0041e8000c101504 */
[----:B0-----:R-:W2:Y:S04]  /*b3950*/  LDL.LU R26, [R1+0x1c0] ;  /* 0x0001c000011a7983 */ /* 0x001ea80000300800 */
[----:B------:R-:W3:Y:S01]  /*b3960*/  LDL R27, [R1+0x1828] ;  /* 0x00182800011b7983 */ /* 0x000ee20000100800 */
[----:B------:R-:W-:-:S03]  /*b3970*/  PRMT R4, R7, 0x7632, R4 ;  /* 0x0000763207047816 */ /* 0x000fc60000000004 */
[----:B------:R-:W4:Y:S01]  /*b3980*/  LDL R7, [R1+0x1ea4] ;  /* 0x001ea40001077983 */ /* 0x000f220000100800 */
[----:B------:R-:W-:-:S04]  /*b3990*/  IMAD.WIDE R28, R23, 0x2, R20 ;  /* 0x00000002171c7825 */ /* 0x000fc800078e0214 */
[----:B------:R-:W-:Y:S01]  /*b39a0*/  IMAD.WIDE R24, R23, 0x2, R18 ;  /* 0x0000000217187825 */ /* 0x000fe200078e0212 */
[----:B------:R0:W-:Y:S01]  /*b39b0*/  @P4 STG.E.U16 [R28.64], R0 ;  /* 0x000000001c004986 */ /* 0x0001e2000c101504 */
[----:B------:R-:W-:-:S03]  /*b39c0*/  ISETP.LT.AND P5, PT, R8, c[0x0][0x178], !P1 ;  /* 0x00005e0008007a0c */ /* 0x000fc60004fa1270 */
[----:B------:R5:W-:Y:S01]  /*b39d0*/  @P6 STG.E.U16 [R24.64], R4 ;  /* 0x0000000418006986 */ /* 0x000be2000c101504 */
[----:B------:R-:W-:-:S03]  /*b39e0*/  ISETP.GE.AND P2, PT, R9, c[0x0][0x17c], PT ;  /* 0x00005f0009007a0c */ /* 0x000fc60003f46270 */
[----:B0-----:R-:W4:Y:S01]  /*b39f0*/  LDL R29, [R1+0x182c] ;  /* 0x00182c00011d7983 */ /* 0x001f220000100800 */
[----:B-----5:R-:W-:Y:S01]  /*b3a00*/  PRMT R4, R11, 0x7632, R4 ;  /* 0x000076320b047816 */ /* 0x020fe20000000004 */
[----:B------:R-:W-:Y:S02]  /*b3a10*/  IMAD.WIDE R24, R23, 0x2, R16 ;  /* 0x0000000217187825 */ /* 0x000fe400078e0210 */
[----:B------:R0:W-:Y:S04]  /*b3a20*/  STL [R1+0x3ec0], R3 ;  /* 0x003ec00301007387 */ /* 0x0001e80000100800 */
[----:B------:R-:W-:Y:S01]  /*b3a30*/  STL [R1+0x3ebc], R17 ;  /* 0x003ebc1101007387 */ /* 0x000fe20000100800 */
[----:B------:R-:W-:Y:S02]  /*b3a40*/  PRMT R22, R6, 0x7632, R22 ;  /* 0x0000763206167816 */ /* 0x000fe40000000016 */
[----:B--2---:R-:W-:-:S02]  /*b3a50*/  PRMT R0, R26, 0x7632, R0 ;  /* 0x000076321a007816 */ /* 0x004fc40000000000 */
[----:B---3--:R-:W-:Y:S01]  /*b3a60*/  ISETP.LT.AND P4, PT, R27, c[0x0][0x178], !P1 ;  /* 0x00005e001b007a0c */ /* 0x008fe20004f81270 */
[C---:B------:R-:W-:Y:S02]  /*b3a70*/  IMAD.WIDE R26, R23.reuse, 0x2, R2 ;  /* 0x00000002171a7825 */ /* 0x040fe400078e0202 */
[----:B0-----:R-:W2:Y:S04]  /*b3a80*/  LDL R3, [R1+0x4a0] ;  /* 0x0004a00001037983 */ /* 0x001ea80000100800 */
[----:B------:R4:W-:Y:S02]  /*b3a90*/  @P3 STG.E.U16 [R26.64], R0 ;  /* 0x000000001a003986 */ /* 0x0009e4000c101504 */
[----:B----4-:R-:W-:Y:S02]  /*b3aa0*/  PRMT R0, R10, 0x7632, R0 ;  /* 0x000076320a007816 */ /* 0x010fe40000000000 */
[----:B------:R-:W0:Y:S04]  /*b3ab0*/  LDS.128 R8, [R5] ;  /* 0x0000000005087984 */ /* 0x000e280000000c00 */
[----:B------:R-:W-:Y:S04]  /*b3ac0*/  STL [R1+0x3eb8], R15 ;  /* 0x003eb80f01007387 */ /* 0x000fe80000100800 */
[----:B------:R1:W-:Y:S01]  /*b3ad0*/  @P4 STG.E.U16 [R24.64], R0 ;  /* 0x0000000018004986 */ /* 0x0003e2000c101504 */
[----:B------:R-:W-:Y:S01]  /*b3ae0*/  IMAD.WIDE R26, R23, 0x2, R14 ;  /* 0x00000002171a7825 */ /* 0x000fe200078e020e */
[----:B------:R-:W-:-:S02]  /*b3af0*/  ISETP.LT.AND P3, PT, R7, c[0x0][0x178], !P1 ;  /* 0x00005e0007007a0c */ /* 0x000fc40004f61270 */
[----:B-1----:R-:W3:Y:S04]  /*b3b00*/  LDL.LU R24, [R1+0x180] ;  /* 0x0001800001187983 */ /* 0x002ee80000300800 */
[----:B------:R-:W4:Y:S01]  /*b3b10*/  LDL R25, [R1+0x1820] ;  /* 0x0018200001197983 */ /* 0x000f220000100800 */
[----:B0-----:R-:W-:-:S03]  /*b3b20*/  IMAD.MOV.U32 R5, RZ, RZ, R8 ;  /* 0x000000ffff057224 */ /* 0x001fc600078e0008 */
[----:B------:R0:W-:Y:S01]  /*b3b30*/  STL.64 [R1+0x38], R10 ;  /* 0x0000380a01007387 */ /* 0x0001e20000100a00 */
[----:B------:R-:W-:-:S03]  /*b3b40*/  IMAD.MOV.U32 R6, RZ, RZ, R9 ;  /* 0x000000ffff067224 */ /* 0x000fc600078e0009 */
[----:B0-----:R-:W5:Y:S04]  /*b3b50*/  LDL.LU.64 R10, [R1+0x3ed0] ;  /* 0x003ed000010a7983 */ /* 0x001f680000300a00 */
[----:B------:R-:W2:Y:S04]  /*b3b60*/  LDL.LU.64 R8, [R1+0x3ec8] ;  /* 0x003ec80001087983 */ /* 0x000ea80000300a00 */
[----:B------:R-:W2:Y:S04]  /*b3b70*/  LDL R17, [R1+0x490] ;  /* 0x0004900001117983 */ /* 0x000ea80000100800 */
[----:B------:R-:W2:Y:S04]  /*b3b80*/  LDL R15, [R1+0x220] ;  /* 0x00022000010f7983 */ /* 0x000ea80000100800 */
[----:B------:R0:W-:Y:S04]  /*b3b90*/  STL [R1+0x3eb4], R5 ;  /* 0x003eb40501007387 */ /* 0x0001e80000100800 */
[----:B0-----:R-:W2:Y:S04]  /*b3ba0*/  LDL R5, [R1+0x2074] ;  /* 0x0020740001057983 */ /* 0x001ea80000100800 */
[----:B------:R0:W-:Y:S04]  /*b3bb0*/  STL [R1+0x3e34], R6 ;  /* 0x003e340601007387 */ /* 0x0001e80000100800 */
[----:B0-----:R-:W2:Y:S04]  /*b3bc0*/  LDL R6, [R1+0x1824] ;  /* 0x0018240001067983 */ /* 0x001ea80000100800 */
[----:B------:R-:W2:Y:S01]  /*b3bd0*/  LDL.LU R7, [R1+0x3ec4] ;  /* 0x003ec40001077983 */ /* 0x000ea20000300800 */
[----:B------:R-:W-:Y:S01]  /*b3be0*/  ISETP.LT.AND P6, PT, R29, c[0x0][0x178], !P1 ;  /* 0x00005e001d007a0c */ /* 0x000fe20004fc1270 */
[----:B------:R-:W-:-:S12]  /*b3bf0*/  IMAD.WIDE R28, R23, 0x2, R12 ;  /* 0x00000002171c7825 */ /* 0x000fd800078e020c */
[----:B------:R-:W-:Y:S04]  /*b3c00*/  @P6 STG.E.U16 [R26.64], R4 ;  /* 0x000000041a006986 */ /* 0x000fe8000c101504 */
[----:B------:R0:W-:Y:S02]  /*b3c10*/  @P5 STG.E.U16 [R28.64], R22 ;  /* 0x000000161c005986 */ /* 0x0001e4000c101504 */
[----:B0-----:R-:W-:Y:S02]  /*b3c20*/  IADD3 R22, R23, c[0x0][0x198], RZ ;  /* 0x0000660017167a10 */ /* 0x001fe40007ffe0ff */
[----:B---3--:R-:W-:Y:S02]  /*b3c30*/  PRMT R4, R24, 0x7632, R4 ;  /* 0x0000763218047816 */ /* 0x008fe40000000004 */
[----:B----4-:R-:W-:Y:S01]  /*b3c40*/  ISETP.LT.AND P4, PT, R25, c[0x0][0x178], !P0 ;  /* 0x00005e0019007a0c */ /* 0x010fe20004781270 */
[----:B------:R-:W-:Y:S01]  /*b3c50*/  IMAD.WIDE R24, R22, 0x2, R20 ;  /* 0x0000000216187825 */ /* 0x000fe200078e0214 */
[----:B------:R-:W-:-:S03]  /*b3c60*/  PRMT R0, R4, 0x7632, R0 ;  /* 0x0000763204007816 */ /* 0x000fc60000000000 */
[----:B-----5:R-:W-:-:S04]  /*b3c70*/  IMAD.WIDE R28, R23, 0x2, R10 ;  /* 0x00000002171c7825 */ /* 0x020fc800078e020a */
[----:B--2---:R-:W-:Y:S01]  /*b3c80*/  IMAD.WIDE R26, R23, 0x2, R8 ;  /* 0x00000002171a7825 */ /* 0x004fe200078e0208 */
[----:B------:R0:W-:Y:S01]  /*b3c90*/  @P3 STG.E.U16 [R28.64], R4 ;  /* 0x000000041c003986 */ /* 0x0001e2000c101504 */
[----:B------:R-:W-:-:S03]  /*b3ca0*/  ISETP.LT.AND P1, PT, R5, c[0x0][0x178], !P1 ;  /* 0x00005e0005007a0c */ /* 0x000fc60004f21270 */
[----:B------:R-:W2:Y:S01]  /*b3cb0*/  LDL R5, [R1+0x1e0] ;  /* 0x0001e00001057983 */ /* 0x000ea20000100800 */
[----:B------:R-:W-:-:S03]  /*b3cc0*/  ISETP.LT.AND P6, PT, R7, c[0x0][0x178], !P0 ;  /* 0x00005e0007007a0c */ /* 0x000fc600047c1270 */
[----:B------:R1:W-:Y:S01]  /*b3cd0*/  STL [R1+0x3eb0], R6 ;  /* 0x003eb00601007387 */ /* 0x0003e20000100800 */
[----:B------:R-:W-:-:S03]  /*b3ce0*/  ISETP.LT.AND P5, PT, R6, c[0x0][0x178], !P0 ;  /* 0x00005e0006007a0c */ /* 0x000fc600047a1270 */
[----:B0-----:R-:W3:Y:S04]  /*b3cf0*/  LDL R29, [R1+0x1828] ;  /* 0x00182800011d7983 */ /* 0x001ee80000100800 */
[----:B------:R0:W-:Y:S04]  /*b3d00*/  @P1 STG.E.U16 [R26.64], R0 ;  /* 0x000000001a001986 */ /* 0x0001e8000c101504 */
[----:B-1----:R-:W4:Y:S04]  /*b3d10*/  LDL R6, [R1+0x182c] ;  /* 0x00182c0001067983 */ /* 0x002f280000100800 */
[----:B------:R-:W5:Y:S04]  /*b3d20*/  LDL R23, [R1+0x200] ;  /* 0x0002000001177983 */ /* 0x000f680000100800 */
[----:B0-----:R-:W2:Y:S04]  /*b3d30*/  LDL R26, [R1+0x1830] ;  /* 0x00183000011a7983 */ /* 0x001ea80000100800 */
[----:B------:R-:W2:Y:S04]  /*b3d40*/  LDL R27, [R1+0x1ea4] ;  /* 0x001ea400011b7983 */ /* 0x000ea80000100800 */
[----:B------:R-:W2:Y:S04]  /*b3d50*/  LDL R0, [R1+0x210] ;  /* 0x0002100001007983 */ /* 0x000ea80000100800 */
[----:B------:R0:W-:Y:S04]  /*b3d60*/  @P6 STG.E.U16 [R24.64], R3 ;  /* 0x0000000318006986 */ /* 0x0001e8000c101504 */
[----:B0-----:R-:W2:Y:S01]  /*b3d70*/  LDL.LU R3, [R1+0x3ec0] ;  /* 0x003ec00001037983 */ /* 0x001ea20000300800 */
[----:B---3--:R-:W-:Y:S01]  /*b3d80*/  ISETP.LT.AND P3, PT, R29, c[0x0][0x178], !P0 ;  /* 0x00005e001d007a0c */ /* 0x008fe20004761270 */
[----:B------:R-:W-:-:S05]  /*b3d90*/  IMAD.WIDE R28, R22, 0x2, R18 ;  /* 0x00000002161c7825 */ /* 0x000fca00078e0212 */
[----:B------:R0:W-:Y:S01]  /*b3da0*/  @P4 STG.E.U16 [R28.64], R17 ;  /* 0x000000111c004986 */ /* 0x0001e2000c101504 */
[----:B----4-:R-:W-:-:S03]  /*b3db0*/  ISETP.LT.AND P1, PT, R6, c[0x0][0x178], !P0 ;  /* 0x00005e0006007a0c */ /* 0x010fc60004721270 */
[----:B------:R-:W3:Y:S04]  /*b3dc0*/  LDL R6, [R1+0x1820] ;  /* 0x0018200001067983 */ /* 0x000ee80000100800 */
[----:B0-----:R-:W4:Y:S04]  /*b3dd0*/  LDL.LU R17, [R1+0x3ebc] ;  /* 0x003ebc0001117983 */ /* 0x001f280000300800 */
[----:B------:R-:W3:Y:S04]  /*b3de0*/  LDL.LU R28, [R1+0x3c9c] ;  /* 0x003c9c00011c7983 */ /* 0x000ee80000300800 */
[----:B------:R-:W5:Y:S01]  /*b3df0*/  LDL R29, [R1+0x2074] ;  /* 0x00207400011d7983 */ /* 0x000f620000100800 */
[----:B--2---:R-:W-:-:S05]  /*b3e00*/  IMAD.WIDE R24, R22, 0x2, R2 ;  /* 0x0000000216187825 */ /* 0x004fca00078e0202 */
[----:B------:R0:W-:Y:S04]  /*b3e10*/  @P5 STG.E.U16 [R24.64], R15 ;  /* 0x0000000f18005986 */ /* 0x0001e8000c101504 */
[----:B0-----:R-:W2:Y:S01]  /*b3e20*/  LDL.LU R15, [R1+0x3eb8] ;  /* 0x003eb800010f7983 */ /* 0x001ea20000300800 */
[----:B------:R-:W-:Y:S02]  /*b3e30*/  ISETP.LT.AND P6, PT, R26, c[0x0][0x178], !P0 ;  /* 0x00005e001a007a0c */ /* 0x000fe400047c1270 */
[----:B------:R-:W-:Y:S01]  /*b3e40*/  ISETP.LT.AND P4, PT, R27, c[0x0][0x178], !P0 ;  /* 0x00005e001b007a0c */ /* 0x000fe20004781270 */
[C---:B------:R-:W-:Y:S01]  /*b3e50*/  IMAD.WIDE R24, R22.reuse, 0x2, R12 ;  /* 0x0000000216187825 */ /* 0x040fe200078e020c */
[----:B------:R-:W-:Y:S04]  /*b3e60*/  STL [R1+0x3ea4], R7 ;  /* 0x003ea40701007387 */ /* 0x000fe80000100800 */
[----:B------:R-:W-:Y:S04]  /*b3e70*/  STL [R1+0x3eac], R12 ;  /* 0x003eac0c01007387 */ /* 0x000fe80000100800 */
[----:B------:R-:W-:Y:S01]  /*b3e80*/  STL [R1+0x3ea8], R13 ;  /* 0x003ea80d01007387 */ /* 0x000fe20000100800 */
[----:B----4-:R-:W-:Y:S01]  /*b3e90*/  IMAD.WIDE R26, R22, 0x2, R16 ;  /* 0x00000002161a7825 */ /* 0x010fe200078e0210 */
[----:B---3--:R-:W-:-:S02]  /*b3ea0*/  ISETP.GE.AND P5, PT, R28, c[0x0][0x17c], PT ;  /* 0x00005f001c007a0c */ /* 0x008fc40003fa6270 */
[----:B-----5:R-:W-:Y:S02]  /*b3eb0*/  ISETP.LT.AND P0, PT, R29, c[0x0][0x178], !P0 ;  /* 0x00005e001d007a0c */ /* 0x020fe40004701270 */
[----:B------:R-:W-:Y:S01]  /*b3ec0*/  @P3 STG.E.U16 [R26.64], R0 ;  /* 0x000000001a003986 */ /* 0x000fe2000c101504 */
[----:B--2---:R-:W-:-:S05]  /*b3ed0*/  IMAD.WIDE R28, R22, 0x2, R14 ;  /* 0x00000002161c7825 */ /* 0x004fca00078e020e */
[----:B------:R0:W-:Y:S04]  /*b3ee0*/  @P1 STG.E.U16 [R28.64], R23 ;  /* 0x000000171c001986 */ /* 0x0001e8000c101504 */
[----:B------:R1:W-:Y:S04]  /*b3ef0*/  @P6 STG.E.U16 [R24.64], R5 ;  /* 0x0000000518006986 */ /* 0x0003e8000c101504 */
[----:B0-----:R-:W2:Y:S04]  /*b3f00*/  LDL.LU R28, [R1+0x210] ;  /* 0x00021000011c7983 */ /* 0x001ea80000300800 */
[----:B------:R-:W3:Y:S04]  /*b3f10*/  LDL.LU R29, [R1+0x200] ;  /* 0x00020000011d7983 */ /* 0x000ee80000300800 */
[----:B-1----:R-:W4:Y:S04]  /*b3f20*/  LDL.LU R5, [R1+0x3eb4] ;  /* 0x003eb40001057983 */ /* 0x002f280000300800 */
[----:B------:R-:W5:Y:S01]  /*b3f30*/  LDL R24, [R1+0x1f0] ;  /* 0x0001f00001187983 */ /* 0x000f620000100800 */
[C---:B------:R-:W-:Y:S01]  /*b3f40*/  IMAD.WIDE R26, R22.reuse, 0x2, R10 ;  /* 0x00000002161a7825 */ /* 0x040fe200078e020a */
[----:B------:R-:W-:-:S02]  /*b3f50*/  IADD3 R0, R22, c[0x0][0x198], RZ ;  /* 0x0000660016007a10 */ /* 0x000fc40007ffe0ff */
[----:B------:R-:W2:Y:S01]  /*b3f60*/  LDL.LU R25, [R1+0x4a0] ;  /* 0x0004a00001197983 */ /* 0x000ea20000300800 */
[----:B------:R-:W-:Y:S01]  /*b3f70*/  IMAD.WIDE R22, R22, 0x2, R8 ;  /* 0x0000000216167825 */ /* 0x000fe200078e0208 */
[----:B------:R-:W-:Y:S02]  /*b3f80*/  ISETP.LT.AND P3, PT, R7, c[0x0][0x178], !P2 ;  /* 0x00005e0007007a0c */ /* 0x000fe40005761270 */
[----:B-----5:R0:W-:Y:S04]  /*b3f90*/  @P4 STG.E.U16 [R26.64], R24 ;  /* 0x000000181a004986 */ /* 0x0201e8000c101504 */
[----:B----4-:R1:W-:Y:S01]  /*b3fa0*/  @P0 STG.E.U16 [R22.64], R5 ;  /* 0x0000000516000986 */ /* 0x0103e2000c101504 */
[----:B------:R-:W-:-:S03]  /*b3fb0*/  ISETP.LT.AND P0, PT, R6, c[0x0][0x178], !P2 ;  /* 0x00005e0006007a0c */ /* 0x000fc60005701270 */
[----:B0-----:R-:W4:Y:S04]  /*b3fc0*/  LDL.LU R26, [R1+0x490] ;  /* 0x00049000011a7983 */ /* 0x001f280000300800 */
[----:B------:R-:W5:Y:S04]  /*b3fd0*/  LDL.LU R27, [R1+0x220] ;  /* 0x00022000011b7983 */ /* 0x000f680000300800 */
[----:B-1----:R-:W5:Y:S04]  /*b3fe0*/  LDL R22, [R1+0x1828] ;  /* 0x0018280001167983 */ /* 0x002f680000100800 */
[----:B------:R-:W5:Y:S04]  /*b3ff0*/  LDL R23, [R1+0x182c] ;  /* 0x00182c0001177983 */ /* 0x000f680000100800 */
[----:B------:R-:W5:Y:S01]  /*b4000*/  LDL.LU R6, [R1+0x3eb0] ;  /* 0x003eb00001067983 */ /* 0x000f620000300800 */
[----:B--2---:R-:W-:Y:S01]  /*b4010*/  PRMT R4, R25, 0x7632, R4 ;  /* 0x0000763219047816 */ /* 0x004fe20000000004 */
[----:B------:R-:W-:-:S05]  /*b4020*/  IMAD.WIDE R24, R0, 0x2, R20 ;  /* 0x0000000200187825 */ /* 0x000fca00078e0214 */
[----:B------:R0:W-:Y:S01]  /*b4030*/  @P3 STG.E.U16 [R24.64], R4 ;  /* 0x0000000418003986 */ /* 0x0001e2000c101504 */
[----:B---3--:R-:W-:-:S03]  /*b4040*/  PRMT R7, R29, 0x7632, R7 ;  /* 0x000076321d077816 */ /* 0x008fc60000000007 */
[----:B------:R-:W-:Y:S04]  /*b4050*/  STL [R1+0x3ea0], R17 ;  /* 0x003ea01101007387 */ /* 0x000fe80000100800 */
[----:B------:R1:W-:Y:S01]  /*b4060*/  STL [R1+0x3e9c], R15 ;  /* 0x003e9c0f01007387 */ /* 0x0003e20000100800 */
[----:B0-----:R-:W-:Y:S01]  /*b4070*/  PRMT R4, R28, 0x7632, R4 ;  /* 0x000076321c047816 */ /* 0x001fe20000000004 */
[----:B------:R-:W-:-:S04]  /*b4080*/  IMAD.WIDE R24, R0, 0x2, R2 ;  /* 0x0000000200187825 */ /* 0x000fc800078e0202 */
[----:B------:R-:W-:Y:S02]  /*b4090*/  IMAD.WIDE R28, R0, 0x2, R14 ;  /* 0x00000002001c7825 */ /* 0x000fe400078e020e */
[----:B-1----:R-:W2:Y:S01]  /*b40a0*/  LDL R15, [R1+0x1820] ;  /* 0x00182000010f7983 */ /* 0x002ea20000100800 */
[----:B----4-:R-:W-:Y:S02]  /*b40b0*/  PRMT R12, R26, 0x7632, R12 ;  /* 0x000076321a0c7816 */ /* 0x010fe4000000000c */
[----:B-----5:R-:W-:Y:S02]  /*b40c0*/  ISETP.LT.AND P4, PT, R22, c[0x0][0x178], !P2 ;  /* 0x00005e0016007a0c */ /* 0x020fe40005781270 */
[----:B------:R-:W-:Y:S02]  /*b40d0*/  ISETP.LT.AND P3, PT, R23, c[0x0][0x178], !P2 ;  /* 0x00005e0017007a0c */ /* 0x000fe40005761270 */
[----:B------:R-:W-:Y:S01]  /*b40e0*/  ISETP.LT.AND P1, PT, R6, c[0x0][0x178], !P2 ;  /* 0x00005e0006007a0c */ /* 0x000fe20005721270 */
[----:B------:R-:W-:Y:S01]  /*b40f0*/  IMAD.WIDE R22, R0, 0x2, R18 ;  /* 0x0000000200167825 */ /* 0x000fe200078e0212 */
[----:B------:R-:W-:-:S03]  /*b4100*/  PRMT R13, R27, 0x7632, R13 ;  /* 0x000076321b0d7816 */ /* 0x000fc6000000000d */
[----:B------:R-:W-:Y:S01]  /*b4110*/  IMAD.WIDE R26, R0, 0x2, R16 ;  /* 0x00000002001a7825 */ /* 0x000fe200078e0210 */
[----:B------:R0:W-:Y:S07]  /*b4120*/  @P0 STG.E.U16 [R22.64], R12 ;  /* 0x0000000c16000986 */ /* 0x0001ee000c101504 */
[----:B------:R1:W-:Y:S04]  /*b4130*/  @P1 STG.E.U16 [R24.64], R13 ;  /* 0x0000000d18001986 */ /* 0x0003e8000c101504 */
[----:B0-----:R-:W3:Y:S04]  /*b4140*/  LDL.LU R12, [R1+0x3eac] ;  /* 0x003eac00010c7983 */ /* 0x001ee80000300800 */
[----:B------:R-:W4:Y:S04]  /*b4150*/  LDL.LU R22, [R1+0x4ec] ;  /* 0x0004ec0001167983 */ /* 0x000f280000300800 */
[----:B------:R-:W5:Y:S04]  /*b4160*/  LDL.LU R23, [R1+0x1f0] ;  /* 0x0001f00001177983 */ /* 0x000f680000300800 */
[----:B-1----:R-:W3:Y:S04]  /*b4170*/  LDL.LU R13, [R1+0x3ea8] ;  /* 0x003ea800010d7983 */ /* 0x002ee80000300800 */
[----:B------:R-:W3:Y:S04]  /*b4180*/  LDL R24, [R1+0x1830] ;  /* 0x0018300001187983 */ /* 0x000ee80000100800 */
[----:B------:R-:W4:Y:S04]  /*b4190*/  LDL R25, [R1+0x1ea4] ;  /* 0x001ea40001197983 */ /* 0x000f280000100800 */
[----:B------:R0:W-:Y:S04]  /*b41a0*/  @P4 STG.E.U16 [R26.64], R4 ;  /* 0x000000041a004986 */ /* 0x0001e8000c101504 */
[----:B0-----:R-:W5:Y:S04]  /*b41b0*/  LDL.LU R27, [R1+0x1e0] ;  /* 0x0001e000011b7983 */ /* 0x001f680000300800 */
[----:B------:R0:W-:Y:S04]  /*b41c0*/  @P3 STG.E.U16 [R28.64], R7 ;  /* 0x000000071c003986 */ /* 0x0001e8000c101504 */
[----:B0-----:R-:W5:Y:S04]  /*b41d0*/  LDL.LU R7, [R1+0x3ea4] ;  /* 0x003ea40001077983 */ /* 0x001f680000300800 */
[----:B------:R-:W5:Y:S01]  /*b41e0*/  LDL R29, [R1+0x2074] ;  /* 0x00207400011d7983 */ /* 0x000f620000100800 */
[----:B------:R-:W-:-:S02]  /*b41f0*/  PRMT R28, R5, 0x7632, R28 ;  /* 0x00007632051c7816 */ /* 0x000fc4000000001c */
[----:B--2---:R-:W-:Y:S02]  /*b4200*/  ISETP.LT.AND P4, PT, R15, c[0x0][0x178], !P5 ;  /* 0x00005e000f007a0c */ /* 0x004fe40006f81270 */
[----:B---3--:R-:W-:Y:S02]  /*b4210*/  ISETP.LT.AND P1, PT, R24, c[0x0][0x178], !P2 ;  /* 0x00005e0018007a0c */ /* 0x008fe40005721270 */
[----:B----4-:R-:W-:Y:S02]  /*b4220*/  ISETP.LT.AND P0, PT, R25, c[0x0][0x178], !P2 ;  /* 0x00005e0019007a0c */ /* 0x010fe40005701270 */
[----:B-----5:R-:W-:Y:S02]  /*b4230*/  PRMT R17, R27, 0x7632, R17 ;  /* 0x000076321b117816 */ /* 0x020fe40000000011 */
[----:B------:R-:W0:Y:S04]  /*b4240*/  LDS.128 R24, [R22] ;  /* 0x0000000016187984 */ /* 0x000e280000000c00 */
[----:B0-----:R-:W-:Y:S04]  /*b4250*/  STL.64 [R1+0x10], R24 ;  /* 0x0000101801007387 */ /* 0x001fe80000100a00 */
[----:B------:R0:W-:Y:S04]  /*b4260*/  STL.64 [R1+0x18], R26 ;  /* 0x0000181a01007387 */ /* 0x0001e80000100a00 */
[----:B------:R-:W2:Y:S04]  /*b4270*/  LDL.LU R5, [R1+0x240] ;  /* 0x0002400001057983 */ /* 0x000ea80000300800 */
[----:B------:R-:W3:Y:S01]  /*b4280*/  LDL R15, [R1+0x4b0] ;  /* 0x0004b000010f7983 */ /* 0x000ee20000100800 */
[----:B0-----:R-:W-:-:S03]  /*b4290*/  IMAD.WIDE R26, R0, 0x2, R12 ;  /* 0x00000002001a7825 */ /* 0x001fc600078e020c */
[----:B------:R-:W-:Y:S04]  /*b42a0*/  STL [R1+0x3e88], R6 ;  /* 0x003e880601007387 */ /* 0x000fe80000100800 */
[----:B------:R0:W-:Y:S04]  /*b42b0*/  @P1 STG.E.U16 [R26.64], R17 ;  /* 0x000000111a001986 */ /* 0x0001e8000c101504 */
[----:B0-----:R-:W4:Y:S01]  /*b42c0*/  LDL R27, [R1+0x1828] ;  /* 0x00182800011b7983 */ /* 0x001f220000100800 */
[----:B------:R-:W-:Y:S01]  /*b42d0*/  ISETP.LT.AND P2, PT, R29, c[0x0][0x178], !P2 ;  /* 0x00005e001d007a0c */ /* 0x000fe20005741270 */
[C---:B------:R-:W-:Y:S01]  /*b42e0*/  IMAD.WIDE R24, R0.reuse, 0x2, R10 ;  /* 0x0000000200187825 */ /* 0x040fe200078e020a */
[----:B------:R-:W-:Y:S01]  /*b42f0*/  PRMT R4, R23, 0x7632, R4 ;  /* 0x0000763217047816 */ /* 0x000fe20000000004 */
[----:B------:R-:W5:Y:S02]  /*b4300*/  LDL.LU R17, [R1+0x3ca0] ;  /* 0x003ca00001117983 */ /* 0x000f640000300800 */
[C---:B------:R-:W-:Y:S01]  /*b4310*/  IMAD.WIDE R22, R0.reuse, 0x2, R8 ;  /* 0x0000000200167825 */ /* 0x040fe200078e0208 */
[----:B------:R-:W-:Y:S01]  /*b4320*/  IADD3 R0, R0, c[0x0][0x198], RZ ;  /* 0x0000660000007a10 */ /* 0x000fe20007ffe0ff */
[----:B------:R0:W-:Y:S06]  /*b4330*/  @P0 STG.E.U16 [R24.64], R4 ;  /* 0x0000000418000986 */ /* 0x0001ec000c101504 */
[----:B------:R1:W-:Y:S04]  /*b4340*/  @P2 STG.E.U16 [R22.64], R28 ;  /* 0x0000001c16002986 */ /* 0x0003e8000c101504 */
[----:B0-----:R-:W2:Y:S04]  /*b4350*/  LDL R4, [R1+0x182c] ;  /* 0x00182c0001047983 */ /* 0x001ea80000100800 */
[----:B-1----:R-:W3:Y:S04]  /*b4360*/  LDL R28, [R1+0x260] ;  /* 0x00026000011c7983 */ /* 0x002ee80000100800 */
[----:B------:R0:W-:Y:S01]  /*b4370*/  STL [R1+0x3e90], R18 ;  /* 0x003e901201007387 */ /* 0x0001e20000100800 */
[----:B----4-:R-:W-:Y:S01]  /*b4380*/  ISETP.LT.AND P2, PT, R27, c[0x0][0x178], !P5 ;  /* 0x00005e001b007a0c */ /* 0x010fe20006f41270 */
[----:B------:R-:W-:-:S02]  /*b4390*/  IMAD.WIDE R26, R0, 0x2, R18 ;  /* 0x00000002001a7825 */ /* 0x000fc400078e0212 */
[----:B0-----:R-:W4:Y:S02]  /*b43a0*/  LDL R18, [R1+0x1820] ;  /* 0x0018200001127983 */ /* 0x001f240000100800 */
[----:B------:R-:W-:Y:S01]  /*b43b0*/  IMAD.WIDE R22, R0, 0x2, R2 ;  /* 0x0000000200167825 */ /* 0x000fe200078e0202 */
[----:B--2---:R-:W-:Y:S01]  /*b43c0*/  ISETP.LT.AND P1, PT, R4, c[0x0][0x178], !P5 ;  /* 0x00005e0004007a0c */ /* 0x004fe20006f21270 */
[----:B----4-:R0:W-:Y:S04]  /*b43d0*/  STL [R1+0x3e94], R18 ;  /* 0x003e941201007387 */ /* 0x0101e80000100800 */
[----:B0-----:R-:W2:Y:S04]  /*b43e0*/  LDL R18, [R1+0x230] ;  /* 0x0002300001127983 */ /* 0x001ea80000100800 */
[----:B------:R0:W-:Y:S04]  /*b43f0*/  STL [R1+0x3e8c], R19 ;  /* 0x003e8c1301007387 */ /* 0x0001e80000100800 */
[----:B0-----:R-:W4:Y:S04]  /*b4400*/  LDL R19, [R1+0x10] ;  /* 0x0000100001137983 */ /* 0x001f280000100800 */
[----:B------:R-:W2:Y:S04]  /*b4410*/  LDL.LU R4, [R1+0x3ca4] ;  /* 0x003ca40001047983 */ /* 0x000ea80000300800 */
[----:B------:R0:W-:Y:S04]  /*b4420*/  STL [R1+0x3e98], R3 ;  /* 0x003e980301007387 */ /* 0x0001e80000100800 */
[----:B0-----:R-:W2:Y:S01]  /*b4430*/  LDL.LU R3, [R1+0x4c0] ;  /* 0x0004c00001037983 */ /* 0x001ea20000300800 */
[----:B------:R-:W-:Y:S01]  /*b4440*/  ISETP.LT.AND P3, PT, R7, c[0x0][0x178], !P5 ;  /* 0x00005e0007007a0c */ /* 0x000fe20006f61270 */
[----:B------:R-:W-:Y:S01]  /*b4450*/  IMAD.WIDE R24, R0, 0x2, R20 ;  /* 0x0000000200187825 */ /* 0x000fe200078e0214 */
[----:B-----5:R-:W-:-:S02]  /*b4460*/  ISETP.GE.AND P0, PT, R17, c[0x0][0x17c], PT ;  /* 0x00005f0011007a0c */ /* 0x020fc40003f06270 */
[----:B------:R-:W5:Y:S01]  /*b4470*/  LDL.LU R17, [R1+0x3ea0] ;  /* 0x003ea00001117983 */ /* 0x000f620000300800 */
[----:B------:R-:W-:-:S08]  /*b4480*/  ISETP.LT.AND P6, PT, R6, c[0x0][0x178], !P5 ;  /* 0x00005e0006007a0c */ /* 0x000fd00006fc1270 */
[----:B--2---:R0:W-:Y:S04]  /*b4490*/  @P3 STG.E.U16 [R24.64], R3 ;  /* 0x0000000318003986 */ /* 0x0041e8000c101504 */
[----:B0-----:R-:W2:Y:S04]  /*b44a0*/  LDL R25, [R1+0x4d0] ;  /* 0x0004d00001197983 */ /* 0x001ea80000100800 */
[----:B--2---:R0:W-:Y:S04]  /*b44b0*/  @P4 STG.E.U16 [R26.64], R25 ;  /* 0x000000191a004986 */ /* 0x0041e8000c101504 */
[----:B---3--:R1:W-:Y:S01]  /*b44c0*/  @P6 STG.E.U16 [R22.64], R15 ;  /* 0x0000000f16006986 */ /* 0x0083e2000c101504 */
[----:B------:R-:W-:-:S03]  /*b44d0*/  ISETP.LT.AND P6, PT, R7, c[0x0][0x178], !P0 ;  /* 0x00005e0007007a0c */ /* 0x000fc600047c1270 */
[----:B0-----:R-:W2:Y:S04]  /*b44e0*/  LDL R26, [R1+0x1830] ;  /* 0x00183000011a7983 */ /* 0x001ea80000100800 */
[----:B------:R-:W3:Y:S04]  /*b44f0*/  LDL R27, [R1+0x1ea4] ;  /* 0x001ea400011b7983 */ /* 0x000ee80000100800 */
[----:B-1----:R-:W4:Y:S04]  /*b4500*/  LDL.LU R15, [R1+0x3e9c] ;  /* 0x003e9c00010f7983 */ /* 0x002f280000300800 */
[----:B------:R0:W-:Y:S04]  /*b4510*/  STL [R1+0x3e84], R7 ;  /* 0x003e840701007387 */ /* 0x0001e80000100800 */
[----:B0-----:R-:W4:Y:S01]  /*b4520*/  LDL.LU R7, [R1+0x250] ;  /* 0x0002500001077983 */ /* 0x001f220000300800 */
[----:B-----5:R-:W-:-:S05]  /*b4530*/  IMAD.WIDE R24, R0, 0x2, R16 ;  /* 0x0000000200187825 */ /* 0x020fca00078e0210 */
[----:B------:R0:W-:Y:S01]  /*b4540*/  @P2 STG.E.U16 [R24.64], R28 ;  /* 0x0000001c18002986 */ /* 0x0001e2000c101504 */
[----:B------:R-:W-:-:S03]  /*b4550*/  PRMT R6, R3, 0x7632, R6 ;  /* 0x0000763203067816 */ /* 0x000fc60000000006 */
[----:B------:R-:W5:Y:S01]  /*b4560*/  LDL.LU R3, [R1+0x3e98] ;  /* 0x003e980001037983 */ /* 0x000f620000300800 */
[----:B--2---:R-:W-:Y:S02]  /*b4570*/  ISETP.LT.AND P3, PT, R26, c[0x0][0x178], !P5 ;  /* 0x00005e001a007a0c */ /* 0x004fe40006f61270 */
[----:B---3--:R-:W-:Y:S01]  /*b4580*/  ISETP.LT.AND P4, PT, R27, c[0x0][0x178], !P5 ;  /* 0x00005e001b007a0c */ /* 0x008fe20006f81270 */
[----:B----4-:R-:W-:Y:S01]  /*b4590*/  IMAD.WIDE R22, R0, 0x2, R14 ;  /* 0x0000000200167825 */ /* 0x010fe200078e020e */
[----:B------:R-:W-:-:S03]  /*b45a0*/  ISETP.LT.AND P5, PT, R29, c[0x0][0x178], !P5 ;  /* 0x00005e001d007a0c */ /* 0x000fc60006fa1270 */
[C---:B0-----:R-:W-:Y:S01]  /*b45b0*/  IMAD.WIDE R28, R0.reuse, 0x2, R12 ;  /* 0x00000002001c7825 */ /* 0x041fe200078e020c */
[----:B------:R0:W-:Y:S05]  /*b45c0*/  @P1 STG.E.U16 [R22.64], R7 ;  /* 0x0000000716001986 */ /* 0x0001ea000c101504 */
[----:B------:R-:W-:Y:S01]  /*b45d0*/  @P3 STG.E.U16 [R28.64], R5 ;  /* 0x000000051c003986 */ /* 0x000fe2000c101504 */
[----:B0-----:R-:W-:-:S05]  /*b45e0*/  IMAD.WIDE R22, R0, 0x2, R10 ;  /* 0x0000000200167825 */ /* 0x001fca00078e020a */
[----:B------:R0:W-:Y:S04]  /*b45f0*/  @P4 STG.E.U16 [R22.64], R18 ;  /* 0x0000001216004986 */ /* 0x0001e8000c101504 */
[----:B0-----:R-:W2:Y:S01]  /*b4600*/  LDL.LU R18, [R1+0x3e94] ;  /* 0x003e940001127983 */ /* 0x001ea20000300800 */
[----:B------:R-:W-:Y:S02]  /*b4610*/  ISETP.GE.AND P2, PT, R4, c[0x0][0x17c], PT ;  /* 0x00005f0004007a0c */ /* 0x000fe40003f46270 */
[C---:B------:R-:W-:Y:S01]  /*b4620*/  IADD3 R4, R0.reuse, c[0x0][0x198], RZ ;  /* 0x0000660000047a10 */ /* 0x040fe20007ffe0ff */
[----:B------:R-:W-:Y:S01]  /*b4630*/  IMAD.WIDE R24, R0, 0x2, R8 ;  /* 0x0000000200187825 */ /* 0x000fe200078e0208 */
[----:B------:R-:W3:Y:S03]  /*b4640*/  LDL.LU R22, [R1+0x260] ;  /* 0x0002600001167983 */ /* 0x000ee60000300800 */
[----:B------:R-:W-:Y:S01]  /*b4650*/  IMAD.WIDE R26, R4, 0x2, R20 ;  /* 0x00000002041a7825 */ /* 0x000fe200078e0214 */
[----:B------:R-:W4:Y:S04]  /*b4660*/  LDL R23, [R1+0x1830] ;  /* 0x0018300001177983 */ /* 0x000f280000100800 */
[----:B------:R0:W-:Y:S04]  /*b4670*/  @P5 STG.E.U16 [R24.64], R19 ;  /* 0x0000001318005986 */ /* 0x0001e8000c101504 */
[----:B------:R1:W-:Y:S01]  /*b4680*/  @P6 STG.E.U16 [R26.64], R6 ;  /* 0x000000061a006986 */ /* 0x0003e2000c101504 */
[----:B--2---:R-:W-:-:S03]  /*b4690*/  ISETP.LT.AND P1, PT, R18, c[0x0][0x178], !P0 ;  /* 0x00005e0012007a0c */ /* 0x004fc60004721270 */
[----:B------:R-:W2:Y:S04]  /*b46a0*/  LDL.LU R18, [R1+0x3e90] ;  /* 0x003e900001127983 */ /* 0x000ea80000300800 */
[----:B0-----:R-:W2:Y:S04]  /*b46b0*/  LDL.LU R19, [R1+0x3e8c] ;  /* 0x003e8c0001137983 */ /* 0x001ea80000300800 */
[----:B------:R-:W2:Y:S04]  /*b46c0*/  LDL.LU R24, [R1+0x4b0] ;  /* 0x0004b00001187983 */ /* 0x000ea80000300800 */
[----:B------:R-:W2:Y:S04]  /*b46d0*/  LDL R25, [R1+0x182c] ;  /* 0x00182c0001197983 */ /* 0x000ea80000100800 */
[----:B-1----:R-:W2:Y:S04]  /*b46e0*/  LDL.LU R6, [R1+0x3e88] ;  /* 0x003e880001067983 */ /* 0x002ea80000300800 */
[----:B------:R-:W2:Y:S04]  /*b46f0*/  LDL R26, [R1+0x1828] ;  /* 0x00182800011a7983 */ /* 0x000ea80000100800 */
[----:B------:R-:W2:Y:S01]  /*b4700*/  LDL.LU R27, [R1+0x4d0] ;  /* 0x0004d000011b7983 */ /* 0x000ea20000300800 */
[----:B---3--:R-:W-:-:S02]  /*b4710*/  PRMT R0, R22, 0x7632, R0 ;  /* 0x0000763216007816 */ /* 0x008fc40000000000 */
[----:B----4-:R-:W-:Y:S01]  /*b4720*/  ISETP.LT.AND P3, PT, R23, c[0x0][0x178], !P0 ;  /* 0x00005e0017007a0c */ /* 0x010fe20004761270 */
[----:B------:R-:W-:Y:S01]  /*b4730*/  STL [R1+0x3e78], R2 ;  /* 0x003e780201007387 */ /* 0x000fe20000100800 */
[----:B------:R-:W-:-:S03]  /*b4740*/  IMAD.WIDE R22, R4, 0x2, R16 ;  /* 0x0000000204167825 */ /* 0x000fc600078e0210 */
[----:B-----5:R-:W-:Y:S04]  /*b4750*/  STL [R1+0x3e74], R3 ;  /* 0x003e740301007387 */ /* 0x020fe80000100800 */
[----:B------:R-:W-:Y:S04]  /*b4760*/  STL [R1+0x3e80], R16 ;  /* 0x003e801001007387 */ /* 0x000fe80000100800 */
[----:B------:R-:W-:Y:S01]  /*b4770*/  STL [R1+0x3e7c], R17 ;  /* 0x003e7c1101007387 */ /* 0x000fe20000100800 */
[----:B--2---:R-:W-:Y:S02]  /*b4780*/  PRMT R28, R24, 0x7632, R28 ;  /* 0x00007632181c7816 */ /* 0x004fe4000000001c */
[----:B------:R-:W-:-:S02]  /*b4790*/  ISETP.LT.AND P4, PT, R6, c[0x0][0x178], !P0 ;  /* 0x00005e0006007a0c */ /* 0x000fc40004781270 */
[----:B------:R-:W-:Y:S02]  /*b47a0*/  ISETP.LT.AND P5, PT, R26, c[0x0][0x178], !P0 ;  /* 0x00005e001a007a0c */ /* 0x000fe400047a1270 */
[----:B------:R-:W-:Y:S02]  /*b47b0*/  ISETP.LT.AND P6, PT, R25, c[0x0][0x178], !P0 ;  /* 0x00005e0019007a0c */ /* 0x000fe400047c1270 */
[----:B------:R-:W-:Y:S01]  /*b47c0*/  PRMT R29, R27, 0x7632, R29 ;  /* 0x000076321b1d7816 */ /* 0x000fe2000000001d */
[----:B------:R-:W-:-:S04]  /*b47d0*/  IMAD.WIDE R26, R4, 0x2, R18 ;  /* 0x00000002041a7825 */ /* 0x000fc800078e0212 */
[----:B------:R-:W-:Y:S01]  /*b47e0*/  IMAD.WIDE R24, R4, 0x2, R2 ;  /* 0x0000000204187825 */ /* 0x000fe200078e0202 */
[----:B------:R0:W-:Y:S04]  /*b47f0*/  @P1 STG.E.U16 [R26.64], R29 ;  /* 0x0000001d1a001986 */ /* 0x0001e8000c101504 */
[----:B------:R1:W-:Y:S04]  /*b4800*/  @P4 STG.E.U16 [R24.64], R28 ;  /* 0x0000001c18004986 */ /* 0x0003e8000c101504 */
[----:B------:R2:W-:Y:S01]  /*b4810*/  @P5 STG.E.U16 [R22.64], R0 ;  /* 0x0000000016005986 */ /* 0x0005e2000c101504 */
[----:B0-----:R-:W-:-:S03]  /*b4820*/  PRMT R29, R7, 0x7632, R29 ;  /* 0x00007632071d7816 */ /* 0x001fc6000000001d */
[----:B------:R-:W3:Y:S04]  /*b4830*/  LDL.LU R7, [R1+0x3e84] ;  /* 0x003e840001077983 */ /* 0x000ee80000300800 */
[----:B-1----:R-:W4:Y:S01]  /*b4840*/  LDL R28, [R1+0x1820] ;  /* 0x00182000011c7983 */ /* 0x002f220000100800 */
[----:B--2---:R-:W-:-:S03]  /*b4850*/  PRMT R0, R5, 0x7632, R0 ;  /* 0x0000763205007816 */ /* 0x004fc60000000000 */
[----:B------:R-:W2:Y:S04]  /*b4860*/  LDL.LU R24, [R1+0x230] ;  /* 0x0002300001187983 */ /* 0x000ea80000300800 */
[----:B------:R-:W5:Y:S04]  /*b4870*/  LDL.LU R25, [R1+0x10] ;  /* 0x0000100001197983 */ /* 0x000f680000300800 */
[----:B------:R-:W2:Y:S04]  /*b4880*/  LDL R2, [R1+0x174] ;  /* 0x0001740001027983 */ /* 0x000ea80000100800 */
[----:B------:R-:W2:Y:S04]  /*b4890*/  LDL R3, [R1+0x1828] ;  /* 0x0018280001037983 */ /* 0x000ea80000100800 */
[----:B------:R-:W2:Y:S01]  /*b48a0*/  LDL.LU R5, [R1+0x24] ;  /* 0x0000240001057983 */ /* 0x000ea20000300800 */
[----:B------:R-:W-:-:S05]  /*b48b0*/  IMAD.WIDE R26, R4, 0x2, R14 ;  /* 0x00000002041a7825 */ /* 0x000fca00078e020e */
[----:B------:R0:W-:Y:S01]  /*b48c0*/  @P6 STG.E.U16 [R26.64], R29 ;  /* 0x0000001d1a006986 */ /* 0x0001e2000c101504 */
[----:B---3--:R-:W-:-:S03]  /*b48d0*/  ISETP.LT.AND P5, PT, R7, c[0x0][0x178], !P2 ;  /* 0x00005e0007007a0c */ /* 0x008fc600057a1270 */
[----:B--2---:R1:W-:Y:S04]  /*b48e0*/  STL [R1+0x3e64], R5 ;  /* 0x003e640501007387 */ /* 0x0043e80000100800 */
[----:B0-----:R-:W2:Y:S04]  /*b48f0*/  LDL R27, [R1+0x1ea4] ;  /* 0x001ea400011b7983 */ /* 0x001ea80000100800 */
[----:B-1----:R-:W3:Y:S04]  /*b4900*/  LDL R5, [R1+0x2074] ;  /* 0x0020740001057983 */ /* 0x002ee80000100800 */
[----:B------:R0:W-:Y:S04]  /*b4910*/  STL [R1+0x3e68], R7 ;  /* 0x003e680701007387 */ /* 0x0001e80000100800 */
[----:B0-----:R-:W2:Y:S01]  /*b4920*/  LDL R7, [R1+0x124] ;  /* 0x0001240001077983 */ /* 0x001ea20000100800 */
[----:B------:R-:W-:Y:S01]  /*b4930*/  IMAD.WIDE R22, R4, 0x2, R12 ;  /* 0x0000000204167825 */ /* 0x000fe200078e020c */
[----:B------:R-:W-:-:S02]  /*b4940*/  PRMT R16, R24, 0x7632, R16 ;  /* 0x0000763218107816 */ /* 0x000fc40000000010 */
[----:B--2---:R0:W-:Y:S04]  /*b4950*/  STL [R1+0x3e6c], R7 ;  /* 0x003e6c0701007387 */ /* 0x0041e80000100800 */
[----:B0-----:R-:W2:Y:S01]  /*b4960*/  LDL R7, [R1+0x134] ;  /* 0x0001340001077983 */ /* 0x001ea20000100800 */
[----:B------:R-:W-:-:S03]  /*b4970*/  ISETP.LT.AND P4, PT, R27, c[0x0][0x178], !P0 ;  /* 0x00005e001b007a0c */ /* 0x000fc60004781270 */
[----:B------:R0:W-:Y:S01]  /*b4980*/  @P3 STG.E.U16 [R22.64], R0 ;  /* 0x0000000016003986 */ /* 0x0001e2000c101504 */
[----:B---3--:R-:W-:Y:S01]  /*b4990*/  ISETP.LT.AND P1, PT, R5, c[0x0][0x178], !P0 ;  /* 0x00005e0005007a0c */ /* 0x008fe20004721270 */
[----:B0-----:R-:W-:-:S08]  /*b49a0*/  IMAD.WIDE R22, R4, 0x2, R10 ;  /* 0x0000000204167825 */ /* 0x001fd000078e020a */
[----:B------:R-:W-:Y:S04]  /*b49b0*/  @P4 STG.E.U16 [R22.64], R16 ;  /* 0x0000001016004986 */ /* 0x000fe8000c101504 */
[----:B--2---:R0:W-:Y:S04]  /*b49c0*/  STL [R1+0x3e70], R7 ;  /* 0x003e700701007387 */ /* 0x0041e80000100800 */
[----:B------:R-:W2:Y:S04]  /*b49d0*/  LDL R5, [R1+0x114] ;  /* 0x0001140001057983 */ /* 0x000ea80000100800 */
[----:B0-----:R-:W3:Y:S04]  /*b49e0*/  LDL R7, [R1+0x144] ;  /* 0x0001440001077983 */ /* 0x001ee80000100800 */
[----:B------:R-:W2:Y:S04]  /*b49f0*/  LDL.LU R16, [R1+0x3e80] ;  /* 0x003e800001107983 */ /* 0x000ea80000300800 */
[----:B------:R-:W2:Y:S01]  /*b4a00*/  LDL R22, [R1+0x164] ;  /* 0x0001640001167983 */ /* 0x000ea20000100800 */
[----:B------:R-:W-:-:S02]  /*b4a10*/  IADD3 R0, R4, c[0x0][0x198], RZ ;  /* 0x0000660004007a10 */ /* 0x000fc40007ffe0ff */
[----:B----4-:R-:W-:Y:S01]  /*b4a20*/  ISETP.LT.AND P6, PT, R28, c[0x0][0x178], !P2 ;  /* 0x00005e001c007a0c */ /* 0x010fe200057c1270 */
[----:B------:R-:W4:Y:S01]  /*b4a30*/  LDL R23, [R1+0x182c] ;  /* 0x00182c0001177983 */ /* 0x000f220000100800 */
[----:B-----5:R-:W-:Y:S01]  /*b4a40*/  PRMT R17, R25, 0x7632, R17 ;  /* 0x0000763219117816 */ /* 0x020fe20000000011 */
[----:B------:R-:W-:-:S04]  /*b4a50*/  IMAD.WIDE R24, R4, 0x2, R8 ;  /* 0x0000000204187825 */ /* 0x000fc800078e0208 */
[C---:B------:R-:W-:Y:S01]  /*b4a60*/  IMAD.WIDE R26, R0.reuse, 0x2, R20 ;  /* 0x00000002001a7825 */ /* 0x040fe200078e0214 */
[----:B------:R0:W-:Y:S03]  /*b4a70*/  @P1 STG.E.U16 [R24.64], R17 ;  /* 0x0000001118001986 */ /* 0x0001e6000c101504 */
[----:B------:R-:W-:Y:S01]  /*b4a80*/  IMAD.WIDE R28, R0, 0x2, R18 ;  /* 0x00000002001c7825 */ /* 0x000fe200078e0212 */
[----:B------:R1:W-:Y:S01]  /*b4a90*/  @P5 STG.E.U16 [R26.64], R2 ;  /* 0x000000021a005986 */ /* 0x0003e2000c101504 */
[----:B------:R-:W-:-:S03]  /*b4aa0*/  ISETP.LT.AND P3, PT, R3, c[0x0][0x178], !P2 ;  /* 0x00005e0003007a0c */ /* 0x000fc60005761270 */
[----:B0-----:R-:W5:Y:S04]  /*b4ab0*/  LDL.LU R17, [R1+0x3e7c] ;  /* 0x003e7c0001117983 */ /* 0x001f680000300800 */
[----:B------:R-:W3:Y:S04]  /*b4ac0*/  LDL R24, [R1+0x154] ;  /* 0x0001540001187983 */ /* 0x000ee80000100800 */
[----:B------:R-:W3:Y:S04]  /*b4ad0*/  LDL.LU R25, [R1+0x3cac] ;  /* 0x003cac0001197983 */ /* 0x000ee80000300800 */
[----:B-1----:R-:W3:Y:S04]  /*b4ae0*/  LDL.LU R2, [R1+0x3e78] ;  /* 0x003e780001027983 */ /* 0x002ee80000300800 */
[----:B------:R-:W3:Y:S04]  /*b4af0*/  LDL.LU R26, [R1+0x3ca8] ;  /* 0x003ca800011a7983 */ /* 0x000ee80000300800 */
[----:B------:R-:W5:Y:S04]  /*b4b00*/  LDL R27, [R1+0x2074] ;  /* 0x00207400011b7983 */ /* 0x000f680000100800 */
[----:B------:R-:W5:Y:S04]  /*b4b10*/  LDL.LU R3, [R1+0x3e74] ;  /* 0x003e740001037983 */ /* 0x000f680000300800 */
[----:B--2---:R0:W-:Y:S04]  /*b4b20*/  @P6 STG.E.U16 [R28.64], R22 ;  /* 0x000000161c006986 */ /* 0x0041e8000c101504 */
[----:B0-----:R-:W2:Y:S04]  /*b4b30*/  LDL R28, [R1+0x1830] ;  /* 0x00183000011c7983 */ /* 0x001ea80000100800 */
[----:B------:R-:W2:Y:S01]  /*b4b40*/  LDL R29, [R1+0x1ea4] ;  /* 0x001ea400011d7983 */ /* 0x000ea20000100800 */
[----:B------:R-:W-:-:S02]  /*b4b50*/  ISETP.LT.AND P0, PT, R6, c[0x0][0x178], !P2 ;  /* 0x00005e0006007a0c */ /* 0x000fc40005701270 */
[----:B----4-:R-:W-:Y:S01]  /*b4b60*/  ISETP.LT.AND P4, PT, R23, c[0x0][0x178], !P2 ;  /* 0x00005e0017007a0c */ /* 0x010fe20005781270 */
[----:B------:R-:W-:Y:S01]  /*b4b70*/  STL [R1+0x3e60], R13 ;  /* 0x003e600d01007387 */ /* 0x000fe20000100800 */
[----:B---3--:R-:W-:Y:S01]  /*b4b80*/  ISETP.GE.AND P1, PT, R26, c[0x0][0x17c], PT ;  /* 0x00005f001a007a0c */ /* 0x008fe20003f26270 */
[----:B-----5:R-:W-:-:S08]  /*b4b90*/  IMAD.WIDE R22, R0, 0x2, R2 ;  /* 0x0000000200167825 */ /* 0x020fd000078e0202 */
[----:B------:R0:W-:Y:S01]  /*b4ba0*/  @P0 STG.E.U16 [R22.64], R24 ;  /* 0x0000001816000986 */ /* 0x0001e2000c101504 */
[----:B------:R-:W-:Y:S01]  /*b4bb0*/  ISETP.GE.AND P0, PT, R25, c[0x0][0x17c], PT ;  /* 0x00005f0019007a0c */ /* 0x000fe20003f06270 */
[----:B0-----:R-:W-:Y:S02]  /*b4bc0*/  IMAD.WIDE R24, R0, 0x2, R12 ;  /* 0x0000000200187825 */ /* 0x001fe400078e020c */
[----:B------:R-:W3:Y:S01]  /*b4bd0*/  LDL R13, [R1+0x1830] ;  /* 0x00183000010d7983 */ /* 0x000ee20000100800 */
[----:B--2---:R-:W-:Y:S02]  /*b4be0*/  ISETP.LT.AND P5, PT, R28, c[0x0][0x178], !P2 ;  /* 0x00005e001c007a0c */ /* 0x004fe400057a1270 */
[----:B------:R-:W-:Y:S02]  /*b4bf0*/  ISETP.LT.AND P6, PT, R29, c[0x0][0x178], !P2 ;  /* 0x00005e001d007a0c */ /* 0x000fe400057c1270 */
[----:B------:R-:W-:Y:S01]  /*b4c00*/  ISETP.LT.AND P2, PT, R27, c[0x0][0x178], !P2 ;  /* 0x00005e001b007a0c */ /* 0x000fe20005741270 */
[----:B------:R-:W-:-:S05]  /*b4c10*/  IMAD.WIDE R26, R0, 0x2, R16 ;  /* 0x00000002001a7825 */ /* 0x000fca00078e0210 */
[----:B------:R0:W-:Y:S04]  /*b4c20*/  @P3 STG.E.U16 [R26.64], R7 ;  /* 0x000000071a003986 */ /* 0x0001e8000c101504 */
[----:B0-----:R-:W2:Y:S01]  /*b4c30*/  LDL.LU R7, [R1+0x3e70] ;  /* 0x003e700001077983 */ /* 0x001ea20000300800 */
[----:B------:R-:W-:-:S05]  /*b4c40*/  IMAD.WIDE R28, R0, 0x2, R14 ;  /* 0x00000002001c7825 */ /* 0x000fca00078e020e */
[----:B--2---:R0:W-:Y:S04]  /*b4c50*/  @P4 STG.E.U16 [R28.64], R7 ;  /* 0x000000071c004986 */ /* 0x0041e8000c101504 */
[----:B0-----:R-:W2:Y:S01]  /*b4c60*/  LDL.LU R7, [R1+0x3e6c] ;  /* 0x003e6c0001077983 */ /* 0x001ea20000300800 */
[----:B------:R-:W-:-:S03]  /*b4c70*/  IMAD.WIDE R22, R0, 0x2, R10 ;  /* 0x0000000200167825 */ /* 0x000fc600078e020a */
[----:B------:R-:W4:Y:S04]  /*b4c80*/  LDL.LU R28, [R1+0x164] ;  /* 0x00016400011c7983 */ /* 0x000f280000300800 */
[----:B------:R-:W5:Y:S04]  /*b4c90*/  LDL R29, [R1+0x1828] ;  /* 0x00182800011d7983 */ /* 0x000f680000100800 */
[----:B--2---:R0:W-:Y:S04]  /*b4ca0*/  @P5 STG.E.U16 [R24.64], R7 ;  /* 0x0000000718005986 */ /* 0x0041e8000c101504 */
[----:B------:R1:W-:Y:S04]  /*b4cb0*/  @P6 STG.E.U16 [R22.64], R5 ;  /* 0x0000000516006986 */ /* 0x0003e8000c101504 */
[----:B0-----:R-:W2:Y:S04]  /*b4cc0*/  LDL.LU R7, [R1+0x3e68] ;  /* 0x003e680001077983 */ /* 0x001ea80000300800 */
[----:B------:R-:W2:Y:S04]  /*b4cd0*/  LDL R24, [R1+0x1820] ;  /* 0x0018200001187983 */ /* 0x000ea80000100800 */
[----:B-1----:R-:W2:Y:S01]  /*b4ce0*/  LDL.LU R5, [R1+0x3e64] ;  /* 0x003e640001057983 */ /* 0x002ea20000300800 */
[----:B------:R-:W-:-:S03]  /*b4cf0*/  IMAD.WIDE R26, R0, 0x2, R8 ;  /* 0x00000002001a7825 */ /* 0x000fc600078e0208 */
[----:B------:R-:W3:Y:S04]  /*b4d00*/  LDL.LU R22, [R1+0x154] ;  /* 0x0001540001167983 */ /* 0x000ee80000300800 */
[----:B------:R-:W3:Y:S04]  /*b4d10*/  LDL R23, [R1+0x182c] ;  /* 0x00182c0001177983 */ /* 0x000ee80000100800 */
[----:B--2---:R0:W-:Y:S04]  /*b4d20*/  @P2 STG.E.U16 [R26.64], R5 ;  /* 0x000000051a002986 */ /* 0x0041e8000c101504 */
[----:B0-----:R-:W2:Y:S01]  /*b4d30*/  LDL.LU R27, [R1+0x174] ;  /* 0x00017400011b7983 */ /* 0x001ea20000300800 */
[----:B------:R-:W-:-:S02]  /*b4d40*/  ISETP.LT.AND P3, PT, R7, c[0x0][0x178], !P1 ;  /* 0x00005e0007007a0c */ /* 0x000fc40004f61270 */
[----:B------:R-:W-:Y:S02]  /*b4d50*/  ISETP.LT.AND P2, PT, R24, c[0x0][0x178], !P1 ;  /* 0x00005e0018007a0c */ /* 0x000fe40004f41270 */
[----:B------:R-:W-:Y:S02]  /*b4d60*/  IADD3 R24, R0, c[0x0][0x198], RZ ;  /* 0x0000660000187a10 */ /* 0x000fe40007ffe0ff */
[----:B----4-:R-:W-:Y:S02]  /*b4d70*/  PRMT R4, R28, 0x7632, R4 ;  /* 0x000076321c047816 */ /* 0x010fe40000000004 */
[----:B-----5:R-:W-:Y:S01]  /*b4d80*/  ISETP.LT.AND P6, PT, R29, c[0x0][0x178], !P1 ;  /* 0x00005e001d007a0c */ /* 0x020fe20004fc1270 */
[----:B------:R-:W-:Y:S01]  /*b4d90*/  IMAD.WIDE R28, R24, 0x2, R20 ;  /* 0x00000002181c7825 */ /* 0x000fe200078e0214 */
[----:B------:R-:W-:Y:S01]  /*b4da0*/  ISETP.LT.AND P5, PT, R6, c[0x0][0x178], !P1 ;  /* 0x00005e0006007a0c */ /* 0x000fe20004fa1270 */
[----:B------:R0:W-:Y:S04]  /*b4db0*/  STL [R1+0x3e5c], R6 ;  /* 0x003e5c0601007387 */ /* 0x0001e80000100800 */
[----:B0-----:R-:W4:Y:S01]  /*b4dc0*/  LDL R6, [R1+0x1820] ;  /* 0x0018200001067983 */ /* 0x001f220000100800 */
[----:B--2---:R-:W-:-:S05]  /*b4dd0*/  PRMT R25, R27, 0x7632, R25 ;  /* 0x000076321b197816 */ /* 0x004fca0000000019 */
[----:B------:R0:W-:Y:S04]  /*b4de0*/  @P3 STG.E.U16 [R28.64], R25 ;  /* 0x000000191c003986 */ /* 0x0001e8000c101504 */
[----:B0-----:R-:W2:Y:S01]  /*b4df0*/  LDL.LU R29, [R1+0x144] ;  /* 0x00014400011d7983 */ /* 0x001ea20000300800 */
[----:B------:R-:W-:Y:S01]  /*b4e00*/  IMAD.WIDE R26, R24, 0x2, R18 ;  /* 0x00000002181a7825 */ /* 0x000fe200078e0212 */
[----:B---3--:R-:W-:Y:S02]  /*b4e10*/  PRMT R0, R22, 0x7632, R0 ;  /* 0x0000763216007816 */ /* 0x008fe40000000000 */
[----:B------:R-:W-:Y:S01]  /*b4e20*/  ISETP.LT.AND P4, PT, R23, c[0x0][0x178], !P1 ;  /* 0x00005e0017007a0c */ /* 0x000fe20004f81270 */
[----:B------:R-:W-:Y:S01]  /*b4e30*/  IMAD.WIDE R22, R24, 0x2, R2 ;  /* 0x0000000218167825 */ /* 0x000fe200078e0202 */
[----:B------:R0:W-:Y:S01]  /*b4e40*/  @P2 STG.E.U16 [R26.64], R4 ;  /* 0x000000041a002986 */ /* 0x0001e2000c101504 */
[----:B------:R-:W-:-:S03]  /*b4e50*/  ISETP.LT.AND P3, PT, R13, c[0x0][0x178], !P1 ;  /* 0x00005e000d007a0c */ /* 0x000fc60004f61270 */
[----:B------:R1:W-:Y:S04]  /*b4e60*/  @P5 STG.E.U16 [R22.64], R0 ;  /* 0x0000000016005986 */ /* 0x0003e8000c101504 */
[----:B0-----:R-:W3:Y:S04]  /*b4e70*/  LDL.LU R26, [R1+0x124] ;  /* 0x00012400011a7983 */ /* 0x001ee80000300800 */
[----:B------:R-:W5:Y:S04]  /*b4e80*/  LDL.LU R27, [R1+0x114] ;  /* 0x00011400011b7983 */ /* 0x000f680000300800 */
[----:B-1----:R-:W3:Y:S01]  /*b4e90*/  LDL.LU R23, [R1+0x134] ;  /* 0x0001340001177983 */ /* 0x002ee20000300800 */
[----:B--2---:R-:W-:Y:S01]  /*b4ea0*/  PRMT R25, R29, 0x7632, R25 ;  /* 0x000076321d197816 */ /* 0x004fe20000000019 */
[----:B------:R-:W-:-:S05]  /*b4eb0*/  IMAD.WIDE R28, R24, 0x2, R16 ;  /* 0x00000002181c7825 */ /* 0x000fca00078e0210 */
[----:B------:R0:W-:Y:S04]  /*b4ec0*/  @P6 STG.E.U16 [R28.64], R25 ;  /* 0x000000191c006986 */ /* 0x0001e8000c101504 */
[----:B0-----:R-:W2:Y:S01]  /*b4ed0*/  LDL R28, [R1+0x1ea4] ;  /* 0x001ea400011c7983 */ /* 0x001ea20000100800 */
[----:B------:R-:W-:-:S03]  /*b4ee0*/  PRMT R25, R5, 0x7632, R25 ;  /* 0x0000763205197816 */ /* 0x000fc60000000019 */
[----:B------:R-:W2:Y:S04]  /*b4ef0*/  LDL R29, [R1+0x2074] ;  /* 0x00207400011d7983 */ /* 0x000ea80000100800 */
[----:B------:R-:W2:Y:S04]  /*b4f00*/  LDL.LU R13, [R1+0x3e60] ;  /* 0x003e6000010d7983 */ /* 0x000ea80000300800 */
[----:B------:R-:W2:Y:S04]  /*b4f10*/  LDL R5, [R1+0x184] ;  /* 0x0001840001057983 */ /* 0x000ea80000100800 */
[----:B--2---:R0:W-:Y:S04]  /*b4f20*/  STL [R1+0x3e50], R5 ;  /* 0x003e500501007387 */ /* 0x0041e80000100800 */
[----:B0-----:R-:W2:Y:S01]  /*b4f30*/  LDL R5, [R1+0x1a4] ;  /* 0x0001a40001057983 */ /* 0x001ea20000100800 */
[----:B---3--:R-:W-:Y:S01]  /*b4f40*/  PRMT R0, R23, 0x7632, R0 ;  /* 0x0000763217007816 */ /* 0x008fe20000000000 */
[----:B------:R-:W-:Y:S01]  /*b4f50*/  IMAD.WIDE R22, R24, 0x2, R14 ;  /* 0x0000000218167825 */ /* 0x000fe200078e020e */
[----:B------:R-:W-:-:S02]  /*b4f60*/  ISETP.LT.AND P5, PT, R28, c[0x0][0x178], !P1 ;  /* 0x00005e001c007a0c */ /* 0x000fc40004fa1270 */
[----:B------:R-:W-:Y:S01]  /*b4f70*/  ISETP.LT.AND P2, PT, R29, c[0x0][0x178], !P1 ;  /* 0x00005e001d007a0c */ /* 0x000fe20004f41270 */
[----:B--2---:R0:W-:Y:S04]  /*b4f80*/  STL [R1+0x3e54], R5 ;  /* 0x003e540501007387 */ /* 0x0041e80000100800 */
[----:B0-----:R-:W2:Y:S01]  /*b4f90*/  LDL R5, [R1+0x1b4] ;  /* 0x0001b40001057983 */ /* 0x001ea20000100800 */
[----:B-----5:R-:W-:-:S03]  /*b4fa0*/  PRMT R4, R27, 0x7632, R4 ;  /* 0x000076321b047816 */ /* 0x020fc60000000004 */
[----:B------:R0:W-:Y:S01]  /*b4fb0*/  @P4 STG.E.U16 [R22.64], R0 ;  /* 0x0000000016004986 */ /* 0x0001e2000c101504 */
[----:B------:R-:W-:Y:S01]  /*b4fc0*/  IMAD.WIDE R28, R24, 0x2, R8 ;  /* 0x00000002181c7825 */ /* 0x000fe200078e0208 */
[----:B----4-:R-:W-:Y:S02]  /*b4fd0*/  ISETP.LT.AND P1, PT, R6, c[0x0][0x178], !P0 ;  /* 0x00005e0006007a0c */ /* 0x010fe40004721270 */
[----:B0-----:R-:W-:Y:S01]  /*b4fe0*/  PRMT R0, R26, 0x7632, R0 ;  /* 0x000076321a007816 */ /* 0x001fe20000000000 */
[----:B------:R-:W-:-:S04]  /*b4ff0*/  IMAD.WIDE R22, R24, 0x2, R12 ;  /* 0x0000000218167825 */ /* 0x000fc800078e020c */
[----:B------:R-:W-:Y:S01]  /*b5000*/  IMAD.WIDE R26, R24, 0x2, R10 ;  /* 0x00000002181a7825 */ /* 0x000fe200078e020a */
[----:B------:R-:W-:Y:S04]  /*b5010*/  @P3 STG.E.U16 [R22.64], R0 ;  /* 0x0000000016003986 */ /* 0x000fe8000c101504 */
[----:B------:R-:W-:Y:S04]  /*b5020*/  @P5 STG.E.U16 [R26.64], R4 ;  /* 0x000000041a005986 */ /* 0x000fe8000c101504 */
[----:B------:R-:W-:Y:S04]  /*b5030*/  @P2 STG.E.U16 [R28.64], R25 ;  /* 0x000000191c002986 */ /* 0x000fe8000c101504 */
[----:B--2---:R0:W-:Y:S04]  /*b5040*/  STL [R1+0x3e58], R5 ;  /* 0x003e580501007387 */ /* 0x0041e80000100800 */
[----:B0-----:R-:W2:Y:S04]  /*b5050*/  LDL R5, [R1+0x1c4] ;  /* 0x0001c40001057983 */ /* 0x001ea80000100800 */
[----:B------:R-:W3:Y:S04]  /*b5060*/  LDL.LU R6, [R1+0x3e5c] ;  /* 0x003e5c0001067983 */ /* 0x000ee80000300800 */
[----:B------:R-:W4:Y:S04]  /*b5070*/  LDL R22, [R1+0x1828] ;  /* 0x0018280001167983 */ /* 0x000f280000100800 */
[----:B------:R-:W5:Y:S04]  /*b5080*/  LDL R23, [R1+0x182c] ;  /* 0x00182c0001177983 */ /* 0x000f680000100800 */
[----:B------:R-:W2:Y:S04]  /*b5090*/  LDL R0, [R1+0x1820] ;  /* 0x0018200001007983 */ /* 0x000ea80000100800 */
[----:B------:R-:W2:Y:S04]  /*b50a0*/  LDL.LU R28, [R1+0x3cb0] ;  /* 0x003cb000011c7983 */ /* 0x000ea80000300800 */
[----:B------:R-:W2:Y:S04]  /*b50b0*/  LDL R29, [R1+0x1830] ;  /* 0x00183000011d7983 */ /* 0x000ea80000100800 */
[----:B------:R-:W2:Y:S01]  /*b50c0*/  LDL.LU R25, [R1+0x484] ;  /* 0x0004840001197983 */ /* 0x000ea20000300800 */
[----:B------:R-:W-:-:S02]  /*b50d0*/  ISETP.LT.AND P4, PT, R7, c[0x0][0x178], !P0 ;  /* 0x00005e0007007a0c */ /* 0x000fc40004781270 */
[----:B------:R-:W-:-:S05]  /*b50e0*/  IADD3 R24, R24, c[0x0][0x198], RZ ;  /* 0x0000660018187a10 */ /* 0x000fca0007ffe0ff */
[----:B------:R-:W-:-:S06]  /*b50f0*/  IMAD.WIDE R26, R24, 0x2, R20 ;  /* 0x00000002181a7825 */ /* 0x000fcc00078e0214 */
[----:B--2---:R0:W-:Y:S04]  /*b5100*/  @P4 STG.E.U16 [R26.64], R25 ;  /* 0x000000191a004986 */ /* 0x0041e8000c101504 */
[----:B0-----:R-:W2:Y:S01]  /*b5110*/  LDL R26, [R1+0x1d4] ;  /* 0x0001d400011a7983 */ /* 0x001ea20000100800 */
[----:B---3--:R-:W-:Y:S02]  /*b5120*/  ISETP.LT.AND P5, PT, R6, c[0x0][0x178], !P0 ;  /* 0x00005e0006007a0c */ /* 0x008fe400047a1270 */
[----:B----4-:R-:W-:Y:S01]  /*b5130*/  ISETP.LT.AND P3, PT, R22, c[0x0][0x178], !P0 ;  /* 0x00005e0016007a0c */ /* 0x010fe20004761270 */
[----:B------:R-:W3:Y:S01]  /*b5140*/  LDL.LU R27, [R1+0x3cb4] ;  /* 0x003cb400011b7983 */ /* 0x000ee20000300800 */
[----:B-----5:R-:W-:Y:S01]  /*b5150*/  ISETP.LT.AND P6, PT, R23, c[0x0][0x178], !P0 ;  /* 0x00005e0017007a0c */ /* 0x020fe200047c1270 */
[----:B------:R-:W-:Y:S01]  /*b5160*/  IMAD.WIDE R22, R24, 0x2, R18 ;  /* 0x0000000218167825 */ /* 0x000fe200078e0212 */
[----:B------:R-:W-:-:S02]  /*b5170*/  ISETP.GE.AND P2, PT, R28, c[0x0][0x17c], PT ;  /* 0x00005f001c007a0c */ /* 0x000fc40003f46270 */
[----:B------:R-:W-:Y:S01]  /*b5180*/  ISETP.LT.AND P4, PT, R29, c[0x0][0x178], !P0 ;  /* 0x00005e001d007a0c */ /* 0x000fe20004781270 */
[C---:B------:R-:W-:Y:S01]  /*b5190*/  IMAD.WIDE R28, R24.reuse, 0x2, R2 ;  /* 0x00000002181c7825 */ /* 0x040fe200078e0202 */
[----:B------:R0:W-:Y:S04]  /*b51a0*/  STL [R1+0x3e48], R3 ;  /* 0x003e480301007387 */ /* 0x0001e80000100800 */
[----:B0-----:R-:W4:Y:S04]  /*b51b0*/  LDL R3, [R1+0x1828] ;  /* 0x0018280001037983 */ /* 0x001f280000100800 */
[----:B--2---:R-:W-:Y:S04]  /*b51c0*/  @P1 STG.E.U16 [R22.64], R26 ;  /* 0x0000001a16001986 */ /* 0x004fe8000c101504 */
[----:B------:R0:W-:Y:S04]  /*b51d0*/  @P5 STG.E.U16 [R28.64], R5 ;  /* 0x000000051c005986 */ /* 0x0001e8000c101504 */
[----:B0-----:R-:W2:Y:S01]  /*b51e0*/  LDL.LU R5, [R1+0x3e58] ;  /* 0x003e580001057983 */ /* 0x001ea20000300800 */
[----:B---3--:R-:W-:Y:S01]  /*b51f0*/  ISETP.GE.AND P1, PT, R27, c[0x0][0x17c], PT ;  /* 0x00005f001b007a0c */ /* 0x008fe20003f26270 */
[----:B------:R-:W-:-:S02]  /*b5200*/  IMAD.WIDE R26, R24, 0x2, R16 ;  /* 0x00000002181a7825 */ /* 0x000fc400078e0210 */
[----:B------:R-:W3:Y:S04]  /*b5210*/  LDL R29, [R1+0x1ea4] ;  /* 0x001ea400011d7983 */ /* 0x000ee80000100800 */
[----:B--2---:R0:W-:Y:S04]  /*b5220*/  @P3 STG.E.U16 [R26.64], R5 ;  /* 0x000000051a003986 */ /* 0x0041e8000c101504 */
[----:B0-----:R-:W2:Y:S01]  /*b5230*/  LDL.LU R5, [R1+0x3e54] ;  /* 0x003e540001057983 */ /* 0x001ea20000300800 */
[----:B------:R-:W-:-:S03]  /*b5240*/  IMAD.WIDE R22, R24, 0x2, R14 ;  /* 0x0000000218167825 */ /* 0x000fc600078e020e */
[----:B------:R-:W5:Y:S04]  /*b5250*/  LDL R26, [R1+0x2074] ;  /* 0x00207400011a7983 */ /* 0x000f680000100800 */
[----:B------:R-:W4:Y:S01]  /*b5260*/  LDL R27, [R1+0x194] ;  /* 0x00019400011b7983 */ /* 0x000f220000100800 */
[----:B---3--:R-:W-:Y:S01]  /*b5270*/  ISETP.LT.AND P5, PT, R29, c[0x0][0x178], !P0 ;  /* 0x00005e001d007a0c */ /* 0x008fe200047a1270 */
[----:B------:R-:W-:Y:S02]  /*b5280*/  IMAD.WIDE R28, R24, 0x2, R12 ;  /* 0x00000002181c7825 */ /* 0x000fe400078e020c */
[----:B--2---:R0:W-:Y:S04]  /*b5290*/  @P6 STG.E.U16 [R22.64], R5 ;  /* 0x0000000516006986 */ /* 0x0041e8000c101504 */
[----:B0-----:R-:W2:Y:S01]  /*b52a0*/  LDL.LU R5, [R1+0x3e50] ;  /* 0x003e500001057983 */ /* 0x001ea20000300800 */
[----:B-----5:R-:W-:-:S03]  /*b52b0*/  ISETP.LT.AND P3, PT, R26, c[0x0][0x178], !P0 ;  /* 0x00005e001a007a0c */ /* 0x020fc60004761270 */
[----:B----4-:R0:W-:Y:S04]  /*b52c0*/  @P4 STG.E.U16 [R28.64], R27 ;  /* 0x0000001b1c004986 */ /* 0x0101e8000c101504 */
[----:B------:R-:W3:Y:S01]  /*b52d0*/  LDL.LU R23, [R1+0x3cb8] ;  /* 0x003cb80001177983 */ /* 0x000ee20000300800 */
[----:B0-----:R-:W-:-:S03]  /*b52e0*/  IMAD.WIDE R26, R24, 0x2, R10 ;  /* 0x00000002181a7825 */ /* 0x001fc600078e020a */
[----:B------:R-:W4:Y:S04]  /*b52f0*/  LDL.LU R29, [R1+0x194] ;  /* 0x00019400011d7983 */ /* 0x000f280000300800 */
[----:B------:R-:W-:Y:S04]  /*b5300*/  STL [R1+0x3e44], R11 ;  /* 0x003e440b01007387 */ /* 0x000fe80000100800 */
[----:B--2---:R0:W-:Y:S04]  /*b5310*/  @P5 STG.E.U16 [R26.64], R5 ;  /* 0x000000051a005986 */ /* 0x0041e8000c101504 */
[----:B0-----:R-:W2:Y:S04]  /*b5320*/  LDL.LU R5, [R1+0x3e4c] ;  /* 0x003e4c0001057983 */ /* 0x001ea80000300800 */
[----:B------:R-:W5:Y:S01]  /*b5330*/  LDL.LU R27, [R1+0x1d4] ;  /* 0x0001d400011b7983 */ /* 0x000f620000300800 */
[----:B------:R-:W-:-:S02]  /*b5340*/  ISETP.LT.AND P4, PT, R0, c[0x0][0x178], !P2 ;  /* 0x00005e0000007a0c */ /* 0x000fc40005781270 */
[C---:B------:R-:W-:Y:S02]  /*b5350*/  IADD3 R0, R24.reuse, c[0x0][0x198], RZ ;  /* 0x0000660018007a10 */ /* 0x040fe40007ffe0ff */
[----:B------:R-:W-:Y:S01]  /*b5360*/  PRMT R4, R25, 0x7632, R4 ;  /* 0x0000763219047816 */ /* 0x000fe20000000004 */
[----:B------:R-:W-:Y:S01]  /*b5370*/  IMAD.WIDE R24, R24, 0x2, R8 ;  /* 0x0000000218187825 */ /* 0x000fe200078e0208 */
[----:B------:R-:W-:Y:S02]  /*b5380*/  ISETP.LT.AND P6, PT, R7, c[0x0][0x178], !P2 ;  /* 0x00005e0007007a0c */ /* 0x000fe400057c1270 */
[----:B---3--:R-:W-:Y:S01]  /*b5390*/  ISETP.GE.AND P0, PT, R23, c[0x0][0x17c], PT ;  /* 0x00005f0017007a0c */ /* 0x008fe20003f06270 */
[C---:B------:R-:W-:Y:S01]  /*b53a0*/  IMAD.WIDE R22, R0.reuse, 0x2, R20 ;  /* 0x0000000200167825 */ /* 0x040fe200078e0214 */
[----:B--2---:R0:W-:Y:S04]  /*b53b0*/  @P3 STG.E.U16 [R24.64], R5 ;  /* 0x0000000518003986 */ /* 0x0041e8000c101504 */
[----:B0-----:R-:W2:Y:S04]  /*b53c0*/  LDL.LU R24, [R1+0x1b4] ;  /* 0x0001b40001187983 */ /* 0x001ea80000300800 */
[----:B------:R-:W3:Y:S01]  /*b53d0*/  LDL.LU R25, [R1+0x1a4] ;  /* 0x0001a40001197983 */ /* 0x000ee20000300800 */
[----:B-----5:R-:W-:Y:S01]  /*b53e0*/  PRMT R28, R27, 0x7632, R28 ;  /* 0x000076321b1c7816 */ /* 0x020fe2000000001c */
[----:B------:R-:W-:-:S02]  /*b53f0*/  IMAD.WIDE R26, R0, 0x2, R18 ;  /* 0x00000002001a7825 */ /* 0x000fc400078e0212 */
[----:B------:R0:W-:Y:S01]  /*b5400*/  @P6 STG.E.U16 [R22.64], R4 ;  /* 0x0000000416006986 */ /* 0x0001e2000c101504 */
[----:B------:R-:W-:-:S03]  /*b5410*/  ISETP.LT.AND P6, PT, R3, c[0x0][0x178], !P2 ;  /* 0x00005e0003007a0c */ /* 0x000fc600057c1270 */
[----:B------:R1:W-:Y:S04]  /*b5420*/  @P4 STG.E.U16 [R26.64], R28 ;  /* 0x0000001c1a004986 */ /* 0x0003e8000c101504 */
[----:B0-----:R-:W5:Y:S04]  /*b5430*/  LDL R22, [R1+0x1830] ;  /* 0x0018300001167983 */ /* 0x001f680000100800 */
[----:B------:R-:W4:Y:S04]  /*b5440*/  LDL.LU R23, [R1+0x1c4] ;  /* 0x0001c40001177983 */ /* 0x000f280000300800 */
[----:B------:R-:W4:Y:S04]  /*b5450*/  LDL.LU R3, [R1+0x3e48] ;  /* 0x003e480001037983 */ /* 0x000f280000300800 */
[----:B-1----:R-:W4:Y:S04]  /*b5460*/  LDL R27, [R1+0x182c] ;  /* 0x00182c00011b7983 */ /* 0x002f280000100800 */
[----:B------:R0:W-:Y:S01]  /*b5470*/  STL [R1+0x3e40], R17 ;  /* 0x003e401101007387 */ /* 0x0001e20000100800 */
[----:B--2---:R-:W-:-:S02]  /*b5480*/  PRMT R11, R24, 0x7632, R11 ;  /* 0x00007632180b7816 */ /* 0x004fc4000000000b */
[----:B---3--:R-:W-:Y:S01]  /*b5490*/  PRMT R4, R25, 0x7632, R4 ;  /* 0x0000763219047816 */ /* 0x008fe20000000004 */
[----:B------:R-:W-:Y:S02]  /*b54a0*/  IMAD.WIDE R24, R0, 0x2, R16 ;  /* 0x0000000200187825 */ /* 0x000fe400078e0210 */
[----:B0-----:R-:W2:Y:S01]  /*b54b0*/  LDL R17, [R1+0x1ea4] ;  /* 0x001ea40001117983 */ /* 0x001ea20000100800 */
[----:B------:R-:W-:-:S03]  /*b54c0*/  ISETP.LT.AND P3, PT, R6, c[0x0][0x178], !P2 ;  /* 0x00005e0006007a0c */ /* 0x000fc60005761270 */
[----:B------:R0:W-:Y:S01]  /*b54d0*/  STL [R1+0x3e3c], R15 ;  /* 0x003e3c0f01007387 */ /* 0x0001e20000100800 */
[----:B-----5:R-:W-:Y:S02]  /*b54e0*/  ISETP.LT.AND P5, PT, R22, c[0x0][0x178], !P2 ;  /* 0x00005e0016007a0c */ /* 0x020fe400057a1270 */
[----:B----4-:R-:W-:Y:S01]  /*b54f0*/  PRMT R28, R23, 0x7632, R28 ;  /* 0x00007632171c7816 */ /* 0x010fe2000000001c */
[----:B------:R-:W-:Y:S01]  /*b5500*/  IMAD.WIDE R22, R0, 0x2, R2 ;  /* 0x0000000200167825 */ /* 0x000fe200078e0202 */
[----:B------:R-:W-:-:S03]  /*b5510*/  ISETP.LT.AND P4, PT, R27, c[0x0][0x178], !P2 ;  /* 0x00005e001b007a0c */ /* 0x000fc60005781270 */
[----:B------:R-:W-:Y:S01]  /*b5520*/  IMAD.WIDE R26, R0, 0x2, R14 ;  /* 0x00000002001a7825 */ /* 0x000fe200078e020e */
[----:B0-----:R-:W-:-:S05]  /*b5530*/  PRMT R15, R28, 0x7610, R15 ;  /* 0x000076101c0f7816 */ /* 0x001fca000000000f */
[----:B------:R0:W-:Y:S04]  /*b5540*/  @P3 STG.E.U16 [R22.64], R15 ;  /* 0x0000000f16003986 */ /* 0x0001e8000c101504 */
[----:B------:R1:W-:Y:S01]  /*b5550*/  @P6 STG.E.U16 [R24.64], R11 ;  /* 0x0000000b18006986 */ /* 0x0003e2000c101504 */
[----:B------:R-:W-:-:S03]  /*b5560*/  PRMT R5, R29, 0x7632, R5 ;  /* 0x000076321d057816 */ /* 0x000fc60000000005 */
[----:B0-----:R-:W3:Y:S04]  /*b5570*/  LDL.LU R22, [R1+0x184] ;  /* 0x0001840001167983 */ /* 0x001ee80000300800 */
[----:B------:R-:W4:Y:S04]  /*b5580*/  LDL R23, [R1+0x1820] ;  /* 0x0018200001177983 */ /* 0x000f280000100800 */
[----:B-1----:R-:W5:Y:S04]  /*b5590*/  LDL.LU R11, [R1+0x3e44] ;  /* 0x003e4400010b7983 */ /* 0x002f680000300800 */
[----:B------:R-:W5:Y:S01]  /*b55a0*/  LDL R25, [R1+0x2074] ;  /* 0x0020740001197983 */ /* 0x000f620000100800 */
[----:B------:R-:W-:-:S03]  /*b55b0*/  IMAD.WIDE R28, R0, 0x2, R12 ;  /* 0x00000002001c7825 */ /* 0x000fc600078e020c */
[----:B------:R-:W5:Y:S04]  /*b55c0*/  LDL R15, [R1+0x224] ;  /* 0x00022400010f7983 */ /* 0x000f680000100800 */
[----:B------:R0:W-:Y:S01]  /*b55d0*/  @P4 STG.E.U16 [R26.64], R4 ;  /* 0x000000041a004986 */ /* 0x0001e2000c101504 */
[----:B------:R-:W-:Y:S02]  /*b55e0*/  ISETP.LT.AND P4, PT, R6, c[0x0][0x178], !P1 ;  /* 0x00005e0006007a0c */ /* 0x000fe40004f81270 */
[----:B--2---:R-:W-:Y:S02]  /*b55f0*/  ISETP.LT.AND P3, PT, R17, c[0x0][0x178], !P2 ;  /* 0x00005e0011007a0c */ /* 0x004fe40005761270 */
[----:B------:R-:W2:Y:S04]  /*b5600*/  LDL R17, [R1+0x494] ;  /* 0x0004940001117983 */ /* 0x000ea80000100800 */
[----:B------:R-:W-:Y:S04]  /*b5610*/  STL [R1+0x3e2c], R29 ;  /* 0x003e2c1d01007387 */ /* 0x000fe80000100800 */
[----:B------:R-:W2:Y:S04]  /*b5620*/  LDL R6, [R1+0x1f4] ;  /* 0x0001f40001067983 */ /* 0x000ea80000100800 */
[----:B------:R1:W-:Y:S01]  /*b5630*/  @P5 STG.E.U16 [R28.64], R5 ;  /* 0x000000051c005986 */ /* 0x0003e2000c101504 */
[----:B0-----:R-:W-:-:S02]  /*b5640*/  IADD3 R4, R0, c[0x0][0x198], RZ ;  /* 0x0000660000047a10 */ /* 0x001fc40007ffe0ff */
[----:B-1----:R-:W-:Y:S01]  /*b5650*/  PRMT R5, R5, 0x7632, R5 ;  /* 0x0000763205057816 */ /* 0x002fe20000000005 */
[----:B------:R-:W2:Y:S01]  /*b5660*/  LDL R29, [R1+0x1828] ;  /* 0x00182800011d7983 */ /* 0x000ea20000100800 */
[----:B---3--:R-:W-:Y:S02]  /*b5670*/  PRMT R28, R22, 0x7632, R28 ;  /* 0x00007632161c7816 */ /* 0x008fe4000000001c */
[----:B----4-:R-:W-:Y:S02]  /*b5680*/  ISETP.LT.AND P5, PT, R23, c[0x0][0x178], !P1 ;  /* 0x00005e0017007a0c */ /* 0x010fe40004fa1270 */
[----:B-----5:R-:W-:Y:S01]  /*b5690*/  ISETP.LT.AND P2, PT, R25, c[0x0][0x178], !P2 ;  /* 0x00005e0019007a0c */ /* 0x020fe20005741270 */
[----:B------:R-:W-:-:S04]  /*b56a0*/  IMAD.WIDE R22, R0, 0x2, R10 ;  /* 0x0000000200167825 */ /* 0x000fc800078e020a */
[----:B------:R-:W-:Y:S01]  /*b56b0*/  IMAD.WIDE R24, R0, 0x2, R8 ;  /* 0x0000000200187825 */ /* 0x000fe200078e0208 */
[----:B------:R-:W-:Y:S07]  /*b56c0*/  @P3 STG.E.U16 [R22.64], R28 ;  /* 0x0000001c16003986 */ /* 0x000fee000c101504 */
[----:B------:R-:W-:Y:S04]  /*b56d0*/  @P2 STG.E.U16 [R24.64], R5 ;  /* 0x0000000518002986 */ /* 0x000fe8000c101504 */
[----:B--2---:R0:W-:Y:S04]  /*b56e0*/  STL [R1+0x3e38], R6 ;  /* 0x003e380601007387 */ /* 0x0041e80000100800 */
[----:B------:R-:W2:Y:S04]  /*b56f0*/  LDL R0, [R1+0x204] ;  /* 0x0002040001007983 */ /* 0x000ea80000100800 */
[----:B0-----:R-:W3:Y:S04]  /*b5700*/  LDL R6, [R1+0x1e4] ;  /* 0x0001e40001067983 */ /* 0x001ee80000100800 */
[----:B------:R0:W-:Y:S04]  /*b5710*/  STL [R1+0x3e30], R28 ;  /* 0x003e301c01007387 */ /* 0x0001e80000100800 */
[----:B------:R-:W4:Y:S01]  /*b5720*/  LDL R25, [R1+0x4a4] ;  /* 0x0004a40001197983 */ /* 0x000f220000100800 */
[----:B------:R-:W-:Y:S01]  /*b5730*/  ISETP.LT.AND P6, PT, R7, c[0x0][0x178], !P1 ;  /* 0x00005e0007007a0c */ /* 0x000fe20004fc1270 */
[----:B------:R-:W-:-:S02]  /*b5740*/  IMAD.WIDE R26, R4, 0x2, R20 ;  /* 0x00000002041a7825 */ /* 0x000fc400078e0214 */
[----:B------:R-:W5:Y:S04]  /*b5750*/  LDL R5, [R1+0x214] ;  /* 0x0002140001057983 */ /* 0x000f680000100800 */
[----:B0-----:R-:W2:Y:S01]  /*b5760*/  LDL R28, [R1+0x182c] ;  /* 0x00182c00011c7983 */ /* 0x001ea20000100800 */
[----:B------:R-:W-:-:S05]  /*b5770*/  IMAD.WIDE R22, R4, 0x2, R18 ;  /* 0x0000000204167825 */ /* 0x000fca00078e0212 */
[----:B----4-:R0:W-:Y:S04]  /*b5780*/  @P6 STG.E.U16 [R26.64], R25 ;  /* 0x000000191a006986 */ /* 0x0101e8000c101504 */
[----:B------:R1:W-:Y:S01]  /*b5790*/  @P5 STG.E.U16 [R22.64], R17 ;  /* 0x0000001116005986 */ /* 0x0003e2000c101504 */
[----:B--2---:R-:W-:-:S03]  /*b57a0*/  ISETP.LT.AND P2, PT, R28, c[0x0][0x178], !P1 ;  /* 0x00005e001c007a0c */ /* 0x004fc60004f41270 */
[----:B0-----:R-:W2:Y:S01]  /*b57b0*/  LDL.LU R26, [R1+0x3cbc] ;  /* 0x003cbc00011a7983 */ /* 0x001ea20000300800 */
[----:B------:R-:W-:-:S03]  /*b57c0*/  IMAD.WIDE R24, R4, 0x2, R2 ;  /* 0x0000000204187825 */ /* 0x000fc600078e0202 */
[----:B------:R-:W4:Y:S04]  /*b57d0*/  LDL R27, [R1+0x2074] ;  /* 0x00207400011b7983 */ /* 0x000f280000100800 */
[----:B------:R-:W3:Y:S04]  /*b57e0*/  LDL R28, [R1+0x1820] ;  /* 0x00182000011c7983 */ /* 0x000ee80000100800 */
[----:B-1----:R-:W3:Y:S04]  /*b57f0*/  LDL.LU R17, [R1+0x3e40] ;  /* 0x003e400001117983 */ /* 0x002ee80000300800 */
[----:B------:R-:W3:Y:S04]  /*b5800*/  LDL R22, [R1+0x1830] ;  /* 0x0018300001167983 */ /* 0x000ee80000100800 */
[----:B------:R-:W4:Y:S04]  /*b5810*/  LDL R23, [R1+0x1ea4] ;  /* 0x001ea40001177983 */ /* 0x000f280000100800 */
[----:B------:R0:W-:Y:S04]  /*b5820*/  @P4 STG.E.U16 [R24.64], R15 ;  /* 0x0000000f18004986 */ /* 0x0001e8000c101504 */
[----:B0-----:R-:W5:Y:S01]  /*b5830*/  LDL.LU R15, [R1+0x3e3c] ;  /* 0x003e3c00010f7983 */ /* 0x001f620000300800 */
[----:B------:R-:W-:Y:S01]  /*b5840*/  ISETP.LT.AND P3, PT, R29, c[0x0][0x178], !P1 ;  /* 0x00005e001d007a0c */ /* 0x000fe20004f61270 */
[----:B------:R-:W-:-:S02]  /*b5850*/  IMAD.WIDE R24, R4, 0x2, R12 ;  /* 0x0000000204187825 */ /* 0x000fc400078e020c */
[----:B------:R-:W-:Y:S04]  /*b5860*/  STL [R1+0x3e24], R7 ;  /* 0x003e240701007387 */ /* 0x000fe80000100800 */
[----:B------:R-:W-:Y:S01]  /*b5870*/  STL [R1+0x3e28], R13 ;  /* 0x003e280d01007387 */ /* 0x000fe20000100800 */
[----:B--2---:R-:W-:Y:S02]  /*b5880*/  ISETP.GE.AND P4, PT, R26, c[0x0][0x17c], PT ;  /* 0x00005f001a007a0c */ /* 0x004fe40003f86270 */
[----:B---3--:R-:W-:Y:S02]  /*b5890*/  ISETP.LT.AND P6, PT, R22, c[0x0][0x178], !P1 ;  /* 0x00005e0016007a0c */ /* 0x008fe40004fc1270 */
[----:B----4-:R-:W-:Y:S01]  /*b58a0*/  ISETP.LT.AND P5, PT, R23, c[0x0][0x178], !P1 ;  /* 0x00005e0017007a0c */ /* 0x010fe20004fa1270 */
[----:B------:R-:W-:Y:S01]  /*b58b0*/  IMAD.WIDE R22, R4, 0x2, R16 ;  /* 0x0000000204167825 */ /* 0x000fe200078e0210 */
[----:B------:R-:W-:-:S04]  /*b58c0*/  ISETP.LT.AND P1, PT, R27, c[0x0][0x178], !P1 ;  /* 0x00005e001b007a0c */ /* 0x000fc80004f21270 */
[----:B-----5:R-:W-:Y:S01]  /*b58d0*/  @P3 STG.E.U16 [R22.64], R5 ;  /* 0x0000000516003986 */ /* 0x020fe2000c101504 */
[----:B------:R-:W-:-:S05]  /*b58e0*/  IMAD.WIDE R26, R4, 0x2, R14 ;  /* 0x00000002041a7825 */ /* 0x000fca00078e020e */
[----:B------:R0:W-:Y:S04]  /*b58f0*/  @P2 STG.E.U16 [R26.64], R0 ;  /* 0x000000001a002986 */ /* 0x0001e8000c101504 */
[----:B------:R1:W-:Y:S04]  /*b5900*/  @P6 STG.E.U16 [R24.64], R6 ;  /* 0x0000000618006986 */ /* 0x0003e8000c101504 */
[----:B0-----:R-:W2:Y:S04]  /*b5910*/  LDL.LU R26, [R1+0x214] ;  /* 0x00021400011a7983 */ /* 0x001ea80000300800 */
[----:B------:R-:W3:Y:S04]  /*b5920*/  LDL.LU R27, [R1+0x204] ;  /* 0x00020400011b7983 */ /* 0x000ee80000300800 */
[----:B-1----:R-:W4:Y:S01]  /*b5930*/  LDL.LU R6, [R1+0x3e38] ;  /* 0x003e380001067983 */ /* 0x002f220000300800 */
[----:B------:R-:W-:-:S03]  /*b5940*/  IMAD.WIDE R22, R4, 0x2, R10 ;  /* 0x0000000204167825 */ /* 0x000fc600078e020a */
[----:B------:R-:W5:Y:S04]  /*b5950*/  LDL.LU R25, [R1+0x224] ;  /* 0x0002240001197983 */ /* 0x000f680000300800 */
[----:B----4-:R0:W-:Y:S04]  /*b5960*/  @P5 STG.E.U16 [R22.64], R6 ;  /* 0x0000000616005986 */ /* 0x0101e8000c101504 */
[----:B0-----:R-:W4:Y:S04]  /*b5970*/  LDL.LU R6, [R1+0x3e34] ;  /* 0x003e340001067983 */ /* 0x001f280000300800 */
[----:B------:R-:W2:Y:S01]  /*b5980*/  LDL.LU R23, [R1+0x4a4] ;  /* 0x0004a40001177983 */ /* 0x000ea20000300800 */
[C---:B------:R-:W-:Y:S01]  /*b5990*/  IADD3 R0, R4.reuse, c[0x0][0x198], RZ ;  /* 0x0000660004007a10 */ /* 0x040fe20007ffe0ff */
[----:B------:R-:W-:-:S02]  /*b59a0*/  IMAD.WIDE R4, R4, 0x2, R8 ;  /* 0x0000000204047825 */ /* 0x000fc400078e0208 */
[----:B------:R0:W-:Y:S01]  /*b59b0*/  STL [R1+0x3e20], R21 ;  /* 0x003e201501007387 */ /* 0x0001e20000100800 */
[----:B------:R-:W-:Y:S02]  /*b59c0*/  ISETP.LT.AND P5, PT, R29, c[0x0][0x178], !P0 ;  /* 0x00005e001d007a0c */ /* 0x000fe400047a1270 */
[----:B------:R-:W-:Y:S01]  /*b59d0*/  ISETP.LT.AND P3, PT, R7, c[0x0][0x178], !P0 ;  /* 0x00005e0007007a0c */ /* 0x000fe20004761270 */
[----:B----4-:R1:W-:Y:S01]  /*b59e0*/  @P1 STG.E.U16 [R4.64], R6 ;  /* 0x0000000604001986 */ /* 0x0103e2000c101504 */
[----:B--2---:R-:W-:Y:S01]  /*b59f0*/  PRMT R24, R23, 0x7632, R24 ;  /* 0x0000763217187816 */ /* 0x004fe20000000018 */
[----:B------:R-:W-:Y:S02]  /*b5a00*/  IMAD.WIDE R22, R0, 0x2, R20 ;  /* 0x0000000200167825 */ /* 0x000fe400078e0214 */
[----:B0-----:R-:W2:Y:S01]  /*b5a10*/  LDL R21, [R1+0x1824] ;  /* 0x0018240001157983 */ /* 0x001ea20000100800 */
[----:B------:R-:W-:-:S03]  /*b5a20*/  ISETP.LT.AND P1, PT, R28, c[0x0][0x178], !P0 ;  /* 0x00005e001c007a0c */ /* 0x000fc60004721270 */
[----:B-1----:R-:W4:Y:S04]  /*b5a30*/  LDL R4, [R1+0x182c] ;  /* 0x00182c0001047983 */ /* 0x002f280000100800 */
[----:B------:R-:W3:Y:S04]  /*b5a40*/  LDL.LU R5, [R1+0x494] ;  /* 0x0004940001057983 */ /* 0x000ee80000300800 */
[----:B------:R-:W3:Y:S04]  /*b5a50*/  LDL.LU R28, [R1+0x3e30] ;  /* 0x003e3000011c7983 */ /* 0x000ee80000300800 */
[----:B------:R-:W3:Y:S04]  /*b5a60*/  LDL.LU R29, [R1+0x3e2c] ;  /* 0x003e2c00011d7983 */ /* 0x000ee80000300800 */
[----:B------:R0:W-:Y:S01]  /*b5a70*/  @P3 STG.E.U16 [R22.64], R24 ;  /* 0x0000001816003986 */ /* 0x0001e2000c101504 */
[----:B-----5:R-:W-:-:S03]  /*b5a80*/  PRMT R7, R25, 0x7632, R7 ;  /* 0x0000763219077816 */ /* 0x020fc60000000007 */
[----:B------:R1:W-:Y:S01]  /*b5a90*/  STL [R1+0x3e1c], R15 ;  /* 0x003e1c0f01007387 */ /* 0x0003e20000100800 */
[----:B0-----:R-:W-:-:S04]  /*b5aa0*/  IMAD.WIDE R22, R0, 0x2, R2 ;  /* 0x0000000200167825 */ /* 0x001fc800078e0202 */
[----:B------:R-:W-:Y:S01]  /*b5ab0*/  IMAD.WIDE R24, R0, 0x2, R16 ;  /* 0x0000000200187825 */ /* 0x000fe200078e0210 */
[----:B--2---:R-:W-:Y:S02]  /*b5ac0*/  ISETP.LT.AND P2, PT, R21, c[0x0][0x178], !P0 ;  /* 0x00005e0015007a0c */ /* 0x004fe40004741270 */
[----:B----4-:R-:W-:Y:S02]  /*b5ad0*/  ISETP.LT.AND P3, PT, R4, c[0x0][0x178], !P0 ;  /* 0x00005e0004007a0c */ /* 0x010fe40004761270 */
[----:B---3--:R-:W-:Y:S01]  /*b5ae0*/  PRMT R13, R5, 0x7632, R13 ;  /* 0x00007632050d7816 */ /* 0x008fe2000000000d */
[----:B------:R-:W-:Y:S01]  /*b5af0*/  IMAD.WIDE R4, R0, 0x2, R18 ;  /* 0x0000000200047825 */ /* 0x000fe200078e0212 */
[----:B------:R-:W-:-:S04]  /*b5b00*/  PRMT R28, R26, 0x7632, R28 ;  /* 0x000076321a1c7816 */ /* 0x000fc8000000001c */
[----:B------:R0:W-:Y:S01]  /*b5b10*/  @P1 STG.E.U16 [R4.64], R13 ;  /* 0x0000000d04001986 */ /* 0x0001e2000c101504 */
[----:B------:R-:W-:Y:S01]  /*b5b20*/  PRMT R29, R27, 0x7632, R29 ;  /* 0x000076321b1d7816 */ /* 0x000fe2000000001d */
[----:B------:R-:W-:Y:S02]  /*b5b30*/  IMAD.WIDE R26, R0, 0x2, R14 ;  /* 0x00000002001a7825 */ /* 0x000fe400078e020e */
[----:B-1----:R-:W2:Y:S04]  /*b5b40*/  LDL R15, [R1+0x1820] ;  /* 0x00182000010f7983 */ /* 0x002ea80000100800 */
[----:B------:R1:W-:Y:S04]  /*b5b50*/  @P2 STG.E.U16 [R22.64], R7 ;  /* 0x0000000716002986 */ /* 0x0003e8000c101504 */
[----:B0-----:R-:W3:Y:S04]  /*b5b60*/  LDL.LU R13, [R1+0x3e28] ;  /* 0x003e2800010d7983 */ /* 0x001ee80000300800 */
[----:B------:R-:W4:Y:S04]  /*b5b70*/  LDL.LU R4, [R1+0x1e4] ;  /* 0x0001e40001047983 */ /* 0x000f280000300800 */
[----:B------:R-:W5:Y:S04]  /*b5b80*/  LDL.LU R5, [R1+0x1f4] ;  /* 0x0001f40001057983 */ /* 0x000f680000300800 */
[----:B-1----:R-:W3:Y:S04]  /*b5b90*/  LDL.LU R7, [R1+0x3e24] ;  /* 0x003e240001077983 */ /* 0x002ee80000300800 */
[----:B------:R0:W-:Y:S04]  /*b5ba0*/  @P5 STG.E.U16 [R24.64], R28 ;  /* 0x0000001c18005986 */ /* 0x0001e8000c101504 */
[----:B------:R-:W3:Y:S04]  /*b5bb0*/  LDL R22, [R1+0x1ea4] ;  /* 0x001ea40001167983 */ /* 0x000ee80000100800 */
[----:B------:R-:W3:Y:S04]  /*b5bc0*/  LDL R23, [R1+0x2074] ;  /* 0x0020740001177983 */ /* 0x000ee80000100800 */
[----:B0-----:R-:W3:Y:S04]  /*b5bd0*/  LDL R25, [R1+0x1830] ;  /* 0x0018300001197983 */ /* 0x001ee80000100800 */
[----:B------:R0:W-:Y:S01]  /*b5be0*/  @P3 STG.E.U16 [R26.64], R29 ;  /* 0x0000001d1a003986 */ /* 0x0001e2000c101504 */
[----:B------:R-:W-:-:S02]  /*b5bf0*/  PRMT R28, R6, 0x7632, R28 ;  /* 0x00007632061c7816 */ /* 0x000fc4000000001c */
[----:B------:R-:W-:Y:S01]  /*b5c00*/  ISETP.LT.AND P6, PT, R21, c[0x0][0x178], !P4 ;  /* 0x00005e0015007a0c */ /* 0x000fe200067c1270 */
[----:B0-----:R-:W3:Y:S04]  /*b5c10*/  LDL.LU R29, [R1+0x4c4] ;  /* 0x0004c400011d7983 */ /* 0x001ee80000300800 */
[----:B------:R-:W3:Y:S01]  /*b5c20*/  LDL.LU R6, [R1+0x244] ;  /* 0x0002440001067983 */ /* 0x000ee20000300800 */
[----:B--2---:R-:W-:-:S03]  /*b5c30*/  ISETP.LT.AND P5, PT, R15, c[0x0][0x178], !P4 ;  /* 0x00005e000f007a0c */ /* 0x004fc600067a1270 */
[----:B------:R-:W2:Y:S04]  /*b5c40*/  LDL R15, [R1+0x4b4] ;  /* 0x0004b400010f7983 */ /* 0x000ea80000100800 */
[----:B------:R-:W2:Y:S01]  /*b5c50*/  LDL.LU R21, [R1+0x3e20] ;  /* 0x003e200001157983 */ /* 0x000ea20000300800 */
[----:B----4-:R-:W-:Y:S02]  /*b5c60*/  PRMT R26, R4, 0x7632, R26 ;  /* 0x00007632041a7816 */ /* 0x010fe4000000001a */
[----:B-----5:R-:W-:Y:S01]  /*b5c70*/  PRMT R27, R5, 0x7632, R27 ;  /* 0x00007632051b7816 */ /* 0x020fe2000000001b */
[----:B---3--:R-:W-:Y:S01]  /*b5c80*/  IMAD.WIDE R4, R0, 0x2, R12 ;  /* 0x0000000200047825 */ /* 0x008fe200078e020c */
[----:B------:R-:W-:-:S13]  /*b5c90*/  ISETP.LT.AND P2, PT, R25, c[0x0][0x178], !P0 ;  /* 0x00005e0019007a0c */ /* 0x000fda0004741270 */
[----:B------:R0:W-:Y:S04]  /*b5ca0*/  @P2 STG.E.U16 [R4.64], R26 ;  /* 0x0000001a04002986 */ /* 0x0001e8000c101504 */
[----:B0-----:R-:W3:Y:S01]  /*b5cb0*/  LDL R26, [R1+0x182c] ;  /* 0x00182c00011a7983 */ /* 0x001ee20000100800 */
[----:B------:R-:W-:Y:S02]  /*b5cc0*/  ISETP.LT.AND P1, PT, R22, c[0x0][0x178], !P0 ;  /* 0x00005e0016007a0c */ /* 0x000fe40004721270 */
[----:B------:R-:W-:Y:S01]  /*b5cd0*/  ISETP.LT.AND P0, PT, R23, c[0x0][0x178], !P0 ;  /* 0x00005e0017007a0c */ /* 0x000fe20004701270 */
[C---:B------:R-:W-:Y:S01]  /*b5ce0*/  IMAD.WIDE R22, R0.reuse, 0x2, R10 ;  /* 0x0000000200167825 */ /* 0x040fe200078e020a */
[----:B------:R-:W4:Y:S03]  /*b5cf0*/  LDL R5, [R1+0x1828] ;  /* 0x0018280001057983 */ /* 0x000f260000100800 */
[C---:B------:R-:W-:Y:S01]  /*b5d00*/  IMAD.WIDE R24, R0.reuse, 0x2, R8 ;  /* 0x0000000200187825 */ /* 0x040fe200078e0208 */
[----:B------:R-:W-:-:S05]  /*b5d10*/  IADD3 R0, R0, c[0x0][0x198], RZ ;  /* 0x0000660000007a10 */ /* 0x000fca0007ffe0ff */
[----:B------:R0:W-:Y:S04]  /*b5d20*/  @P1 STG.E.U16 [R22.64], R27 ;  /* 0x0000001b16001986 */ /* 0x0001e8000c101504 */
[----:B------:R1:W-:Y:S04]  /*b5d30*/  @P0 STG.E.U16 [R24.64], R28 ;  /* 0x0000001c18000986 */ /* 0x0003e8000c101504 */
[----:B0-----:R-:W5:Y:S01]  /*b5d40*/  LDL R27, [R1+0x2074] ;  /* 0x00207400011b7983 */ /* 0x001f620000100800 */
[----:B------:R-:W-:-:S03]  /*b5d50*/  IMAD.WIDE R22, R0, 0x2, R18 ;  /* 0x0000000200167825 */ /* 0x000fc600078e0212 */
[----:B-1----:R-:W5:Y:S04]  /*b5d60*/  LDL R28, [R1+0x264] ;  /* 0x00026400011c7983 */ /* 0x002f680000100800 */
[----:B------:R-:W-:Y:S04]  /*b5d70*/  STL [R1+0x3e10], R18 ;  /* 0x003e101201007387 */ /* 0x000fe80000100800 */
[----:B------:R0:W-:Y:S04]  /*b5d80*/  STL [R1+0x3e0c], R19 ;  /* 0x003e0c1301007387 */ /* 0x0001e80000100800 */
[----:B0-----:R-:W5:Y:S01]  /*b5d90*/  LDL.LU R19, [R1+0x3cc0] ;  /* 0x003cc00001137983 */ /* 0x001f620000300800 */
[----:B---3--:R-:W-:-:S03]  /*b5da0*/  ISETP.LT.AND P2, PT, R26, c[0x0][0x178], !P4 ;  /* 0x00005e001a007a0c */ /* 0x008fc60006741270 */
[----:B------:R-:W3:Y:S04]  /*b5db0*/  LDL.LU R26, [R1+0x3cc4] ;  /* 0x003cc400011a7983 */ /* 0x000ee80000300800 */
[----:B------:R-:W3:Y:S01]  /*b5dc0*/  LDL R18, [R1+0x14] ;  /* 0x0000140001127983 */ /* 0x000ee20000100800 */
[----:B------:R-:W-:Y:S02]  /*b5dd0*/  ISETP.LT.AND P3, PT, R7, c[0x0][0x178], !P4 ;  /* 0x00005e0007007a0c */ /* 0x000fe40006761270 */
[----:B----4-:R-:W-:Y:S01]  /*b5de0*/  ISETP.LT.AND P1, PT, R5, c[0x0][0x178], !P4 ;  /* 0x00005e0005007a0c */ /* 0x010fe20006721270 */
[C---:B--2---:R-:W-:Y:S01]  /*b5df0*/  IMAD.WIDE R4, R0.reuse, 0x2, R20 ;  /* 0x0000000200047825 */ /* 0x044fe200078e0214 */
[----:B---3--:R0:W-:Y:S04]  /*b5e00*/  STL [R1+0x3e14], R18 ;  /* 0x003e141201007387 */ /* 0x0081e80000100800 */
[----:B0-----:R-:W2:Y:S05]  /*b5e10*/  LDL R18, [R1+0x1820] ;  /* 0x0018200001127983 */ /* 0x001eaa0000100800 */
[----:B------:R0:W-:Y:S04]  /*b5e20*/  @P3 STG.E.U16 [R4.64], R29 ;  /* 0x0000001d04003986 */ /* 0x0001e8000c101504 */
[----:B--2---:R1:W-:Y:S04]  /*b5e30*/  STL [R1+0x3e18], R18 ;  /* 0x003e181201007387 */ /* 0x0043e80000100800 */
[----:B0-----:R-:W2:Y:S01]  /*b5e40*/  LDL R5, [R1+0x4d4] ;  /* 0x0004d40001057983 */ /* 0x001ea20000100800 */
[----:B------:R-:W-:Y:S01]  /*b5e50*/  IMAD.WIDE R24, R0, 0x2, R2 ;  /* 0x0000000200187825 */ /* 0x000fe200078e0202 */
[----:B-----5:R-:W-:-:S02]  /*b5e60*/  ISETP.GE.AND P0, PT, R19, c[0x0][0x17c], PT ;  /* 0x00005f0013007a0c */ /* 0x020fc40003f06270 */
[----:B------:R-:W3:Y:S04]  /*b5e70*/  LDL R19, [R1+0x1824] ;  /* 0x0018240001137983 */ /* 0x000ee80000100800 */
[----:B-1----:R-:W4:Y:S04]  /*b5e80*/  LDL R18, [R1+0x234] ;  /* 0x0002340001127983 */ /* 0x002f280000100800 */
[----:B--2---:R0:W-:Y:S04]  /*b5e90*/  @P5 STG.E.U16 [R22.64], R5 ;  /* 0x0000000516005986 */ /* 0x0041e8000c101504 */
[----:B------:R1:W-:Y:S04]  /*b5ea0*/  @P6 STG.E.U16 [R24.64], R15 ;  /* 0x0000000f18006986 */ /* 0x0003e8000c101504 */
[----:B0-----:R-:W2:Y:S04]  /*b5eb0*/  LDL R22, [R1+0x1830] ;  /* 0x0018300001167983 */ /* 0x001ea80000100800 */
[----:B------:R-:W5:Y:S04]  /*b5ec0*/  LDL R23, [R1+0x1ea4] ;  /* 0x001ea40001177983 */ /* 0x000f680000100800 */
[----:B-1----:R-:W3:Y:S01]  /*b5ed0*/  LDL.LU R15, [R1+0x3e1c] ;  /* 0x003e1c00010f7983 */ /* 0x002ee20000300800 */
[----:B------:R-:W-:-:S03]  /*b5ee0*/  ISETP.LT.AND P6, PT, R7, c[0x0][0x178], !P0 ;  /* 0x00005e0007007a0c */ /* 0x000fc600047c1270 */
[----:B------:R0:W-:Y:S04]  /*b5ef0*/  STL [R1+0x3e08], R7 ;  /* 0x003e080701007387 */ /* 0x0001e80000100800 */
[----:B0-----:R-:W4:Y:S01]  /*b5f00*/  LDL.LU R7, [R1+0x254] ;  /* 0x0002540001077983 */ /* 0x001f220000300800 */
[----:B------:R-:W-:-:S04]  /*b5f10*/  IMAD.WIDE R4, R0, 0x2, R16 ;  /* 0x0000000200047825 */ /* 0x000fc800078e0210 */
[C---:B------:R-:W-:Y:S01]  /*b5f20*/  IMAD.WIDE R24, R0.reuse, 0x2, R12 ;  /* 0x0000000200187825 */ /* 0x040fe200078e020c */
[----:B------:R0:W-:Y:S03]  /*b5f30*/  @P1 STG.E.U16 [R4.64], R28 ;  /* 0x0000001c04001986 */ /* 0x0001e6000c101504 */
[----:B0-----:R-:W-:Y:S01]  /*b5f40*/  IMAD.WIDE R4, R0, 0x2, R10 ;  /* 0x0000000200047825 */ /* 0x001fe200078e020a */
[----:B--2---:R-:W-:Y:S02]  /*b5f50*/  ISETP.LT.AND P3, PT, R22, c[0x0][0x178], !P4 ;  /* 0x00005e0016007a0c */ /* 0x004fe40006761270 */
[----:B-----5:R-:W-:Y:S01]  /*b5f60*/  ISETP.LT.AND P5, PT, R23, c[0x0][0x178], !P4 ;  /* 0x00005e0017007a0c */ /* 0x020fe200067a1270 */
[----:B---3--:R-:W-:-:S05]  /*b5f70*/  IMAD.WIDE R22, R0, 0x2, R14 ;  /* 0x0000000200167825 */ /* 0x008fca00078e020e */
[----:B----4-:R-:W-:Y:S05]  /*b5f80*/  @P2 STG.E.U16 [R22.64], R7 ;  /* 0x0000000716002986 */ /* 0x010fea000c101504 */
[----:B------:R0:W-:Y:S04]  /*b5f90*/  @P3 STG.E.U16 [R24.64], R6 ;  /* 0x0000000618003986 */ /* 0x0001e8000c101504 */
[----:B------:R1:W-:Y:S04]  /*b5fa0*/  @P5 STG.E.U16 [R4.64], R18 ;  /* 0x0000001204005986 */ /* 0x0003e8000c101504 */
[----:B0-----:R-:W2:Y:S04]  /*b5fb0*/  LDL.LU R24, [R1+0x264] ;  /* 0x0002640001187983 */ /* 0x001ea80000300800 */
[----:B------:R-:W3:Y:S04]  /*b5fc0*/  LDL R25, [R1+0x1830] ;  /* 0x0018300001197983 */ /* 0x000ee80000100800 */
[----:B-1----:R-:W4:Y:S04]  /*b5fd0*/  LDL.LU R18, [R1+0x3e18] ;  /* 0x003e180001127983 */ /* 0x002f280000300800 */
[----:B------:R-:W5:Y:S04]  /*b5fe0*/  LDL.LU R4, [R1+0x4b4] ;  /* 0x0004b40001047983 */ /* 0x000f680000300800 */
[----:B------:R-:W2:Y:S01]  /*b5ff0*/  LDL R5, [R1+0x182c] ;  /* 0x00182c0001057983 */ /* 0x000ea20000100800 */
[----:B------:R-:W-:-:S02]  /*b6000*/  ISETP.LT.AND P4, PT, R27, c[0x0][0x178], !P4 ;  /* 0x00005e001b007a0c */ /* 0x000fc40006781270 */
[----:B----4-:R-:W-:Y:S02]  /*b6010*/  ISETP.LT.AND P2, PT, R18, c[0x0][0x178], !P0 ;  /* 0x00005e0012007a0c */ /* 0x010fe40004741270 */
[----:B------:R-:W4:Y:S01]  /*b6020*/  LDL.LU R18, [R1+0x3e14] ;  /* 0x003e140001127983 */ /* 0x000f220000300800 */
[----:B------:R-:W-:Y:S01]  /*b6030*/  ISETP.GE.AND P1, PT, R26, c[0x0][0x17c], PT ;  /* 0x00005f001a007a0c */ /* 0x000fe20003f26270 */
[C---:B------:R-:W-:Y:S01]  /*b6040*/  IMAD.WIDE R26, R0.reuse, 0x2, R8 ;  /* 0x00000002001a7825 */ /* 0x040fe200078e0208 */
[----:B------:R-:W-:-:S06]  /*b6050*/  IADD3 R22, R0, c[0x0][0x198], RZ ;  /* 0x0000660000167a10 */ /* 0x000fcc0007ffe0ff */
[----:B----4-:R0:W-:Y:S01]  /*b6060*/  @P4 STG.E.U16 [R26.64], R18 ;  /* 0x000000121a004986 */ /* 0x0101e2000c101504 */
[----:B------:R-:W-:-:S03]  /*b6070*/  ISETP.LT.AND P4, PT, R19, c[0x0][0x178], !P0 ;  /* 0x00005e0013007a0c */ /* 0x000fc60004781270 */
[----:B0-----:R-:W4:Y:S04]  /*b6080*/  LDL.LU R18, [R1+0x3e10] ;  /* 0x003e100001127983 */ /* 0x001f280000300800 */
[----:B------:R-:W4:Y:S04]  /*b6090*/  LDL R26, [R1+0x1828] ;  /* 0x00182800011a7983 */ /* 0x000f280000100800 */
[----:B------:R-:W4:Y:S04]  /*b60a0*/  LDL.LU R27, [R1+0x4d4] ;  /* 0x0004d400011b7983 */ /* 0x000f280000300800 */
[----:B------:R-:W4:Y:S01]  /*b60b0*/  LDL.LU R19, [R1+0x3e0c] ;  /* 0x003e0c0001137983 */ /* 0x000f220000300800 */
[----:B------:R-:W-:Y:S01]  /*b60c0*/  PRMT R23, R29, 0x7632, R23 ;  /* 0x000076321d177816 */ /* 0x000fe20000000017 */
[----:B------:R-:W-:Y:S01]  /*b60d0*/  IMAD.WIDE R28, R22, 0x2, R20 ;  /* 0x00000002161c7825 */ /* 0x000fe200078e0214 */
[----:B--2---:R-:W-:-:S04]  /*b60e0*/  PRMT R0, R24, 0x7632, R0 ;  /* 0x0000763218007816 */ /* 0x004fc80000000000 */
[----:B------:R5:W-:Y:S01]  /*b60f0*/  @P6 STG.E.U16 [R28.64], R23 ;  /* 0x000000171c006986 */ /* 0x000be2000c101504 */
[----:B---3--:R-:W-:Y:S01]  /*b6100*/  ISETP.LT.AND P3, PT, R25, c[0x0][0x178], !P0 ;  /* 0x00005e0019007a0c */ /* 0x008fe20004761270 */
[----:B------:R-:W-:Y:S01]  /*b6110*/  IMAD.WIDE R24, R22, 0x2, R2 ;  /* 0x0000000216187825 */ /* 0x000fe200078e0202 */
[----:B------:R-:W-:Y:S01]  /*b6120*/  ISETP.LT.AND P6, PT, R5, c[0x0][0x178], !P0 ;  /* 0x00005e0005007a0c */ /* 0x000fe200047c1270 */
[----:B------:R-:W-:Y:S04]  /*b6130*/  STL [R1+0x3e04], R2 ;  /* 0x003e040201007387 */ /* 0x000fe80000100800 */
[----:B------:R0:W-:Y:S01]  /*b6140*/  STL [R1+0x3e00], R3 ;  /* 0x003e000301007387 */ /* 0x0001e20000100800 */
[----:B-----5:R-:W-:Y:S01]  /*b6150*/  PRMT R23, R4, 0x7632, R23 ;  /* 0x0000763204177816 */ /* 0x020fe20000000017 */
[----:B------:R-:W-:-:S02]  /*b6160*/  IMAD.WIDE R4, R22, 0x2, R16 ;  /* 0x0000000216047825 */ /* 0x000fc400078e0210 */
[----:B0-----:R-:W2:Y:S01]  /*b6170*/  LDL R3, [R1+0x1ea4] ;  /* 0x001ea40001037983 */ /* 0x001ea20000100800 */
[----:B----4-:R-:W-:Y:S02]  /*b6180*/  ISETP.LT.AND P5, PT, R26, c[0x0][0x178], !P0 ;  /* 0x00005e001a007a0c */ /* 0x010fe400047a1270 */
[----:B------:R-:W-:Y:S01]  /*b6190*/  PRMT R28, R27, 0x7632, R28 ;  /* 0x000076321b1c7816 */ /* 0x000fe2000000001c */
[----:B------:R-:W-:-:S05]  /*b61a0*/  IMAD.WIDE R26, R22, 0x2, R18 ;  /* 0x00000002161a7825 */ /* 0x000fca00078e0212 */
[----:B------:R0:W-:Y:S04]  /*b61b0*/  @P2 STG.E.U16 [R26.64], R28 ;  /* 0x0000001c1a002986 */ /* 0x0001e8000c101504 */
[----:B------:R1:W-:Y:S04]  /*b61c0*/  @P4 STG.E.U16 [R24.64], R23 ;  /* 0x0000001718004986 */ /* 0x0003e8000c101504 */
[----:B------:R3:W-:Y:S01]  /*b61d0*/  @P5 STG.E.U16 [R4.64], R0 ;  /* 0x0000000004005986 */ /* 0x0007e2000c101504 */
[----:B0-----:R-:W-:-:S03]  /*b61e0*/  PRMT R28, R7, 0x7632, R28 ;  /* 0x00007632071c7816 */ /* 0x001fc6000000001c */
[----:B------:R-:W4:Y:S04]  /*b61f0*/  LDL.LU R7, [R1+0x3e08] ;  /* 0x003e080001077983 */ /* 0x000f280000300800 */
[----:B-1----:R-:W5:Y:S01]  /*b6200*/  LDL R23, [R1+0x1820] ;  /* 0x0018200001177983 */ /* 0x002f620000100800 */
[----:B---3--:R-:W-:-:S03]  /*b6210*/  PRMT R0, R6, 0x7632, R0 ;  /* 0x0000763206007816 */ /* 0x008fc60000000000 */
[----:B------:R-:W3:Y:S04]  /*b6220*/  LDL.LU R24, [R1+0x234] ;  /* 0x0002340001187983 */ /* 0x000ee80000300800 */
[----:B------:R-:W3:Y:S04]  /*b6230*/  LDL.LU R25, [R1+0x14] ;  /* 0x0000140001197983 */ /* 0x000ee80000300800 */
[----:B------:R-:W3:Y:S04]  /*b6240*/  LDL R2, [R1+0x178] ;  /* 0x0001780001027983 */ /* 0x000ee80000100800 */
[----:B------:R-:W3:Y:S01]  /*b6250*/  LDL.LU R6, [R1+0x28] ;  /* 0x0000280001067983 */ /* 0x000ee20000300800 */
[----:B------:R-:W-:Y:S01]  /*b6260*/  IMAD.WIDE R26, R22, 0x2, R14 ;  /* 0x00000002161a7825 */ /* 0x000fe200078e020e */
[----:B--2---:R-:W-:-:S04]  /*b6270*/  ISETP.LT.AND P4, PT, R3, c[0x0][0x178], !P0 ;  /* 0x00005e0003007a0c */ /* 0x004fc80004781270 */
[----:B------:R0:W-:Y:S01]  /*b6280*/  @P6 STG.E.U16 [R26.64], R28 ;  /* 0x0000001c1a006986 */ /* 0x0001e2000c101504 */
[----:B----4-:R-:W-:-:S03]  /*b6290*/  ISETP.LT.AND P5, PT, R7, c[0x0][0x178], !P1 ;  /* 0x00005e0007007a0c */ /* 0x010fc60004fa1270 */
[----:B---3--:R1:W-:Y:S04]  /*b62a0*/  STL [R1+0x3df4], R6 ;  /* 0x003df40601007387 */ /* 0x0083e80000100800 */
[----:B0-----:R-:W2:Y:S04]  /*b62b0*/  LDL R27, [R1+0x1824] ;  /* 0x00182400011b7983 */ /* 0x001ea80000100800 */
[----:B------:R-:W3:Y:S04]  /*b62c0*/  LDL R3, [R1+0x1828] ;  /* 0x0018280001037983 */ /* 0x000ee80000100800 */
[----:B-1----:R-:W4:Y:S04]  /*b62d0*/  LDL R6, [R1+0x2074] ;  /* 0x0020740001067983 */ /* 0x002f280000100800 */
[----:B------:R0:W-:Y:S04]  /*b62e0*/  STL [R1+0x3df8], R7 ;  /* 0x003df80701007387 */ /* 0x0001e80000100800 */
[----:B0-----:R-:W2:Y:S01]  /*b62f0*/  LDL R7, [R1+0x128] ;  /* 0x0001280001077983 */ /* 0x001ea20000100800 */
[----:B------:R-:W-:Y:S01]  /*b6300*/  IMAD.WIDE R4, R22, 0x2, R12 ;  /* 0x0000000216047825 */ /* 0x000fe200078e020c */
[----:B------:R-:W-:-:S04]  /*b6310*/  PRMT R28, R24, 0x7632, R28 ;  /* 0x00007632181c7816 */ /* 0x000fc8000000001c */
[----:B------:R0:W-:Y:S02]  /*b6320*/  @P3 STG.E.U16 [R4.64], R0 ;  /* 0x0000000004003986 */ /* 0x0001e4000c101504 */
[----:B0-----:R-:W-:-:S05]  /*b6330*/  IMAD.WIDE R4, R22, 0x2, R10 ;  /* 0x0000000216047825 */ /* 0x001fca00078e020a */
[----:B------:R-:W-:Y:S01]  /*b6340*/  @P4 STG.E.U16 [R4.64], R28 ;  /* 0x0000001c04004986 */ /* 0x000fe2000c101504 */
[----:B----4-:R-:W-:-:S03]  /*b6350*/  ISETP.LT.AND P0, PT, R6, c[0x0][0x178], !P0 ;  /* 0x00005e0006007a0c */ /* 0x010fc60004701270 */
[----:B--2---:R0:W-:Y:S04]  /*b6360*/  STL [R1+0x3dfc], R7 ;  /* 0x003dfc0701007387 */ /* 0x0041e80000100800 */
[----:B------:R-:W2:Y:S04]  /*b6370*/  LDL R6, [R1+0x118] ;  /* 0x0001180001067983 */ /* 0x000ea80000100800 */
[----:B0-----:R-:W4:Y:S04]  /*b6380*/  LDL R7, [R1+0x148] ;  /* 0x0001480001077983 */ /* 0x001f280000100800 */
[----:B------:R0:W-:Y:S04]  /*b6390*/  STL [R1+0x3df0], R21 ;  /* 0x003df01501007387 */ /* 0x0001e80000100800 */
[----:B------:R-:W2:Y:S01]  /*b63a0*/  LDL R4, [R1+0x168] ;  /* 0x0001680001047983 */ /* 0x000ea20000100800 */
[----:B-----5:R-:W-:-:S02]  /*b63b0*/  ISETP.LT.AND P6, PT, R23, c[0x0][0x178], !P1 ;  /* 0x00005e0017007a0c */ /* 0x020fc40004fc1270 */
[C---:B------:R-:W-:Y:S01]  /*b63c0*/  IADD3 R0, R22.reuse, c[0x0][0x198], RZ ;  /* 0x0000660016007a10 */ /* 0x040fe20007ffe0ff */
[----:B------:R-:W-:Y:S01]  /*b63d0*/  IMAD.WIDE R22, R22, 0x2, R8 ;  /* 0x0000000216167825 */ /* 0x000fe200078e0208 */
[----:B------:R-:W-:Y:S01]  /*b63e0*/  PRMT R29, R25, 0x7632, R29 ;  /* 0x00007632191d7816 */ /* 0x000fe2000000001d */
[----:B------:R-:W5:Y:S02]  /*b63f0*/  LDL R5, [R1+0x182c] ;  /* 0x00182c0001057983 */ /* 0x000f640000100800 */
[C---:B------:R-:W-:Y:S02]  /*b6400*/  IMAD.WIDE R24, R0.reuse, 0x2, R20 ;  /* 0x0000000200187825 */ /* 0x040fe400078e0214 */
[----:B------:R1:W-:Y:S01]  /*b6410*/  @P0 STG.E.U16 [R22.64], R29 ;  /* 0x0000001d16000986 */ /* 0x0003e2000c101504 */
[----:B------:R-:W-:Y:S01]  /*b6420*/  ISETP.LT.AND P2, PT, R27, c[0x0][0x178], !P1 ;  /* 0x00005e001b007a0c */ /* 0x000fe20004f41270 */
[----:B------:R-:W-:Y:S02]  /*b6430*/  IMAD.WIDE R26, R0, 0x2, R18 ;  /* 0x00000002001a7825 */ /* 0x000fe400078e0212 */
[----:B0-----:R-:W4:Y:S01]  /*b6440*/  LDL R21, [R1+0x1820] ;  /* 0x0018200001157983 */ /* 0x001f220000100800 */
[----:B---3--:R-:W-:-:S03]  /*b6450*/  ISETP.LT.AND P3, PT, R3, c[0x0][0x178], !P1 ;  /* 0x00005e0003007a0c */ /* 0x008fc60004f61270 */
[----:B------:R-:W-:Y:S04]  /*b6460*/  @P5 STG.E.U16 [R24.64], R2 ;  /* 0x0000000218005986 */ /* 0x000fe8000c101504 */
[----:B-1----:R-:W3:Y:S04]  /*b6470*/  LDL R22, [R1+0x158] ;  /* 0x0001580001167983 */ /* 0x002ee80000100800 */
[----:B------:R-:W3:Y:S04]  /*b6480*/  LDL.LU R23, [R1+0x3ccc] ;  /* 0x003ccc0001177983 */ /* 0x000ee80000300800 */
[----:B------:R0:W-:Y:S04]  /*b6490*/  STL [R1+0x3dec], R29 ;  /* 0x003dec1d01007387 */ /* 0x0001e80000100800 */
[----:B0-----:R-:W3:Y:S04]  /*b64a0*/  LDL.LU R29, [R1+0x138] ;  /* 0x00013800011d7983 */ /* 0x001ee80000300800 */
[----:B------:R-:W3:Y:S04]  /*b64b0*/  LDL.LU R2, [R1+0x3e04] ;  /* 0x003e040001027983 */ /* 0x000ee80000300800 */
[----:B------:R-:W3:Y:S04]  /*b64c0*/  LDL.LU R24, [R1+0x3cc8] ;  /* 0x003cc80001187983 */ /* 0x000ee80000300800 */
[----:B------:R-:W3:Y:S04]  /*b64d0*/  LDL R25, [R1+0x2074] ;  /* 0x0020740001197983 */ /* 0x000ee80000100800 */
[----:B------:R-:W3:Y:S04]  /*b64e0*/  LDL.LU R3, [R1+0x3e00] ;  /* 0x003e000001037983 */ /* 0x000ee80000300800 */
[----:B--2---:R0:W-:Y:S04]  /*b64f0*/  @P6 STG.E.U16 [R26.64], R4 ;  /* 0x000000041a006986 */ /* 0x0041e8000c101504 */
[----:B0-----:R-:W2:Y:S04]  /*b6500*/  LDL R26, [R1+0x1830] ;  /* 0x00183000011a7983 */ /* 0x001ea80000100800 */
[----:B------:R-:W4:Y:S01]  /*b6510*/  LDL R27, [R1+0x1ea4] ;  /* 0x001ea400011b7983 */ /* 0x000f220000100800 */
[----:B-----5:R-:W-:Y:S01]  /*b6520*/  ISETP.LT.AND P4, PT, R5, c[0x0][0x178], !P1 ;  /* 0x00005e0005007a0c */ /* 0x020fe20004f81270 */
[----:B---3--:R-:W-:-:S05]  /*b6530*/  IMAD.WIDE R4, R0, 0x2, R2 ;  /* 0x0000000200047825 */ /* 0x008fca00078e0202 */
[----:B------:R-:W-:Y:S01]  /*b6540*/  @P2 STG.E.U16 [R4.64], R22 ;  /* 0x0000001604002986 */ /* 0x000fe2000c101504 */
[----:B--2---:R-:W-:Y:S02]  /*b6550*/  ISETP.LT.AND P5, PT, R26, c[0x0][0x178], !P1 ;  /* 0x00005e001a007a0c */ /* 0x004fe40004fa1270 */
[----:B----4-:R-:W-:Y:S01]  /*b6560*/  ISETP.LT.AND P6, PT, R27, c[0x0][0x178], !P1 ;  /* 0x00005e001b007a0c */ /* 0x010fe20004fc1270 */
[----:B------:R-:W-:-:S05]  /*b6570*/  IMAD.WIDE R26, R0, 0x2, R16 ;  /* 0x00000002001a7825 */ /* 0x000fca00078e0210 */
[----:B------:R0:W-:Y:S04]  /*b6580*/  @P3 STG.E.U16 [R26.64], R7 ;  /* 0x000000071a003986 */ /* 0x0001e8000c101504 */
[----:B0-----:R-:W2:Y:S01]  /*b6590*/  LDL.LU R7, [R1+0x3dfc] ;  /* 0x003dfc0001077983 */ /* 0x001ea20000300800 */
[----:B------:R-:W-:Y:S02]  /*b65a0*/  ISETP.GE.AND P0, PT, R24, c[0x0][0x17c], PT ;  /* 0x00005f0018007a0c */ /* 0x000fe40003f06270 */
[----:B------:R-:W-:Y:S01]  /*b65b0*/  ISETP.LT.AND P1, PT, R25, c[0x0][0x178], !P1 ;  /* 0x00005e0019007a0c */ /* 0x000fe20004f21270 */
[----:B------:R-:W-:Y:S01]  /*b65c0*/  IMAD.WIDE R24, R0, 0x2, R14 ;  /* 0x0000000200187825 */ /* 0x000fe200078e020e */
[----:B------:R-:W-:-:S03]  /*b65d0*/  ISETP.GE.AND P2, PT, R23, c[0x0][0x17c], PT ;  /* 0x00005f0017007a0c */ /* 0x000fc60003f46270 */
[C---:B------:R-:W-:Y:S01]  /*b65e0*/  IMAD.WIDE R22, R0.reuse, 0x2, R12 ;  /* 0x0000000200167825 */ /* 0x040fe200078e020c */
[----:B------:R0:W-:Y:S03]  /*b65f0*/  @P4 STG.E.U16 [R24.64], R29 ;  /* 0x0000001d18004986 */ /* 0x0001e6000c101504 */
[C---:B------:R-:W-:Y:S01]  /*b6600*/  IMAD.WIDE R4, R0.reuse, 0x2, R10 ;  /* 0x0000000200047825 */ /* 0x040fe200078e020a */
[----:B0-----:R-:W3:Y:S04]  /*b6610*/  LDL.LU R24, [R1+0x158] ;  /* 0x0001580001187983 */ /* 0x001ee80000300800 */
[----:B------:R-:W4:Y:S04]  /*b6620*/  LDL R25, [R1+0x182c] ;  /* 0x00182c0001197983 */ /* 0x000f280000100800 */
[----:B--2---:R0:W-:Y:S04]  /*b6630*/  @P5 STG.E.U16 [R22.64], R7 ;  /* 0x0000000716005986 */ /* 0x0041e8000c101504 */
[----:B------:R1:W-:Y:S04]  /*b6640*/  @P6 STG.E.U16 [R4.64], R6 ;  /* 0x0000000604006986 */ /* 0x0003e8000c101504 */
[----:B0-----:R-:W2:Y:S04]  /*b6650*/  LDL.LU R7, [R1+0x3df8] ;  /* 0x003df80001077983 */ /* 0x001ea80000300800 */
[----:B------:R-:W5:Y:S04]  /*b6660*/  LDL.LU R22, [R1+0x168] ;  /* 0x0001680001167983 */ /* 0x000f680000300800 */
[----:B------:R-:W2:Y:S04]  /*b6670*/  LDL R23, [R1+0x1828] ;  /* 0x0018280001177983 */ /* 0x000ea80000100800 */
[----:B-1----:R-:W2:Y:S01]  /*b6680*/  LDL.LU R6, [R1+0x3df4] ;  /* 0x003df40001067983 */ /* 0x002ea20000300800 */
[----:B------:R-:W-:Y:S01]  /*b6690*/  IMAD.WIDE R26, R0, 0x2, R8 ;  /* 0x00000002001a7825 */ /* 0x000fe200078e0208 */
[----:B------:R-:W-:-:S04]  /*b66a0*/  ISETP.LT.AND P4, PT, R21, c[0x0][0x178], !P0 ;  /* 0x00005e0015007a0c */ /* 0x000fc80004781270 */
[----:B--2---:R0:W-:Y:S04]  /*b66b0*/  @P1 STG.E.U16 [R26.64], R6 ;  /* 0x000000061a001986 */ /* 0x0041e8000c101504 */
[----:B0-----:R-:W2:Y:S04]  /*b66c0*/  LDL R26, [R1+0x1824] ;  /* 0x00182400011a7983 */ /* 0x001ea80000100800 */
[----:B------:R-:W2:Y:S04]  /*b66d0*/  LDL.LU R27, [R1+0x178] ;  /* 0x00017800011b7983 */ /* 0x000ea80000300800 */
[----:B------:R-:W2:Y:S01]  /*b66e0*/  LDL.LU R21, [R1+0x3df0] ;  /* 0x003df00001157983 */ /* 0x000ea20000300800 */
[----:B------:R-:W-:-:S02]  /*b66f0*/  ISETP.LT.AND P3, PT, R7, c[0x0][0x178], !P0 ;  /* 0x00005e0007007a0c */ /* 0x000fc40004761270 */
[----:B------:R-:W-:Y:S02]  /*b6700*/  IADD3 R0, R0, c[0x0][0x198], RZ ;  /* 0x0000660000007a10 */ /* 0x000fe40007ffe0ff */
[----:B---3--:R-:W-:Y:S02]  /*b6710*/  PRMT R5, R24, 0x7632, R5 ;  /* 0x0000763218057816 */ /* 0x008fe40000000005 */
[----:B----4-:R-:W-:Y:S01]  /*b6720*/  ISETP.LT.AND P1, PT, R25, c[0x0][0x178], !P0 ;  /* 0x00005e0019007a0c */ /* 0x010fe20004721270 */
[----:B------:R-:W-:Y:S01]  /*b6730*/  IMAD.WIDE R24, R0, 0x2, R18 ;  /* 0x0000000200187825 */ /* 0x000fe200078e0212 */
[----:B-----5:R-:W-:Y:S02]  /*b6740*/  PRMT R4, R22, 0x7632, R4 ;  /* 0x0000763216047816 */ /* 0x020fe40000000004 */
[----:B------:R-:W-:Y:S01]  /*b6750*/  ISETP.LT.AND P6, PT, R23, c[0x0][0x178], !P0 ;  /* 0x00005e0017007a0c */ /* 0x000fe200047c1270 */
[----:B------:R-:W-:Y:S01]  /*b6760*/  IMAD.WIDE R22, R0, 0x2, R2 ;  /* 0x0000000200167825 */ /* 0x000fe200078e0202 */
[----:B--2---:R-:W-:-:S02]  /*b6770*/  ISETP.LT.AND P5, PT, R26, c[0x0][0x178], !P0 ;  /* 0x00005e001a007a0c */ /* 0x004fc400047a1270 */
[----:B------:R-:W-:Y:S01]  /*b6780*/  PRMT R28, R27, 0x7632, R28 ;  /* 0x000076321b1c7816 */ /* 0x000fe2000000001c */
[----:B------:R-:W-:-:S05]  /*b6790*/  IMAD.WIDE R26, R0, 0x2, R20 ;  /* 0x00000002001a7825 */ /* 0x000fca00078e0214 */
[----:B------:R0:W-:Y:S04]  /*b67a0*/  @P3 STG.E.U16 [R26.64], R28 ;  /* 0x0000001c1a003986 */ /* 0x0001e8000c101504 */
[----:B0-----:R-:W2:Y:S04]  /*b67b0*/  LDL.LU R27, [R1+0x148] ;  /* 0x00014800011b7983 */ /* 0x001ea80000300800 */
[----:B------:R0:W-:Y:S04]  /*b67c0*/  @P4 STG.E.U16 [R24.64], R4 ;  /* 0x0000000418004986 */ /* 0x0001e8000c101504 */
[----:B------:R1:W-:Y:S04]  /*b67d0*/  @P5 STG.E.U16 [R22.64], R5 ;  /* 0x0000000516005986 */ /* 0x0003e8000c101504 */
[----:B0-----:R-:W3:Y:S04]  /*b67e0*/  LDL.LU R24, [R1+0x128] ;  /* 0x0001280001187983 */ /* 0x001ee80000300800 */
[----:B------:R-:W4:Y:S01]  /*b67f0*/  LDL.LU R25, [R1+0x118] ;  /* 0x0001180001197983 */ /* 0x000f220000300800 */
[----:B-1----:R-:W-:-:S03]  /*b6800*/  PRMT R22, R29, 0x7632, R22 ;  /* 0x000076321d167816 */ /* 0x002fc60000000016 */
[----:B------:R-:W5:Y:S04]  /*b6810*/  LDL R23, [R1+0x2074] ;  /* 0x0020740001177983 */ /* 0x000f680000100800 */
[----:B------:R-:W3:Y:S01]  /*b6820*/  LDL.LU R29, [R1+0x3dec] ;  /* 0x003dec00011d7983 */ /* 0x000ee20000300800 */
[----:B------:R-:W-:Y:S01]  /*b6830*/  IMAD.WIDE R4, R0, 0x2, R14 ;  /* 0x0000000200047825 */ /* 0x000fe200078e020e */
[----:B--2---:R-:W-:-:S03]  /*b6840*/  PRMT R28, R27, 0x7632, R28 ;  /* 0x000076321b1c7816 */ /* 0x004fc6000000001c */
[----:B------:R-:W-:-:S05]  /*b6850*/  IMAD.WIDE R26, R0, 0x2, R16 ;  /* 0x00000002001a7825 */ /* 0x000fca00078e0210 */
[----:B------:R0:W-:Y:S04]  /*b6860*/  @P6 STG.E.U16 [R26.64], R28 ;  /* 0x0000001c1a006986 */ /* 0x0001e8000c101504 */
[----:B0-----:R-:W2:Y:S04]  /*b6870*/  LDL R26, [R1+0x1830] ;  /* 0x00183000011a7983 */ /* 0x001ea80000100800 */
[----:B------:R-:W5:Y:S04]  /*b6880*/  LDL R27, [R1+0x1ea4] ;  /* 0x001ea400011b7983 */ /* 0x000f680000100800 */
[----:B------:R0:W-:Y:S01]  /*b6890*/  @P1 STG.E.U16 [R4.64], R22 ;  /* 0x0000001604001986 */ /* 0x0001e2000c101504 */
[----:B---3--:R-:W-:-:S03]  /*b68a0*/  PRMT R29, R6, 0x7632, R29 ;  /* 0x00007632061d7816 */ /* 0x008fc6000000001d */
[----:B------:R-:W3:Y:S04]  /*b68b0*/  LDL R6, [R1+0x188] ;  /* 0x0001880001067983 */ /* 0x000ee80000100800 */
[----:B0-----:R-:W3:Y:S01]  /*b68c0*/  LDL R4, [R1+0x1820] ;  /* 0x0018200001047983 */ /* 0x001ee20000100800 */
[----:B------:R-:W-:Y:S02]  /*b68d0*/  PRMT R5, R24, 0x7632, R5 ;  /* 0x0000763218057816 */ /* 0x000fe40000000005 */
[----:B----4-:R-:W-:Y:S01]  /*b68e0*/  PRMT R28, R25, 0x7632, R28 ;  /* 0x00007632191c7816 */ /* 0x010fe2000000001c */
[----:B------:R-:W-:Y:S01]  /*b68f0*/  IMAD.WIDE R24, R0, 0x2, R10 ;  /* 0x0000000200187825 */ /* 0x000fe200078e020a */
[----:B------:R-:W-:Y:S02]  /*b6900*/  ISETP.LT.AND P5, PT, R7, c[0x0][0x178], !P2 ;  /* 0x00005e0007007a0c */ /* 0x000fe400057a1270 */
[----:B--2---:R-:W-:-:S02]  /*b6910*/  ISETP.LT.AND P3, PT, R26, c[0x0][0x178], !P0 ;  /* 0x00005e001a007a0c */ /* 0x004fc40004761270 */
[----:B-----5:R-:W-:Y:S02]  /*b6920*/  ISETP.LT.AND P4, PT, R27, c[0x0][0x178], !P0 ;  /* 0x00005e001b007a0c */ /* 0x020fe40004781270 */
[----:B------:R-:W-:Y:S01]  /*b6930*/  ISETP.LT.AND P0, PT, R23, c[0x0][0x178], !P0 ;  /* 0x00005e0017007a0c */ /* 0x000fe20004701270 */
[----:B------:R-:W-:-:S04]  /*b6940*/  IMAD.WIDE R22, R0, 0x2, R12 ;  /* 0x0000000200167825 */ /* 0x000fc800078e020c */
[----:B------:R-:W-:Y:S01]  /*b6950*/  IMAD.WIDE R26, R0, 0x2, R8 ;  /* 0x00000002001a7825 */ /* 0x000fe200078e0208 */
[----:B---3--:R-:W-:Y:S04]  /*b6960*/  STL [R1+0x3de0], R6 ;  /* 0x003de00601007387 */ /* 0x008fe80000100800 */
[----:B------:R0:W-:Y:S01]  /*b6970*/  STL [R1+0x3de4], R7 ;  /* 0x003de40701007387 */ /* 0x0001e20000100800 */
[----:B------:R-:W-:-:S03]  /*b6980*/  ISETP.LT.AND P1, PT, R4, c[0x0][0x178], !P2 ;  /* 0x00005e0004007a0c */ /* 0x000fc60005721270 */
[----:B------:R1:W-:Y:S01]  /*b6990*/  STL [R1+0x3de8], R13 ;  /* 0x003de80d01007387 */ /* 0x0003e20000100800 */
[----:B------:R-:W-:-:S03]  /*b69a0*/  IADD3 R4, R0, c[0x0][0x198], RZ ;  /* 0x0000660000047a10 */ /* 0x000fc60007ffe0ff */
[----:B------:R2:W-:Y:S04]  /*b69b0*/  @P3 STG.E.U16 [R22.64], R5 ;  /* 0x0000000516003986 */ /* 0x0005e8000c101504 */
[----:B0-----:R-:W3:Y:S04]  /*b69c0*/  LDL R7, [R1+0x1b8] ;  /* 0x0001b80001077983 */ /* 0x001ee80000100800 */
[----:B-1----:R-:W4:Y:S04]  /*b69d0*/  LDL R13, [R1+0x1c8] ;  /* 0x0001c800010d7983 */ /* 0x002f280000100800 */
[----:B------:R-:W5:Y:S04]  /*b69e0*/  LDL R6, [R1+0x1a8] ;  /* 0x0001a80001067983 */ /* 0x000f680000100800 */
[----:B------:R-:W3:Y:S04]  /*b69f0*/  LDL R0, [R1+0x1820] ;  /* 0x0018200001007983 */ /* 0x000ee80000100800 */
[----:B--2---:R-:W2:Y:S04]  /*b6a00*/  LDL R23, [R1+0x182c] ;  /* 0x00182c0001177983 */ /* 0x004ea80000100800 */
[----:B------:R-:W-:Y:S04]  /*b6a10*/  @P4 STG.E.U16 [R24.64], R28 ;  /* 0x0000001c18004986 */ /* 0x000fe8000c101504 */
[----:B------:R0:W-:Y:S04]  /*b6a20*/  STL [R1+0x3dcc], R28 ;  /* 0x003dcc1c01007387 */ /* 0x0001e80000100800 */
[----:B------:R1:W-:Y:S04]  /*b6a30*/  @P0 STG.E.U16 [R26.64], R29 ;  /* 0x0000001d1a000986 */ /* 0x0003e8000c101504 */
[----:B0-----:R-:W2:Y:S04]  /*b6a40*/  LDL R28, [R1+0x1828] ;  /* 0x00182800011c7983 */ /* 0x001ea80000100800 */
[----:B-1----:R-:W2:Y:S04]  /*b6a50*/  LDL.LU R26, [R1+0x3cd0] ;  /* 0x003cd000011a7983 */ /* 0x002ea80000300800 */
[----:B------:R-:W2:Y:S04]  /*b6a60*/  LDL R27, [R1+0x1830] ;  /* 0x00183000011b7983 */ /* 0x000ea80000100800 */
[----:B------:R0:W-:Y:S04]  /*b6a70*/  STL [R1+0x3dd0], R29 ;  /* 0x003dd01d01007387 */ /* 0x0001e80000100800 */
[----:B0-----:R-:W2:Y:S01]  /*b6a80*/  LDL R29, [R1+0x1824] ;  /* 0x00182400011d7983 */ /* 0x001ea20000100800 */
[----:B------:R-:W-:Y:S01]  /*b6a90*/  IMAD.WIDE R24, R4, 0x2, R20 ;  /* 0x0000000204187825 */ /* 0x000fe200078e0214 */
[----:B--2---:R-:W-:-:S02]  /*b6aa0*/  ISETP.LT.AND P4, PT, R29, c[0x0][0x178], !P2 ;  /* 0x00005e001d007a0c */ /* 0x004fc40005781270 */
        /* <DEDUP_REMOVED lines=20> */
[----:B-----5:R1:W-:Y:S04]  /*b6bf0*/  @P6 STG.E.U16 [R22.64], R6 ;  /* 0x0000000616006986 */ /* 0x0203e8000c101504 */
[----:B0-----:R-:W2:Y:S04]  /*b6c00*/  LDL.LU R7, [R1+0x3de4] ;  /* 0x003de40001077983 */ /* 0x001ea80000300800 */
[----:B------:R-:W5:Y:S04]  /*b6c10*/  LDL R24, [R1+0x198] ;  /* 0x0001980001187983 */ /* 0x000f680000100800 */
[----:B------:R-:W2:Y:S04]  /*b6c20*/  LDL.LU R25, [R1+0x3cd8] ;  /* 0x003cd80001197983 */ /* 0x000ea80000300800 */
[----:B-1----:R-:W2:Y:S04]  /*b6c30*/  LDL.LU R6, [R1+0x3de0] ;  /* 0x003de00001067983 */ /* 0x002ea80000300800 */
[----:B------:R-:W2:Y:S01]  /*b6c40*/  LDL R23, [R1+0x2074] ;  /* 0x0020740001177983 */ /* 0x000ea20000100800 */
[----:B----4-:R-:W-:Y:S01]  /*b6c50*/  ISETP.LT.AND P4, PT, R27, c[0x0][0x178], !P2 ;  /* 0x00005e001b007a0c */ /* 0x010fe20005781270 */
[----:B---3--:R-:W-:Y:S01]  /*b6c60*/  IMAD.WIDE R26, R4, 0x2, R12 ;  /* 0x00000002041a7825 */ /* 0x008fe200078e020c */
[----:B------:R-:W-:-:S02]  /*b6c70*/  PRMT R5, R29, 0x7632, R5 ;  /* 0x000076321d057816 */ /* 0x000fc40000000005 */
[----:B------:R-:W3:Y:S04]  /*b6c80*/  LDL.LU R29, [R1+0x3ddc] ;  /* 0x003ddc00011d7983 */ /* 0x000ee80000300800 */
[----:B-----5:R0:W-:Y:S01]  /*b6c90*/  @P5 STG.E.U16 [R26.64], R24 ;  /* 0x000000181a005986 */ /* 0x0201e2000c101504 */
[----:B------:R-:W-:Y:S02]  /*b6ca0*/  ISETP.LT.AND P5, PT, R0, c[0x0][0x178], !P0 ;  /* 0x00005e0000007a0c */ /* 0x000fe400047a1270 */
[----:B--2---:R-:W-:Y:S01]  /*b6cb0*/  ISETP.LT.AND P3, PT, R23, c[0x0][0x178], !P2 ;  /* 0x00005e0017007a0c */ /* 0x004fe20005761270 */
[----:B------:R-:W-:-:S05]  /*b6cc0*/  IMAD.WIDE R22, R4, 0x2, R10 ;  /* 0x0000000204167825 */ /* 0x000fca00078e020a */
[----:B------:R1:W-:Y:S01]  /*b6cd0*/  @P4 STG.E.U16 [R22.64], R6 ;  /* 0x0000000616004986 */ /* 0x0003e2000c101504 */
[C---:B------:R-:W-:Y:S01]  /*b6ce0*/  IADD3 R0, R4.reuse, c[0x0][0x198], RZ ;  /* 0x0000660004007a10 */ /* 0x040fe20007ffe0ff */
[----:B0-----:R-:W-:Y:S01]  /*b6cf0*/  IMAD.WIDE R26, R4, 0x2, R8 ;  /* 0x00000002041a7825 */ /* 0x001fe200078e0208 */
[----:B------:R-:W-:Y:S01]  /*b6d00*/  PRMT R4, R28, 0x7632, R4 ;  /* 0x000076321c047816 */ /* 0x000fe20000000004 */
[----:B-1----:R-:W2:Y:S04]  /*b6d10*/  LDL.LU R6, [R1+0x3dd8] ;  /* 0x003dd80001067983 */ /* 0x002ea80000300800 */
[----:B------:R-:W4:Y:S01]  /*b6d20*/  LDL.LU R28, [R1+0x3dd4] ;  /* 0x003dd400011c7983 */ /* 0x000f220000300800 */
[----:B------:R-:W-:Y:S02]  /*b6d30*/  ISETP.LT.AND P6, PT, R7, c[0x0][0x178], !P0 ;  /* 0x00005e0007007a0c */ /* 0x000fe400047c1270 */
[----:B------:R-:W-:Y:S01]  /*b6d40*/  ISETP.GE.AND P2, PT, R25, c[0x0][0x17c], PT ;  /* 0x00005f0019007a0c */ /* 0x000fe20003f46270 */
[----:B------:R-:W-:Y:S01]  /*b6d50*/  IMAD.WIDE R24, R0, 0x2, R20 ;  /* 0x0000000200187825 */ /* 0x000fe200078e0214 */
[----:B---3--:R-:W-:-:S03]  /*b6d60*/  ISETP.LT.AND P4, PT, R29, c[0x0][0x178], !P0 ;  /* 0x00005e001d007a0c */ /* 0x008fc60004781270 */
[----:B------:R-:W-:Y:S01]  /*b6d70*/  IMAD.WIDE R22, R0, 0x2, R18 ;  /* 0x0000000200167825 */ /* 0x000fe200078e0212 */
[----:B--2---:R0:W-:Y:S05]  /*b6d80*/  @P3 STG.E.U16 [R26.64], R6 ;  /* 0x000000061a003986 */ /* 0x0041ea000c101504 */
[----:B------:R1:W-:Y:S01]  /*b6d90*/  @P6 STG.E.U16 [R24.64], R5 ;  /* 0x0000000518006986 */ /* 0x0003e2000c101504 */
[----:B----4-:R-:W-:-:S03]  /*b6da0*/  ISETP.LT.AND P6, PT, R28, c[0x0][0x178], !P0 ;  /* 0x00005e001c007a0c */ /* 0x010fc600047c1270 */
[----:B0-----:R-:W2:Y:S04]  /*b6db0*/  LDL.LU R26, [R1+0x1a8] ;  /* 0x0001a800011a7983 */ /* 0x001ea80000300800 */
[----:B------:R-:W3:Y:S04]  /*b6dc0*/  LDL.LU R27, [R1+0x198] ;  /* 0x00019800011b7983 */ /* 0x000ee80000300800 */
[----:B-1----:R-:W4:Y:S04]  /*b6dd0*/  LDL R5, [R1+0x1830] ;  /* 0x0018300001057983 */ /* 0x002f280000100800 */
[----:B------:R-:W5:Y:S04]  /*b6de0*/  LDL.LU R24, [R1+0x1c8] ;  /* 0x0001c80001187983 */ /* 0x000f680000300800 */
[----:B------:R-:W2:Y:S04]  /*b6df0*/  LDL.LU R25, [R1+0x1b8] ;  /* 0x0001b80001197983 */ /* 0x000ea80000300800 */
[----:B------:R-:W3:Y:S04]  /*b6e00*/  LDL.LU R29, [R1+0x3dd0] ;  /* 0x003dd000011d7983 */ /* 0x000ee80000300800 */
[----:B------:R-:W2:Y:S04]  /*b6e10*/  LDL.LU R28, [R1+0x3dcc] ;  /* 0x003dcc00011c7983 */ /* 0x000ea80000300800 */
[----:B------:R0:W-:Y:S04]  /*b6e20*/  @P5 STG.E.U16 [R22.64], R4 ;  /* 0x0000000416005986 */ /* 0x0001e8000c101504 */
[----:B0-----:R-:W2:Y:S04]  /*b6e30*/  LDL R23, [R1+0x182c] ;  /* 0x00182c0001177983 */ /* 0x001ea80000100800 */
[----:B------:R0:W-:Y:S04]  /*b6e40*/  STL [R1+0x3dc8], R3 ;  /* 0x003dc80301007387 */ /* 0x0001e80000100800 */
[----:B------:R1:W-:Y:S01]  /*b6e50*/  STL [R1+0x3dc4], R17 ;  /* 0x003dc41101007387 */ /* 0x0003e20000100800 */
[----:B----4-:R-:W-:Y:S01]  /*b6e60*/  ISETP.LT.AND P5, PT, R5, c[0x0][0x178], !P0 ;  /* 0x00005e0005007a0c */ /* 0x010fe200047a1270 */
[----:B------:R-:W-:Y:S01]  /*b6e70*/  IMAD.WIDE R4, R0, 0x2, R2 ;  /* 0x0000000200047825 */ /* 0x000fe200078e0202 */
[----:B-----5:R-:W-:-:S04]  /*b6e80*/  PRMT R22, R24, 0x7632, R22 ;  /* 0x0000763218167816 */ /* 0x020fc80000000016 */
[----:B0-----:R-:W-:Y:S02]  /*b6e90*/  PRMT R3, R22, 0x7610, R3 ;  /* 0x0000761016037816 */ /* 0x001fe40000000003 */
[----:B--2---:R-:W-:Y:S01]  /*b6ea0*/  ISETP.LT.AND P3, PT, R23, c[0x0][0x178], !P0 ;  /* 0x00005e0017007a0c */ /* 0x004fe20004761270 */
[C---:B------:R-:W-:Y:S02]  /*b6eb0*/  IMAD.WIDE R22, R0.reuse, 0x2, R16 ;  /* 0x0000000200167825 */ /* 0x040fe400078e0210 */
[----:B-1----:R-:W2:Y:S01]  /*b6ec0*/  LDL R17, [R1+0x1ea4] ;  /* 0x001ea40001117983 */ /* 0x002ea20000100800 */
[----:B------:R-:W-:Y:S01]  /*b6ed0*/  PRMT R6, R25, 0x7632, R6 ;  /* 0x0000763219067816 */ /* 0x000fe20000000006 */
[----:B------:R-:W-:Y:S01]  /*b6ee0*/  IMAD.WIDE R24, R0, 0x2, R14 ;  /* 0x0000000200187825 */ /* 0x000fe200078e020e */
[----:B------:R-:W-:Y:S01]  /*b6ef0*/  PRMT R28, R26, 0x7632, R28 ;  /* 0x000076321a1c7816 */ /* 0x000fe2000000001c */
[----:B------:R0:W-:Y:S01]  /*b6f00*/  STL [R1+0x3dc0], R15 ;  /* 0x003dc00f01007387 */ /* 0x0001e20000100800 */
[----:B---3--:R-:W-:Y:S01]  /*b6f10*/  PRMT R29, R27, 0x7632, R29 ;  /* 0x000076321b1d7816 */ /* 0x008fe2000000001d */
[----:B------:R-:W-:-:S02]  /*b6f20*/  IMAD.WIDE R26, R0, 0x2, R12 ;  /* 0x00000002001a7825 */ /* 0x000fc400078e020c */
[----:B------:R1:W-:Y:S04]  /*b6f30*/  @P4 STG.E.U16 [R4.64], R3 ;  /* 0x0000000304004986 */ /* 0x0003e8000c101504 */
[----:B------:R3:W-:Y:S04]  /*b6f40*/  @P6 STG.E.U16 [R22.64], R6 ;  /* 0x0000000616006986 */ /* 0x0007e8000c101504 */
[----:B0-----:R-:W4:Y:S04]  /*b6f50*/  LDL R15, [R1+0x1820] ;  /* 0x00182000010f7983 */ /* 0x001f280000100800 */
[----:B-1----:R-:W5:Y:S04]  /*b6f60*/  LDL.LU R4, [R1+0x188] ;  /* 0x0001880001047983 */ /* 0x002f680000300800 */
[----:B------:R-:W4:Y:S04]  /*b6f70*/  LDL R3, [R1+0x4a8] ;  /* 0x0004a80001037983 */ /* 0x000f280000100800 */
[----:B---3--:R-:W3:Y:S04]  /*b6f80*/  LDL R23, [R1+0x2074] ;  /* 0x0020740001177983 */ /* 0x008ee80000100800 */
[----:B------:R-:W-:Y:S04]  /*b6f90*/  @P3 STG.E.U16 [R24.64], R28 ;  /* 0x0000001c18003986 */ /* 0x000fe8000c101504 */
[----:B------:R-:W-:Y:S01]  /*b6fa0*/  @P5 STG.E.U16 [R26.64], R29 ;  /* 0x0000001d1a005986 */ /* 0x000fe2000c101504 */
[----:B--2---:R-:W-:-:S03]  /*b6fb0*/  ISETP.LT.AND P4, PT, R17, c[0x0][0x178], !P0 ;  /* 0x00005e0011007a0c */ /* 0x004fc60004781270 */
[----:B------:R-:W2:Y:S04]  /*b6fc0*/  LDL R17, [R1+0x498] ;  /* 0x0004980001117983 */ /* 0x000ea80000100800 */
[----:B------:R0:W-:Y:S04]  /*b6fd0*/  STL [R1+0x3db0], R28 ;  /* 0x003db01c01007387 */ /* 0x0001e80000100800 */
[----:B0-----:R-:W2:Y:S04]  /*b6fe0*/  LDL R28, [R1+0x1828] ;  /* 0x00182800011c7983 */ /* 0x001ea80000100800 */
[----:B------:R0:W-:Y:S04]  /*b6ff0*/  STL [R1+0x3db4], R29 ;  /* 0x003db41d01007387 */ /* 0x0001e80000100800 */
[----:B0-----:R-:W2:Y:S01]  /*b7000*/  LDL R29, [R1+0x1824] ;  /* 0x00182400011d7983 */ /* 0x001ea20000100800 */
[----:B----4-:R-:W-:-:S03]  /*b7010*/  ISETP.LT.AND P6, PT, R15, c[0x0][0x178], !P1 ;  /* 0x00005e000f007a0c */ /* 0x010fc60004fc1270 */
[----:B------:R-:W4:Y:S01]  /*b7020*/  LDL.LU R15, [R1+0x3cdc] ;  /* 0x003cdc00010f7983 */ /* 0x000f220000300800 */
[----:B---3--:R-:W-:Y:S02]  /*b7030*/  ISETP.LT.AND P0, PT, R23, c[0x0][0x178], !P0 ;  /* 0x00005e0017007a0c */ /* 0x008fe40004701270 */
[----:B------:R-:W-:Y:S02]  /*b7040*/  ISETP.LT.AND P5, PT, R7, c[0x0][0x178], !P1 ;  /* 0x00005e0007007a0c */ /* 0x000fe40004fa1270 */
[----:B-----5:R-:W-:Y:S02]  /*b7050*/  PRMT R5, R4, 0x7632, R5 ;  /* 0x0000763204057816 */ /* 0x020fe40000000005 */
[----:B--2---:R-:W-:Y:S01]  /*b7060*/  ISETP.LT.AND P3, PT, R29, c[0x0][0x178], !P1 ;  /* 0x00005e001d007a0c */ /* 0x004fe20004f61270 */
[----:B------:R0:W-:Y:S04]  /*b7070*/  STL [R1+0x3db8], R29 ;  /* 0x003db81d01007387 */ /* 0x0001e80000100800 */
[----:B0-----:R-:W2:Y:S01]  /*b7080*/  LDL R29, [R1+0x38] ;  /* 0x00003800011d7983 */ /* 0x001ea20000100800 */
[C---:B------:R-:W-:Y:S01]  /*b7090*/  IADD3 R4, R0.reuse, c[0x0][0x198], RZ ;  /* 0x0000660000047a10 */ /* 0x040fe20007ffe0ff */
[----:B------:R-:W-:Y:S01]  /*b70a0*/  IMAD.WIDE R22, R0, 0x2, R10 ;  /* 0x0000000200167825 */ /* 0x000fe200078e020a */
[----:B------:R-:W-:-:S03]  /*b70b0*/  PRMT R6, R6, 0x7632, R6 ;  /* 0x0000763206067816 */ /* 0x000fc60000000006 */
[----:B------:R-:W-:Y:S01]  /*b70c0*/  IMAD.WIDE R26, R0, 0x2, R8 ;  /* 0x00000002001a7825 */ /* 0x000fe200078e0208 */
[----:B------:R-:W-:Y:S03]  /*b70d0*/  @P4 STG.E.U16 [R22.64], R5 ;  /* 0x0000000516004986 */ /* 0x000fe6000c101504 */
[C---:B------:R-:W-:Y:S01]  /*b70e0*/  IMAD.WIDE R24, R4.reuse, 0x2, R20 ;  /* 0x0000000204187825 */ /* 0x040fe200078e0214 */
[----:B------:R0:W-:Y:S04]  /*b70f0*/  @P0 STG.E.U16 [R26.64], R6 ;  /* 0x000000061a000986 */ /* 0x0001e8000c101504 */
[----:B------:R-:W-:Y:S04]  /*b7100*/  @P5 STG.E.U16 [R24.64], R3 ;  /* 0x0000000318005986 */ /* 0x000fe8000c101504 */
[----:B--2---:R1:W-:Y:S04]  /*b7110*/  STL [R1+0x3dbc], R29 ;  /* 0x003dbc1d01007387 */ /* 0x0043e80000100800 */
[----:B------:R-:W2:Y:S04]  /*b7120*/  LDL R0, [R1+0x1820] ;  /* 0x0018200001007983 */ /* 0x000ea80000100800 */
[----:B0-----:R-:W3:Y:S04]  /*b7130*/  LDL R26, [R1+0x228] ;  /* 0x00022800011a7983 */ /* 0x001ee80000100800 */
[----:B-1----:R-:W5:Y:S04]  /*b7140*/  LDL R29, [R1+0x1f8] ;  /* 0x0001f800011d7983 */ /* 0x002f680000100800 */
[----:B------:R-:W2:Y:S04]  /*b7150*/  LDL R27, [R1+0x1ea4] ;  /* 0x001ea400011b7983 */ /* 0x000ea80000100800 */
[----:B------:R-:W2:Y:S04]  /*b7160*/  LDL.LU R3, [R1+0x3dc8] ;  /* 0x003dc80001037983 */ /* 0x000ea80000300800 */
[----:B------:R-:W2:Y:S01]  /*b7170*/  LDL R25, [R1+0x182c] ;  /* 0x00182c0001197983 */ /* 0x000ea20000100800 */
[----:B------:R-:W-:-:S05]  /*b7180*/  IMAD.WIDE R22, R4, 0x2, R18 ;  /* 0x0000000204167825 */ /* 0x000fca00078e0212 */
[----:B------:R0:W-:Y:S01]  /*b7190*/  @P6 STG.E.U16 [R22.64], R17 ;  /* 0x0000001116006986 */ /* 0x0001e2000c101504 */
[----:B----4-:R-:W-:-:S03]  /*b71a0*/  ISETP.GE.AND P0, PT, R15, c[0x0][0x17c], PT ;  /* 0x00005f000f007a0c */ /* 0x010fc60003f06270 */
[----:B0-----:R-:W4:Y:S04]  /*b71b0*/  LDL.LU R17, [R1+0x3dc4] ;  /* 0x003dc40001117983 */ /* 0x001f280000300800 */
[----:B------:R-:W4:Y:S04]  /*b71c0*/  LDL R23, [R1+0x1830] ;  /* 0x0018300001177983 */ /* 0x000f280000100800 */
[----:B------:R-:W5:Y:S01]  /*b71d0*/  LDL.LU R15, [R1+0x3dc0] ;  /* 0x003dc000010f7983 */ /* 0x000f620000300800 */
[----:B--2---:R-:W-:Y:S01]  /*b71e0*/  ISETP.LT.AND P5, PT, R25, c[0x0][0x178], !P1 ;  /* 0x00005e0019007a0c */ /* 0x004fe20004fa1270 */
[----:B------:R-:W-:-:S05]  /*b71f0*/  IMAD.WIDE R24, R4, 0x2, R2 ;  /* 0x0000000204187825 */ /* 0x000fca00078e0202 */
[----:B---3--:R0:W-:Y:S04]  /*b7200*/  @P3 STG.E.U16 [R24.64], R26 ;  /* 0x0000001a18003986 */ /* 0x0081e8000c101504 */
[----:B0-----:R-:W2:Y:S01]  /*b7210*/  LDL R24, [R1+0x218] ;  /* 0x0002180001187983 */ /* 0x001ea20000100800 */
[----:B------:R-:W-:Y:S02]  /*b7220*/  ISETP.LT.AND P4, PT, R28, c[0x0][0x178], !P1 ;  /* 0x00005e001c007a0c */ /* 0x000fe40004f81270 */
[----:B----4-:R-:W-:Y:S01]  /*b7230*/  ISETP.LT.AND P6, PT, R23, c[0x0][0x178], !P1 ;  /* 0x00005e0017007a0c */ /* 0x010fe20004fc1270 */
[C---:B------:R-:W-:Y:S01]  /*b7240*/  IMAD.WIDE R22, R4.reuse, 0x2, R16 ;  /* 0x0000000204167825 */ /* 0x040fe200078e0210 */
[----:B------:R-:W3:Y:S09]  /*b7250*/  LDL R25, [R1+0x2074] ;  /* 0x0020740001197983 */ /* 0x000ef20000100800 */
[----:B--2---:R0:W-:Y:S04]  /*b7260*/  @P4 STG.E.U16 [R22.64], R24 ;  /* 0x0000001816004986 */ /* 0x0041e8000c101504 */
[----:B0-----:R-:W2:Y:S01]  /*b7270*/  LDL R23, [R1+0x208] ;  /* 0x0002080001177983 */ /* 0x001ea20000100800 */
[----:B------:R-:W-:Y:S01]  /*b7280*/  ISETP.LT.AND P3, PT, R27, c[0x0][0x178], !P1 ;  /* 0x00005e001b007a0c */ /* 0x000fe20004f61270 */
[----:B-----5:R-:W-:-:S02]  /*b7290*/  IMAD.WIDE R26, R4, 0x2, R14 ;  /* 0x00000002041a7825 */ /* 0x020fc400078e020e */
[----:B------:R-:W-:Y:S01]  /*b72a0*/  STL [R1+0x3dac], R7 ;  /* 0x003dac0701007387 */ /* 0x000fe20000100800 */
[----:B---3--:R-:W-:-:S03]  /*b72b0*/  ISETP.LT.AND P1, PT, R25, c[0x0][0x178], !P1 ;  /* 0x00005e0019007a0c */ /* 0x008fc60004f21270 */
[----:B--2---:R0:W-:Y:S04]  /*b72c0*/  @P5 STG.E.U16 [R26.64], R23 ;  /* 0x000000171a005986 */ /* 0x0041e8000c101504 */
[----:B0-----:R-:W2:Y:S01]  /*b72d0*/  LDL R26, [R1+0x1e8] ;  /* 0x0001e800011a7983 */ /* 0x001ea20000100800 */
[----:B------:R-:W-:-:S03]  /*b72e0*/  IMAD.WIDE R24, R4, 0x2, R12 ;  /* 0x0000000204187825 */ /* 0x000fc600078e020c */
[----:B------:R-:W3:Y:S01]  /*b72f0*/  LDL.LU R27, [R1+0x4a8] ;  /* 0x0004a800011b7983 */ /* 0x000ee20000300800 */
[----:B------:R-:W-:-:S03]  /*b7300*/  IMAD.WIDE R22, R4, 0x2, R10 ;  /* 0x0000000204167825 */ /* 0x000fc600078e020a */
[----:B--2---:R-:W-:Y:S04]  /*b7310*/  @P6 STG.E.U16 [R24.64], R26 ;  /* 0x0000001a18006986 */ /* 0x004fe8000c101504 */
[----:B------:R0:W-:Y:S04]  /*b7320*/  @P3 STG.E.U16 [R22.64], R29 ;  /* 0x0000001d16003986 */ /* 0x0001e8000c101504 */
[----:B0-----:R-:W2:Y:S01]  /*b7330*/  LDL.LU R29, [R1+0x3dbc] ;  /* 0x003dbc00011d7983 */ /* 0x001ea20000300800 */
[----:B---3--:R-:W-:Y:S01]  /*b7340*/  PRMT R5, R27, 0x7632, R5 ;  /* 0x000076321b057816 */ /* 0x008fe20000000005 */
[----:B------:R-:W-:-:S02]  /*b7350*/  IMAD.WIDE R26, R4, 0x2, R8 ;  /* 0x00000002041a7825 */ /* 0x000fc400078e0208 */
[----:B------:R-:W3:Y:S01]  /*b7360*/  LDL.LU R23, [R1+0x498] ;  /* 0x0004980001177983 */ /* 0x000ee20000300800 */
[----:B------:R-:W-:Y:S02]  /*b7370*/  ISETP.LT.AND P4, PT, R7, c[0x0][0x178], !P2 ;  /* 0x00005e0007007a0c */ /* 0x000fe40005781270 */
[----:B------:R-:W-:Y:S02]  /*b7380*/  ISETP.LT.AND P5, PT, R0, c[0x0][0x178], !P2 ;  /* 0x00005e0000007a0c */ /* 0x000fe400057a1270 */
[----:B------:R-:W-:Y:S01]  /*b7390*/  IADD3 R0, R4, c[0x0][0x198], RZ ;  /* 0x0000660004007a10 */ /* 0x000fe20007ffe0ff */
[----:B--2---:R0:W-:Y:S04]  /*b73a0*/  @P1 STG.E.U16 [R26.64], R29 ;  /* 0x0000001d1a001986 */ /* 0x0041e8000c101504 */
[----:B0-----:R-:W2:Y:S01]  /*b73b0*/  LDL.LU R29, [R1+0x3db8] ;  /* 0x003db800011d7983 */ /* 0x001ea20000300800 */
[----:B------:R-:W-:Y:S01]  /*b73c0*/  IMAD.WIDE R24, R0, 0x2, R20 ;  /* 0x0000000200187825 */ /* 0x000fe200078e0214 */
[----:B---3--:R-:W-:-:S02]  /*b73d0*/  PRMT R4, R23, 0x7632, R4 ;  /* 0x0000763217047816 */ /* 0x008fc40000000004 */
[----:B------:R-:W3:Y:S01]  /*b73e0*/  LDL.LU R26, [R1+0x208] ;  /* 0x00020800011a7983 */ /* 0x000ee20000300800 */
[----:B------:R-:W-:-:S03]  /*b73f0*/  IMAD.WIDE R22, R0, 0x2, R18 ;  /* 0x0000000200167825 */ /* 0x000fc600078e0212 */
[----:B------:R-:W4:Y:S04]  /*b7400*/  LDL.LU R27, [R1+0x1e8] ;  /* 0x0001e800011b7983 */ /* 0x000f280000300800 */
[----:B------:R0:W-:Y:S01]  /*b7410*/  @P4 STG.E.U16 [R24.64], R5 ;  /* 0x0000000518004986 */ /* 0x0001e2000c101504 */
[----:B------:R-:W-:-:S03]  /*b7420*/  ISETP.LT.AND P3, PT, R28, c[0x0][0x178], !P2 ;  /* 0x00005e001c007a0c */ /* 0x000fc60005761270 */
[----:B------:R1:W-:Y:S04]  /*b7430*/  @P5 STG.E.U16 [R22.64], R4 ;  /* 0x0000000416005986 */ /* 0x0003e8000c101504 */
[----:B0-----:R-:W5:Y:S04]  /*b7440*/  LDL R5, [R1+0x1830] ;  /* 0x0018300001057983 */ /* 0x001f680000100800 */
[----:B------:R-:W3:Y:S04]  /*b7450*/  LDL.LU R24, [R1+0x228] ;  /* 0x0002280001187983 */ /* 0x000ee80000300800 */
[----:B------:R-:W4:Y:S01]  /*b7460*/  LDL.LU R25, [R1+0x218] ;  /* 0x0002180001197983 */ /* 0x000f220000300800 */
[----:B--2---:R-:W-:-:S03]  /*b7470*/  ISETP.LT.AND P1, PT, R29, c[0x0][0x178], !P2 ;  /* 0x00005e001d007a0c */ /* 0x004fc60005721270 */
[----:B------:R-:W2:Y:S04]  /*b7480*/  LDL.LU R29, [R1+0x3db4] ;  /* 0x003db400011d7983 */ /* 0x000ea80000300800 */
[----:B------:R-:W2:Y:S04]  /*b7490*/  LDL.LU R28, [R1+0x3db0] ;  /* 0x003db000011c7983 */ /* 0x000ea80000300800 */
[----:B-1----:R-:W2:Y:S04]  /*b74a0*/  LDL R23, [R1+0x182c] ;  /* 0x00182c0001177983 */ /* 0x002ea80000100800 */
[----:B------:R0:W-:Y:S01]  /*b74b0*/  STL [R1+0x3da8], R14 ;  /* 0x003da80e01007387 */ /* 0x0001e20000100800 */
[----:B-----5:R-:W-:Y:S01]  /*b74c0*/  ISETP.LT.AND P5, PT, R5, c[0x0][0x178], !P2 ;  /* 0x00005e0005007a0c */ /* 0x020fe200057a1270 */
[----:B------:R-:W-:Y:S01]  /*b74d0*/  IMAD.WIDE R4, R0, 0x2, R2 ;  /* 0x0000000200047825 */ /* 0x000fe200078e0202 */
[----:B---3--:R-:W-:-:S02]  /*b74e0*/  PRMT R7, R24, 0x7632, R7 ;  /* 0x0000763218077816 */ /* 0x008fc40000000007 */
[----:B----4-:R-:W-:Y:S01]  /*b74f0*/  PRMT R6, R25, 0x7632, R6 ;  /* 0x0000763219067816 */ /* 0x010fe20000000006 */
[----:B------:R-:W-:Y:S02]  /*b7500*/  IMAD.WIDE R24, R0, 0x2, R14 ;  /* 0x0000000200187825 */ /* 0x000fe400078e020e */
[----:B0-----:R-:W3:Y:S04]  /*b7510*/  LDL.LU R14, [R1+0x38] ;  /* 0x00003800010e7983 */ /* 0x001ee80000300800 */
[----:B------:R0:W-:Y:S04]  /*b7520*/  STL [R1+0x3da4], R15 ;  /* 0x003da40f01007387 */ /* 0x0001e80000100800 */
[----:B------:R-:W-:Y:S04]  /*b7530*/  @P1 STG.E.U16 [R4.64], R7 ;  /* 0x0000000704001986 */ /* 0x000fe8000c101504 */
[----:B0-----:R-:W4:Y:S04]  /*b7540*/  LDL R15, [R1+0x1820] ;  /* 0x00182000010f7983 */ /* 0x001f280000100800 */
[----:B------:R0:W-:Y:S01]  /*b7550*/  STL [R1+0x3da0], R13 ;  /* 0x003da00d01007387 */ /* 0x0001e20000100800 */
[----:B--2---:R-:W-:-:S02]  /*b7560*/  PRMT R29, R27, 0x7632, R29 ;  /* 0x000076321b1d7816 */ /* 0x004fc4000000001d */
[----:B------:R-:W-:Y:S01]  /*b7570*/  PRMT R28, R26, 0x7632, R28 ;  /* 0x000076321a1c7816 */ /* 0x000fe2000000001c */
[C---:B------:R-:W-:Y:S02]  /*b7580*/  IMAD.WIDE R26, R0.reuse, 0x2, R12 ;  /* 0x00000002001a7825 */ /* 0x040fe400078e020c */
[----:B0-----:R-:W2:Y:S01]  /*b7590*/  LDL R13, [R1+0x1824] ;  /* 0x00182400010d7983 */ /* 0x001ea20000100800 */
[----:B------:R-:W-:Y:S01]  /*b75a0*/  ISETP.LT.AND P4, PT, R23, c[0x0][0x178], !P2 ;  /* 0x00005e0017007a0c */ /* 0x000fe20005781270 */
[----:B------:R-:W-:Y:S02]  /*b75b0*/  IMAD.WIDE R22, R0, 0x2, R16 ;  /* 0x0000000200167825 */ /* 0x000fe400078e0210 */
[----:B------:R-:W5:Y:S04]  /*b75c0*/  LDL.LU R7, [R1+0x3dac] ;  /* 0x003dac0001077983 */ /* 0x000f680000300800 */
[----:B------:R-:W5:Y:S04]  /*b75d0*/  LDL R4, [R1+0x2074] ;  /* 0x0020740001047983 */ /* 0x000f680000100800 */
[----:B------:R-:W5:Y:S04]  /*b75e0*/  LDL.LU R5, [R1+0x1f8] ;  /* 0x0001f80001057983 */ /* 0x000f680000300800 */
[----:B------:R0:W-:Y:S04]  /*b75f0*/  @P3 STG.E.U16 [R22.64], R6 ;  /* 0x0000000616003986 */ /* 0x0001e8000c101504 */
[----:B0-----:R-:W5:Y:S04]  /*b7600*/  LDL R23, [R1+0x1ea4] ;  /* 0x001ea40001177983 */ /* 0x001f680000100800 */
[----:B------:R-:W-:Y:S04]  /*b7610*/  @P4 STG.E.U16 [R24.64], R28 ;  /* 0x0000001c18004986 */ /* 0x000fe8000c101504 */
[----:B------:R0:W-:Y:S04]  /*b7620*/  STL [R1+0x3d80], R28 ;  /* 0x003d801c01007387 */ /* 0x0001e80000100800 */
[----:B------:R1:W-:Y:S04]  /*b7630*/  @P5 STG.E.U16 [R26.64], R29 ;  /* 0x0000001d1a005986 */ /* 0x0003e8000c101504 */
[----:B0-----:R-:W5:Y:S04]  /*b7640*/  LDL R28, [R1+0x1ea4] ;  /* 0x001ea400011c7983 */ /* 0x001f680000100800 */
[----:B-1----:R-:W5:Y:S04]  /*b7650*/  LDL.LU R26, [R1+0x3ce0] ;  /* 0x003ce000011a7983 */ /* 0x002f680000300800 */
[----:B------:R-:W5:Y:S04]  /*b7660*/  LDL R27, [R1+0x182c] ;  /* 0x00182c00011b7983 */ /* 0x000f680000100800 */
[----:B------:R0:W-:Y:S04]  /*b7670*/  STL [R1+0x3d88], R29 ;  /* 0x003d881d01007387 */ /* 0x0001e80000100800 */
[----:B0-----:R-:W5:Y:S01]  /*b7680*/  LDL R29, [R1+0x1828] ;  /* 0x00182800011d7983 */ /* 0x001f620000100800 */
[----:B---3--:R-:W-:-:S02]  /*b7690*/  PRMT R6, R14, 0x7632, R6 ;  /* 0x000076320e067816 */ /* 0x008fc40000000006 */
[----:B----4-:R-:W-:Y:S01]  /*b76a0*/  ISETP.LT.AND P4, PT, R15, c[0x0][0x178], !P0 ;  /* 0x00005e000f007a0c */ /* 0x010fe20004781270 */
[----:B------:R-:W3:Y:S04]  /*b76b0*/  LDL R14, [R1+0x4d8] ;  /* 0x0004d800010e7983 */ /* 0x000ee80000100800 */
[----:B------:R-:W4:Y:S01]  /*b76c0*/  LDL R15, [R1+0x4b8] ;  /* 0x0004b800010f7983 */ /* 0x000f220000100800 */
[----:B--2---:R-:W-:-:S03]  /*b76d0*/  ISETP.LT.AND P6, PT, R13, c[0x0][0x178], !P0 ;  /* 0x00005e000d007a0c */ /* 0x004fc600047c1270 */
[----:B------:R-:W2:Y:S01]  /*b76e0*/  LDL R13, [R1+0x268] ;  /* 0x00026800010d7983 */ /* 0x000ea20000100800 */
[----:B-----5:R-:W-:Y:S02]  /*b76f0*/  ISETP.LT.AND P1, PT, R4, c[0x0][0x178], !P2 ;  /* 0x00005e0004007a0c */ /* 0x020fe40005721270 */
[----:B------:R-:W-:Y:S01]  /*b7700*/  PRMT R25, R5, 0x7632, R25 ;  /* 0x0000763205197816 */ /* 0x000fe20000000019 */
[----:B------:R-:W-:Y:S01]  /*b7710*/  IMAD.WIDE R4, R0, 0x2, R10 ;  /* 0x0000000200047825 */ /* 0x000fe200078e020a */
[----:B------:R-:W-:-:S13]  /*b7720*/  ISETP.LT.AND P3, PT, R23, c[0x0][0x178], !P2 ;  /* 0x00005e0017007a0c */ /* 0x000fda0005761270 */
[----:B------:R0:W-:Y:S04]  /*b7730*/  @P3 STG.E.U16 [R4.64], R25 ;  /* 0x0000001904003986 */ /* 0x0001e8000c101504 */
[----:B0-----:R-:W5:Y:S01]  /*b7740*/  LDL R25, [R1+0x1820] ;  /* 0x0018200001197983 */ /* 0x001f620000100800 */
[----:B------:R-:W-:-:S03]  /*b7750*/  ISETP.LT.AND P3, PT, R29, c[0x0][0x178], !P0 ;  /* 0x00005e001d007a0c */ /* 0x000fc60004761270 */
[----:B------:R0:W-:Y:S04]  /*b7760*/  STL [R1+0x3d94], R29 ;  /* 0x003d941d01007387 */ /* 0x0001e80000100800 */
[----:B0-----:R-:W2:Y:S01]  /*b7770*/  LDL R29, [R1+0x238] ;  /* 0x00023800011d7983 */ /* 0x001ea20000100800 */
[----:B------:R-:W-:-:S03]  /*b7780*/  IMAD.WIDE R22, R0, 0x2, R8 ;  /* 0x0000000200167825 */ /* 0x000fc600078e0208 */
[----:B--2---:R0:W-:Y:S04]  /*b7790*/  STL [R1+0x3d98], R29 ;  /* 0x003d981d01007387 */ /* 0x0041e80000100800 */
[----:B0-----:R-:W2:Y:S04]  /*b77a0*/  LDL R29, [R1+0x1824] ;  /* 0x00182400011d7983 */ /* 0x001ea80000100800 */
[----:B------:R-:W-:Y:S01]  /*b77b0*/  @P1 STG.E.U16 [R22.64], R6 ;  /* 0x0000000616001986 */ /* 0x000fe2000c101504 */
[----:B------:R-:W-:Y:S02]  /*b77c0*/  ISETP.LT.AND P2, PT, R7, c[0x0][0x178], !P0 ;  /* 0x00005e0007007a0c */ /* 0x000fe40004741270 */
[----:B------:R-:W-:Y:S01]  /*b77d0*/  IADD3 R24, R0, c[0x0][0x198], RZ ;  /* 0x0000660000187a10 */ /* 0x000fe20007ffe0ff */
[----:B--2---:R0:W-:Y:S04]  /*b77e0*/  STL [R1+0x3d9c], R29 ;  /* 0x003d9c1d01007387 */ /* 0x0041e80000100800 */
[----:B0-----:R-:W2:Y:S04]  /*b77f0*/  LDL R29, [R1+0x248] ;  /* 0x00024800011d7983 */ /* 0x001ea80000100800 */
[----:B------:R-:W2:Y:S01]  /*b7800*/  LDL.LU R6, [R1+0x4c8] ;  /* 0x0004c80001067983 */ /* 0x000ea20000300800 */
[----:B------:R-:W-:-:S05]  /*b7810*/  IMAD.WIDE R4, R24, 0x2, R20 ;  /* 0x0000000218047825 */ /* 0x000fca00078e0214 */
[----:B--2---:R0:W-:Y:S04]  /*b7820*/  @P2 STG.E.U16 [R4.64], R6 ;  /* 0x0000000604002986 */ /* 0x0041e8000c101504 */
[----:B0-----:R-:W2:Y:S01]  /*b7830*/  LDL.LU R5, [R1+0x3ce4] ;  /* 0x003ce40001057983 */ /* 0x001ea20000300800 */
[----:B------:R-:W-:Y:S02]  /*b7840*/  ISETP.GE.AND P5, PT, R26, c[0x0][0x17c], PT ;  /* 0x00005f001a007a0c */ /* 0x000fe40003fa6270 */
[----:B------:R-:W-:Y:S01]  /*b7850*/  ISETP.LT.AND P1, PT, R27, c[0x0][0x178], !P0 ;  /* 0x00005e001b007a0c */ /* 0x000fe20004721270 */
[----:B------:R0:W-:Y:S01]  /*b7860*/  STL [R1+0x3d90], R16 ;  /* 0x003d901001007387 */ /* 0x0001e20000100800 */
[----:B------:R-:W-:-:S04]  /*b7870*/  IMAD.WIDE R26, R24, 0x2, R18 ;  /* 0x00000002181a7825 */ /* 0x000fc800078e0212 */
[C---:B------:R-:W-:Y:S01]  /*b7880*/  IMAD.WIDE R22, R24.reuse, 0x2, R2 ;  /* 0x0000000218167825 */ /* 0x040fe200078e0202 */
[----:B---3--:R-:W-:Y:S04]  /*b7890*/  @P4 STG.E.U16 [R26.64], R14 ;  /* 0x0000000e1a004986 */ /* 0x008fe8000c101504 */
[----:B----4-:R-:W-:Y:S01]  /*b78a0*/  @P6 STG.E.U16 [R22.64], R15 ;  /* 0x0000000f16006986 */ /* 0x010fe2000c101504 */
[----:B--2---:R-:W-:Y:S01]  /*b78b0*/  ISETP.GE.AND P2, PT, R5, c[0x0][0x17c], PT ;  /* 0x00005f0005007a0c */ /* 0x004fe20003f46270 */
[C---:B------:R-:W-:Y:S02]  /*b78c0*/  IMAD.WIDE R4, R24.reuse, 0x2, R16 ;  /* 0x0000000218047825 */ /* 0x040fe400078e0210 */
[----:B0-----:R-:W2:Y:S04]  /*b78d0*/  LDL R16, [R1+0x182c] ;  /* 0x00182c0001107983 */ /* 0x001ea80000100800 */
[----:B------:R0:W-:Y:S04]  /*b78e0*/  STL [R1+0x3d8c], R17 ;  /* 0x003d8c1101007387 */ /* 0x0001e80000100800 */
[----:B0-----:R-:W3:Y:S04]  /*b78f0*/  LDL R17, [R1+0x1830] ;  /* 0x0018300001117983 */ /* 0x001ee80000100800 */
[----:B------:R-:W4:Y:S04]  /*b7900*/  LDL.LU R14, [R1+0x3da8] ;  /* 0x003da800010e7983 */ /* 0x000f280000300800 */
[----:B------:R-:W2:Y:S04]  /*b7910*/  LDL R26, [R1+0x2074] ;  /* 0x00207400011a7983 */ /* 0x000ea80000100800 */
[----:B------:R-:W2:Y:S04]  /*b7920*/  LDL R27, [R1+0x258] ;  /* 0x00025800011b7983 */ /* 0x000ea80000100800 */
[----:B------:R-:W4:Y:S04]  /*b7930*/  LDL.LU R15, [R1+0x3da4] ;  /* 0x003da400010f7983 */ /* 0x000f280000300800 */
[----:B------:R0:W-:Y:S04]  /*b7940*/  @P3 STG.E.U16 [R4.64], R13 ;  /* 0x0000000d04003986 */ /* 0x0001e8000c101504 */
[----:B0-----:R-:W5:Y:S01]  /*b7950*/  LDL.LU R13, [R1+0x3da0] ;  /* 0x003da000010d7983 */ /* 0x001f620000300800 */
[----:B---3--:R-:W-:Y:S01]  /*b7960*/  ISETP.LT.AND P4, PT, R17, c[0x0][0x178], !P0 ;  /* 0x00005e0011007a0c */ /* 0x008fe20004781270 */
[----:B----4-:R-:W-:-:S05]  /*b7970*/  IMAD.WIDE R22, R24, 0x2, R14 ;  /* 0x0000000218167825 */ /* 0x010fca00078e020e */
[----:B--2---:R-:W-:Y:S01]  /*b7980*/  @P1 STG.E.U16 [R22.64], R27 ;  /* 0x0000001b16001986 */ /* 0x004fe2000c101504 */
[----:B-----5:R-:W-:-:S06]  /*b7990*/  IMAD.WIDE R4, R24, 0x2, R12 ;  /* 0x0000000218047825 */ /* 0x020fcc00078e020c */
[----:B------:R0:W-:Y:S04]  /*b79a0*/  @P4 STG.E.U16 [R4.64], R29 ;  /* 0x0000001d04004986 */ /* 0x0001e8000c101504 */
[----:B0-----:R-:W2:Y:S04]  /*b79b0*/  LDL.LU R29, [R1+0x3d9c] ;  /* 0x003d9c00011d7983 */ /* 0x001ea80000300800 */
[----:B------:R-:W3:Y:S04]  /*b79c0*/  LDL R4, [R1+0x18] ;  /* 0x0000180001047983 */ /* 0x000ee80000100800 */
[----:B------:R-:W4:Y:S01]  /*b79d0*/  LDL.LU R5, [R1+0x4d8] ;  /* 0x0004d80001057983 */ /* 0x000f220000300800 */
[----:B------:R-:W-:-:S02]  /*b79e0*/  ISETP.LT.AND P3, PT, R28, c[0x0][0x178], !P0 ;  /* 0x00005e001c007a0c */ /* 0x000fc40004761270 */
[----:B--2---:R-:W-:Y:S02]  /*b79f0*/  ISETP.LT.AND P4, PT, R29, c[0x0][0x178], !P5 ;  /* 0x00005e001d007a0c */ /* 0x004fe40006f81270 */
[----:B------:R-:W2:Y:S01]  /*b7a00*/  LDL.LU R29, [R1+0x3d98] ;  /* 0x003d9800011d7983 */ /* 0x000ea20000300800 */
[----:B------:R-:W-:Y:S01]  /*b7a10*/  IMAD.WIDE R22, R24, 0x2, R10 ;  /* 0x0000000218167825 */ /* 0x000fe200078e020a */
[----:B------:R-:W-:Y:S02]  /*b7a20*/  ISETP.LT.AND P0, PT, R26, c[0x0][0x178], !P0 ;  /* 0x00005e001a007a0c */ /* 0x000fe40004701270 */
[----:B------:R-:W-:Y:S02]  /*b7a30*/  ISETP.LT.AND P6, PT, R7, c[0x0][0x178], !P5 ;  /* 0x00005e0007007a0c */ /* 0x000fe40006fc1270 */
[----:B------:R-:W-:Y:S02]  /*b7a40*/  PRMT R0, R6, 0x7632, R0 ;  /* 0x0000763206007816 */ /* 0x000fe40000000000 */
[----:B------:R-:W-:-:S02]  /*b7a50*/  IADD3 R6, R24, c[0x0][0x198], RZ ;  /* 0x0000660018067a10 */ /* 0x000fc40007ffe0ff */
[----:B------:R-:W-:Y:S01]  /*b7a60*/  ISETP.LT.AND P1, PT, R25, c[0x0][0x178], !P5 ;  /* 0x00005e0019007a0c */ /* 0x000fe20006f21270 */
[----:B------:R-:W-:Y:S01]  /*b7a70*/  IMAD.WIDE R24, R24, 0x2, R8 ;  /* 0x0000000218187825 */ /* 0x000fe200078e0208 */
[----:B--2---:R0:W-:Y:S04]  /*b7a80*/  @P3 STG.E.U16 [R22.64], R29 ;  /* 0x0000001d16003986 */ /* 0x0041e8000c101504 */
[----:B0-----:R-:W2:Y:S04]  /*b7a90*/  LDL.LU R29, [R1+0x3d94] ;  /* 0x003d9400011d7983 */ /* 0x001ea80000300800 */
[----:B------:R-:W5:Y:S01]  /*b7aa0*/  LDL.LU R23, [R1+0x4b8] ;  /* 0x0004b80001177983 */ /* 0x000f620000300800 */
[----:B------:R-:W-:-:S03]  /*b7ab0*/  IMAD.WIDE R26, R6, 0x2, R20 ;  /* 0x00000002061a7825 */ /* 0x000fc600078e0214 */
[----:B---3--:R0:W-:Y:S04]  /*b7ac0*/  @P0 STG.E.U16 [R24.64], R4 ;  /* 0x0000000418000986 */ /* 0x0081e8000c101504 */
[----:B------:R4:W-:Y:S01]  /*b7ad0*/  @P6 STG.E.U16 [R26.64], R0 ;  /* 0x000000001a006986 */ /* 0x0009e2000c101504 */
[----:B------:R-:W-:Y:S02]  /*b7ae0*/  ISETP.LT.AND P6, PT, R16, c[0x0][0x178], !P5 ;  /* 0x00005e0010007a0c */ /* 0x000fe40006fc1270 */
[----:B------:R-:W-:Y:S01]  /*b7af0*/  ISETP.LT.AND P3, PT, R17, c[0x0][0x178], !P5 ;  /* 0x00005e0011007a0c */ /* 0x000fe20006f61270 */
[----:B0-----:R-:W3:Y:S01]  /*b7b00*/  LDL.LU R25, [R1+0x248] ;  /* 0x0002480001197983 */ /* 0x001ee20000300800 */
[----:B----4-:R-:W-:Y:S01]  /*b7b10*/  PRMT R0, R5, 0x7632, R0 ;  /* 0x0000763205007816 */ /* 0x010fe20000000000 */
[----:B------:R-:W-:-:S02]  /*b7b20*/  IMAD.WIDE R4, R6, 0x2, R18 ;  /* 0x0000000206047825 */ /* 0x000fc400078e0212 */
[----:B------:R-:W4:Y:S04]  /*b7b30*/  LDL.LU R16, [R1+0x3d90] ;  /* 0x003d900001107983 */ /* 0x000f280000300800 */
[----:B------:R0:W-:Y:S04]  /*b7b40*/  @P1 STG.E.U16 [R4.64], R0 ;  /* 0x0000000004001986 */ /* 0x0001e8000c101504 */
[----:B0-----:R-:W3:Y:S04]  /*b7b50*/  LDL.LU R4, [R1+0x3ce8] ;  /* 0x003ce80001047983 */ /* 0x001ee80000300800 */
[----:B------:R-:W4:Y:S04]  /*b7b60*/  LDL.LU R5, [R1+0x268] ;  /* 0x0002680001057983 */ /* 0x000f280000300800 */
[----:B------:R-:W4:Y:S01]  /*b7b70*/  LDL.LU R17, [R1+0x3d8c] ;  /* 0x003d8c0001117983 */ /* 0x000f220000300800 */
[----:B-----5:R-:W-:Y:S01]  /*b7b80*/  PRMT R24, R23, 0x7632, R24 ;  /* 0x0000763217187816 */ /* 0x020fe20000000018 */
[----:B------:R-:W-:-:S05]  /*b7b90*/  IMAD.WIDE R22, R6, 0x2, R2 ;  /* 0x0000000206167825 */ /* 0x000fca00078e0202 */
[----:B------:R0:W-:Y:S04]  /*b7ba0*/  @P4 STG.E.U16 [R22.64], R24 ;  /* 0x0000001816004986 */ /* 0x0001e8000c101504 */
[----:B0-----:R-:W5:Y:S01]  /*b7bb0*/  LDL.LU R23, [R1+0x258] ;  /* 0x0002580001177983 */ /* 0x001f620000300800 */
[----:B--2---:R-:W-:Y:S02]  /*b7bc0*/  ISETP.LT.AND P0, PT, R29, c[0x0][0x178], !P5 ;  /* 0x00005e001d007a0c */ /* 0x004fe40006f01270 */
[----:B---3--:R-:W-:Y:S02]  /*b7bd0*/  ISETP.GE.AND P1, PT, R4, c[0x0][0x17c], PT ;  /* 0x00005f0004007a0c */ /* 0x008fe40003f26270 */
[----:B----4-:R-:W-:Y:S01]  /*b7be0*/  PRMT R0, R5, 0x7632, R0 ;  /* 0x0000763205007816 */ /* 0x010fe20000000000 */
[----:B------:R-:W-:-:S08]  /*b7bf0*/  IMAD.WIDE R4, R6, 0x2, R16 ;  /* 0x0000000206047825 */ /* 0x000fd000078e0210 */
[----:B------:R0:W-:Y:S01]  /*b7c00*/  @P0 STG.E.U16 [R4.64], R0 ;  /* 0x0000000004000986 */ /* 0x0001e2000c101504 */
[----:B------:R-:W-:-:S03]  /*b7c10*/  ISETP.LT.AND P0, PT, R28, c[0x0][0x178], !P5 ;  /* 0x00005e001c007a0c */ /* 0x000fc60006f01270 */
[----:B0-----:R-:W2:Y:S04]  /*b7c20*/  LDL R0, [R1+0x2074] ;  /* 0x0020740001007983 */ /* 0x001ea80000100800 */
[----:B------:R-:W3:Y:S04]  /*b7c30*/  LDL.LU R4, [R1+0x238] ;  /* 0x0002380001047983 */ /* 0x000ee80000300800 */
[----:B------:R-:W4:Y:S04]  /*b7c40*/  LDL.LU R5, [R1+0x18] ;  /* 0x0000180001057983 */ /* 0x000f280000300800 */
[----:B------:R-:W3:Y:S01]  /*b7c50*/  LDL.LU R28, [R1+0x3cec] ;  /* 0x003cec00011c7983 */ /* 0x000ee20000300800 */
[----:B-----5:R-:W-:Y:S01]  /*b7c60*/  PRMT R26, R23, 0x7632, R26 ;  /* 0x00007632171a7816 */ /* 0x020fe2000000001a */
[----:B------:R-:W-:-:S05]  /*b7c70*/  IMAD.WIDE R22, R6, 0x2, R14 ;  /* 0x0000000206167825 */ /* 0x000fca00078e020e */
[----:B------:R0:W-:Y:S04]  /*b7c80*/  @P6 STG.E.U16 [R22.64], R26 ;  /* 0x0000001a16006986 */ /* 0x0001e8000c101504 */
[----:B0-----:R-:W5:Y:S04]  /*b7c90*/  LDL R22, [R1+0x1820] ;  /* 0x0018200001167983 */ /* 0x001f680000100800 */
[----:B------:R-:W3:Y:S01]  /*b7ca0*/  LDL R23, [R1+0x1824] ;  /* 0x0018240001177983 */ /* 0x000ee20000100800 */
[----:B------:R-:W-:Y:S01]  /*b7cb0*/  PRMT R27, R25, 0x7632, R27 ;  /* 0x00007632191b7816 */ /* 0x000fe2000000001b */
[----:B------:R-:W-:Y:S01]  /*b7cc0*/  IMAD.WIDE R24, R6, 0x2, R12 ;  /* 0x0000000206187825 */ /* 0x000fe200078e020c */
[----:B------:R-:W-:-:S02]  /*b7cd0*/  ISETP.LT.AND P6, PT, R7, c[0x0][0x178], !P2 ;  /* 0x00005e0007007a0c */ /* 0x000fc400057c1270 */
[----:B------:R-:W4:Y:S04]  /*b7ce0*/  LDL.LU R7, [R1+0x16c] ;  /* 0x00016c0001077983 */ /* 0x000f280000300800 */
[----:B------:R-:W-:Y:S04]  /*b7cf0*/  @P3 STG.E.U16 [R24.64], R27 ;  /* 0x0000001b18003986 */ /* 0x000fe8000c101504 */
[----:B------:R-:W-:Y:S04]  /*b7d00*/  STL [R1+0x3d7c], R20 ;  /* 0x003d7c1401007387 */ /* 0x000fe80000100800 */
[----:B------:R0:W-:Y:S01]  /*b7d10*/  STL [R1+0x3d78], R21 ;  /* 0x003d781501007387 */ /* 0x0001e20000100800 */
[----:B--2---:R-:W-:-:S02]  /*b7d20*/  ISETP.LT.AND P5, PT, R0, c[0x0][0x178], !P5 ;  /* 0x00005e0000007a0c */ /* 0x004fc40006fa1270 */
[----:B------:R-:W-:Y:S02]  /*b7d30*/  IADD3 R0, R6, c[0x0][0x198], RZ ;  /* 0x0000660006007a10 */ /* 0x000fe40007ffe0ff */
[----:B-----5:R-:W-:Y:S02]  /*b7d40*/  ISETP.LT.AND P3, PT, R22, c[0x0][0x178], !P2 ;  /* 0x00005e0016007a0c */ /* 0x020fe40005761270 */
[----:B---3--:R-:W-:Y:S01]  /*b7d50*/  ISETP.LT.AND P4, PT, R23, c[0x0][0x178], !P2 ;  /* 0x00005e0017007a0c */ /* 0x008fe20005781270 */
[----:B------:R-:W-:Y:S02]  /*b7d60*/  IMAD.WIDE R22, R0, 0x2, R20 ;  /* 0x0000000200167825 */ /* 0x000fe400078e0214 */
[----:B0-----:R-:W2:Y:S01]  /*b7d70*/  LDL.LU R21, [R1+0x17c] ;  /* 0x00017c0001157983 */ /* 0x001ea20000300800 */
[----:B------:R-:W-:Y:S02]  /*b7d80*/  PRMT R26, R4, 0x7632, R26 ;  /* 0x00007632041a7816 */ /* 0x000fe4000000001a */
[----:B----4-:R-:W-:Y:S01]  /*b7d90*/  PRMT R27, R5, 0x7632, R27 ;  /* 0x00007632051b7816 */ /* 0x010fe2000000001b */
[----:B------:R-:W-:-:S04]  /*b7da0*/  IMAD.WIDE R4, R6, 0x2, R10 ;  /* 0x0000000206047825 */ /* 0x000fc800078e020a */
[----:B------:R-:W-:Y:S01]  /*b7db0*/  IMAD.WIDE R24, R6, 0x2, R8 ;  /* 0x0000000206187825 */ /* 0x000fe200078e0208 */
[----:B------:R0:W-:Y:S01]  /*b7dc0*/  @P0 STG.E.U16 [R4.64], R26 ;  /* 0x0000001a04000986 */ /* 0x0001e2000c101504 */
[----:B------:R-:W-:-:S03]  /*b7dd0*/  ISETP.GE.AND P0, PT, R28, c[0x0][0x17c], PT ;  /* 0x00005f001c007a0c */ /* 0x000fc60003f06270 */
[----:B------:R-:W3:Y:S04]  /*b7de0*/  LDL.LU R28, [R1+0x14c] ;  /* 0x00014c00011c7983 */ /* 0x000ee80000300800 */
[----:B------:R1:W-:Y:S01]  /*b7df0*/  @P5 STG.E.U16 [R24.64], R27 ;  /* 0x0000001b18005986 */ /* 0x0003e2000c101504 */
[----:B------:R-:W-:Y:S01]  /*b7e00*/  ISETP.LT.AND P5, PT, R29, c[0x0][0x178], !P2 ;  /* 0x00005e001d007a0c */ /* 0x000fe200057a1270 */
[----:B0-----:R-:W-:Y:S02]  /*b7e10*/  IMAD.WIDE R4, R0, 0x2, R2 ;  /* 0x0000000200047825 */ /* 0x001fe400078e0202 */
[----:B-1----:R-:W4:Y:S04]  /*b7e20*/  LDL R24, [R1+0x181c] ;  /* 0x00181c0001187983 */ /* 0x002f280000100800 */
[----:B------:R-:W5:Y:S04]  /*b7e30*/  LDL R25, [R1+0x1820] ;  /* 0x0018200001197983 */ /* 0x000f680000100800 */
[----:B------:R-:W3:Y:S01]  /*b7e40*/  LDL R27, [R1+0x1830] ;  /* 0x00183000011b7983 */ /* 0x000ee20000100800 */
[----:B------:R-:W-:-:S02]  /*b7e50*/  PRMT R26, R7, 0x7632, R26 ;  /* 0x00007632071a7816 */ /* 0x000fc4000000001a */
[----:B--2---:R-:W-:Y:S01]  /*b7e60*/  PRMT R6, R21, 0x7632, R6 ;  /* 0x0000763215067816 */ /* 0x004fe20000000006 */
[----:B------:R0:W-:Y:S04]  /*b7e70*/  @P6 STG.E.U16 [R22.64], R21 ;  /* 0x0000001516006986 */ /* 0x0001e8000c101504 */
[----:B------:R1:W-:Y:S04]  /*b7e80*/  STL [R1+0x3d6c], R6 ;  /* 0x003d6c0601007387 */ /* 0x0003e80000100800 */
[----:B0-----:R-:W2:Y:S01]  /*b7e90*/  LDL.LU R21, [R1+0x12c] ;  /* 0x00012c0001157983 */ /* 0x001ea20000300800 */
[----:B------:R-:W-:-:S03]  /*b7ea0*/  IMAD.WIDE R22, R0, 0x2, R18 ;  /* 0x0000000200167825 */ /* 0x000fc600078e0212 */
[----:B-1----:R-:W2:Y:S04]  /*b7eb0*/  LDL.LU R6, [R1+0x2c] ;  /* 0x00002c0001067983 */ /* 0x002ea80000300800 */
[----:B------:R-:W2:Y:S04]  /*b7ec0*/  LDL.LU R29, [R1+0x3d88] ;  /* 0x003d8800011d7983 */ /* 0x000ea80000300800 */
[----:B------:R0:W-:Y:S04]  /*b7ed0*/  STL [R1+0x3d74], R2 ;  /* 0x003d740201007387 */ /* 0x0001e80000100800 */
[----:B------:R-:W-:Y:S04]  /*b7ee0*/  @P3 STG.E.U16 [R22.64], R7 ;  /* 0x0000000716003986 */ /* 0x000fe8000c101504 */
[----:B0-----:R-:W2:Y:S04]  /*b7ef0*/  LDL R2, [R1+0x182c] ;  /* 0x00182c0001027983 */ /* 0x001ea80000100800 */
[----:B------:R0:W-:Y:S04]  /*b7f00*/  STL [R1+0x3d70], R3 ;  /* 0x003d700301007387 */ /* 0x0001e80000100800 */
[----:B0-----:R-:W2:Y:S04]  /*b7f10*/  LDL.LU R3, [R1+0x11c] ;  /* 0x00011c0001037983 */ /* 0x001ea80000300800 */
[----:B------:R-:W2:Y:S04]  /*b7f20*/  LDL.LU R7, [R1+0x3d84] ;  /* 0x003d840001077983 */ /* 0x000ea80000300800 */
[----:B------:R-:W2:Y:S02]  /*b7f30*/  LDL.LU R23, [R1+0x15c] ;  /* 0x00015c0001177983 */ /* 0x000ea40000300800 */
[----:B--2---:R-:W-:-:S02]  /*b7f40*/  PRMT R7, R23, 0x7632, R7 ;  /* 0x0000763217077816 */ /* 0x004fc40000000007 */
[----:B------:R0:W-:Y:S04]  /*b7f50*/  @P4 STG.E.U16 [R4.64], R23 ;  /* 0x0000001704004986 */ /* 0x0001e8000c101504 */
[----:B------:R1:W-:Y:S04]  /*b7f60*/  STL [R1+0x3d64], R7 ;  /* 0x003d640701007387 */ /* 0x0003e80000100800 */
[----:B0-----:R-:W2:Y:S04]  /*b7f70*/  LDL R5, [R1+0x1ea4] ;  /* 0x001ea40001057983 */ /* 0x001ea80000100800 */
[----:B-1----:R-:W4:Y:S01]  /*b7f80*/  LDL R7, [R1+0x2074] ;  /* 0x0020740001077983 */ /* 0x002f220000100800 */
[----:B------:R-:W-:Y:S01]  /*b7f90*/  IMAD.WIDE R22, R0, 0x2, R16 ;  /* 0x0000000200167825 */ /* 0x000fe200078e0210 */
[----:B------:R-:W-:-:S02]  /*b7fa0*/  ISETP.LT.AND P6, PT, R2, c[0x0][0x178], !P2 ;  /* 0x00005e0002007a0c */ /* 0x000fc400057c1270 */
[----:B---3--:R-:W-:Y:S02]  /*b7fb0*/  ISETP.LT.AND P3, PT, R27, c[0x0][0x178], !P2 ;  /* 0x00005e001b007a0c */ /* 0x008fe40005761270 */
[----:B------:R-:W-:Y:S01]  /*b7fc0*/  PRMT R29, R28, 0x7632, R29 ;  /* 0x000076321c1d7816 */ /* 0x000fe2000000001d */
[----:B------:R-:W-:Y:S01]  /*b7fd0*/  @P5 STG.E.U16 [R22.64], R28 ;  /* 0x0000001c16005986 */ /* 0x000fe2000c101504 */
[----:B--2---:R-:W-:Y:S02]  /*b7fe0*/  ISETP.LT.AND P4, PT, R5, c[0x0][0x178], !P2 ;  /* 0x00005e0005007a0c */ /* 0x004fe40005781270 */
[----:B----4-:R-:W-:Y:S01]  /*b7ff0*/  ISETP.LT.AND P2, PT, R7, c[0x0][0x178], !P2 ;  /* 0x00005e0007007a0c */ /* 0x010fe20005741270 */
[----:B------:R0:W-:Y:S04]  /*b8000*/  STL [R1+0x3d68], R7 ;  /* 0x003d680701007387 */ /* 0x0001e80000100800 */
[----:B0-----:R-:W2:Y:S01]  /*b8010*/  LDL.LU R7, [R1+0x13c] ;  /* 0x00013c0001077983 */ /* 0x001ea20000300800 */
[----:B------:R-:W3:Y:S02]  /*b8020*/  LDL.LU R28, [R1+0x3d80] ;  /* 0x003d8000011c7983 */ /* 0x000ee40000300800 */
[----:B------:R-:W-:Y:S01]  /*b8030*/  IMAD.WIDE R4, R0, 0x2, R14 ;  /* 0x0000000200047825 */ /* 0x000fe200078e020e */
[----:B------:R-:W-:-:S03]  /*b8040*/  PRMT R20, R21, 0x7632, R20 ;  /* 0x0000763215147816 */ /* 0x000fc60000000014 */
[C---:B------:R-:W-:Y:S01]  /*b8050*/  IMAD.WIDE R22, R0.reuse, 0x2, R10 ;  /* 0x0000000200167825 */ /* 0x040fe200078e020a */
[----:B--2---:R0:W-:Y:S01]  /*b8060*/  @P6 STG.E.U16 [R4.64], R7 ;  /* 0x0000000704006986 */ /* 0x0041e2000c101504 */
[----:B---3--:R-:W-:Y:S02]  /*b8070*/  PRMT R28, R7, 0x7632, R28 ;  /* 0x00007632071c7816 */ /* 0x008fe4000000001c */
[----:B0-----:R-:W-:Y:S01]  /*b8080*/  IMAD.WIDE R4, R0, 0x2, R12 ;  /* 0x0000000200047825 */ /* 0x001fe200078e020c */
[----:B------:R-:W2:Y:S03]  /*b8090*/  LDL R7, [R1+0x1ea4] ;  /* 0x001ea40001077983 */ /* 0x000ea60000100800 */
[----:B------:R0:W-:Y:S01]  /*b80a0*/  STL.S16 [R1+0x4], R20 ;  /* 0x0000041401007387 */ /* 0x0001e20000100600 */
[----:B------:R1:W-:Y:S01]  /*b80b0*/  @P3 STG.E.U16 [R4.64], R21 ;  /* 0x0000001504003986 */ /* 0x0003e2000c101504 */
[----:B------:R3:W-:Y:S03]  /*b80c0*/  @P4 STG.E.U16 [R22.64], R3 ;  /* 0x0000000316004986 */ /* 0x0007e6000c101504 */
[----:B0-----:R-:W4:Y:S04]  /*b80d0*/  LDL.LU R20, [R1+0x3d7c] ;  /* 0x003d7c0001147983 */ /* 0x001f280000300800 */
[----:B-1----:R-:W2:Y:S01]  /*b80e0*/  LDL.LU R21, [R1+0x3d78] ;  /* 0x003d780001157983 */ /* 0x002ea20000300800 */
[----:B---3--:R-:W3:Y:S02]  /*b80f0*/  LDL R22, [R1+0x1824] ;  /* 0x0018240001167983 */ /* 0x008ee40000100800 */
[----:B------:R-:W2:Y:S01]  /*b8100*/  LDL R23, [R1+0x1828] ;  /* 0x0018280001177983 */ /* 0x000ea20000100800 */
[----:B------:R-:W-:-:S02]  /*b8110*/  ISETP.LT.AND P5, PT, R24, c[0x0][0x178], !P1 ;  /* 0x00005e0018007a0c */ /* 0x000fc40004fa1270 */
[----:B-----5:R-:W-:Y:S01]  /*b8120*/  ISETP.LT.AND P6, PT, R25, c[0x0][0x178], !P1 ;  /* 0x00005e0019007a0c */ /* 0x020fe20004fc1270 */
[C---:B------:R-:W-:Y:S01]  /*b8130*/  IMAD.WIDE R24, R0.reuse, 0x2, R8 ;  /* 0x0000000200187825 */ /* 0x040fe200078e0208 */
[----:B------:R-:W-:-:S04]  /*b8140*/  IADD3 R4, R0, c[0x0][0x198], RZ ;  /* 0x0000660000047a10 */ /* 0x000fc80007ffe0ff */
[----:B------:R-:W-:Y:S01]  /*b8150*/  @P2 STG.E.U16 [R24.64], R6 ;  /* 0x0000000618002986 */ /* 0x000fe2000c101504 */
[----:B------:R-:W-:Y:S02]  /*b8160*/  ISETP.LT.AND P4, PT, R2, c[0x0][0x178], !P1 ;  /* 0x00005e0002007a0c */ /* 0x000fe40004f81270 */
[----:B------:R-:W-:Y:S02]  /*b8170*/  PRMT R5, R3, 0x7632, R5 ;  /* 0x0000763203057816 */ /* 0x000fe40000000005 */
[----:B------:R-:W-:Y:S01]  /*b8180*/  PRMT R0, R6, 0x7632, R0 ;  /* 0x0000763206007816 */ /* 0x000fe20000000000 */
[----:B----4-:R0:W-:Y:S01]  /*b8190*/  STL [R1+0x3d60], R20 ;  /* 0x003d601401007387 */ /* 0x0101e20000100800 */
[----:B---3--:R-:W-:Y:S02]  /*b81a0*/  ISETP.LT.AND P2, PT, R22, c[0x0][0x178], !P1 ;  /* 0x00005e0016007a0c */ /* 0x008fe40004f41270 */
[----:B--2---:R-:W-:Y:S01]  /*b81b0*/  ISETP.LT.AND P3, PT, R23, c[0x0][0x178], !P1 ;  /* 0x00005e0017007a0c */ /* 0x004fe20004f61270 */
[----:B------:R-:W-:-:S02]  /*b81c0*/  IMAD.WIDE R22, R4, 0x2, R20 ;  /* 0x0000000204167825 */ /* 0x000fc400078e0214 */
[----:B0-----:R-:W2:Y:S02]  /*b81d0*/  LDL R20, [R1+0x1824] ;  /* 0x0018240001147983 */ /* 0x001ea40000100800 */
[----:B------:R0:W-:Y:S02]  /*b81e0*/  STL [R1+0x3d5c], R21 ;  /* 0x003d5c1501007387 */ /* 0x0001e40000100800 */
[----:B0-----:R-:W3:Y:S01]  /*b81f0*/  LDL.LU.S16 R21, [R1+0x4] ;  /* 0x0000040001157983 */ /* 0x001ee20000300600 */
[----:B------:R-:W4:Y:S02]  /*b8200*/  LDL.LU R2, [R1+0x3d74] ;  /* 0x003d740001027983 */ /* 0x000f240000300800 */
[----:B------:R-:W4:Y:S02]  /*b8210*/  LDL.LU R3, [R1+0x3d70] ;  /* 0x003d700001037983 */ /* 0x000f240000300800 */
[----:B------:R-:W5:Y:S02]  /*b8220*/  LDL.LU R6, [R1+0x3d6c] ;  /* 0x003d6c0001067983 */ /* 0x000f640000300800 */
[----:B------:R-:W-:Y:S01]  /*b8230*/  IMAD.WIDE R24, R4, 0x2, R18 ;  /* 0x0000000204187825 */ /* 0x000fe200078e0212 */
[----:B-----5:R-:W-:Y:S04]  /*b8240*/  @P5 STG.E.U16 [R22.64], R6 ;  /* 0x0000000616005986 */ /* 0x020fe8000c101504 */
[----:B------:R0:W-:Y:S01]  /*b8250*/  STL [R1+0x3d54], R6 ;  /* 0x003d540601007387 */ /* 0x0001e20000100800 */
[----:B------:R1:W-:Y:S01]  /*b8260*/  @P6 STG.E.U16 [R24.64], R26 ;  /* 0x0000001a18006986 */ /* 0x0003e2000c101504 */
[----:B------:R-:W-:-:S02]  /*b8270*/  ISETP.LT.AND P6, PT, R7, c[0x0][0x178], !P1 ;  /* 0x00005e0007007a0c */ /* 0x000fc40004fc1270 */
[----:B0-----:R-:W5:Y:S01]  /*b8280*/  LDL R6, [R1+0x182c] ;  /* 0x00182c0001067983 */ /* 0x001f620000100800 */
[----:B------:R0:W-:Y:S02]  /*b8290*/  STL [R1+0x3d58], R17 ;  /* 0x003d581101007387 */ /* 0x0001e40000100800 */
[C---:B-1----:R-:W-:Y:S02]  /*b82a0*/  IMAD.WIDE R24, R4.reuse, 0x2, R16 ;  /* 0x0000000204187825 */ /* 0x042fe400078e0210 */
[----:B0-----:R-:W2:Y:S02]  /*b82b0*/  LDL R17, [R1+0x1830] ;  /* 0x0018300001117983 */ /* 0x001ea40000100800 */
[----:B------:R-:W2:Y:S01]  /*b82c0*/  LDL.LU R7, [R1+0x3d68] ;  /* 0x003d680001077983 */ /* 0x000ea20000300800 */
[----:B------:R-:W-:Y:S01]  /*b82d0*/  ISETP.LT.AND P5, PT, R27, c[0x0][0x178], !P1 ;  /* 0x00005e001b007a0c */ /* 0x000fe20004fa1270 */
[----:B----4-:R-:W-:Y:S01]  /*b82e0*/  IMAD.WIDE R22, R4, 0x2, R2 ;  /* 0x0000000204167825 */ /* 0x010fe200078e0202 */
[----:B--2---:R-:W-:-:S02]  /*b82f0*/  ISETP.LT.AND P1, PT, R7, c[0x0][0x178], !P1 ;  /* 0x00005e0007007a0c */ /* 0x004fc40004f21270 */
[----:B------:R-:W2:Y:S01]  /*b8300*/  LDL.LU R7, [R1+0x3d64] ;  /* 0x003d640001077983 */ /* 0x000ea20000300800 */
[----:B------:R-:W-:-:S03]  /*b8310*/  IMAD.WIDE R26, R4, 0x2, R14 ;  /* 0x00000002041a7825 */ /* 0x000fc600078e020e */
[----:B--2---:R0:W-:Y:S04]  /*b8320*/  @P2 STG.E.U16 [R22.64], R7 ;  /* 0x0000000716002986 */ /* 0x0041e8000c101504 */
[----:B0-----:R-:W2:Y:S01]  /*b8330*/  LDL R23, [R1+0x1820] ;  /* 0x0018200001177983 */ /* 0x001ea20000100800 */
[----:B------:R-:W-:Y:S02]  /*b8340*/  @P3 STG.E.U16 [R24.64], R29 ;  /* 0x0000001d18003986 */ /* 0x000fe4000c101504 */
[----:B------:R-:W4:Y:S02]  /*b8350*/  LDL.LU R7, [R1+0x1bc] ;  /* 0x0001bc0001077983 */ /* 0x000f240000300800 */
[----:B------:R-:W-:Y:S01]  /*b8360*/  @P4 STG.E.U16 [R26.64], R28 ;  /* 0x0000001c1a004986 */ /* 0x000fe2000c101504 */
[----:B------:R0:W-:Y:S01]  /*b8370*/  STL [R1+0x3d24], R29 ;  /* 0x003d241d01007387 */ /* 0x0001e20000100800 */
[----:B------:R-:W-:-:S03]  /*b8380*/  ISETP.LT.AND P2, PT, R20, c[0x0][0x178], !P0 ;  /* 0x00005e0014007a0c */ /* 0x000fc60004741270 */
[----:B0-----:R-:W4:Y:S01]  /*b8390*/  LDL R29, [R1+0x181c] ;  /* 0x00181c00011d7983 */ /* 0x001f220000100800 */
[----:B------:R0:W-:Y:S02]  /*b83a0*/  STL [R1+0x3d4c], R28 ;  /* 0x003d4c1c01007387 */ /* 0x0001e40000100800 */
[----:B------:R-:W-:-:S04]  /*b83b0*/  IMAD.WIDE R24, R4, 0x2, R10 ;  /* 0x0000000204187825 */ /* 0x000fc800078e020a */
[C---:B------:R-:W-:Y:S01]  /*b83c0*/  IMAD.WIDE R26, R4.reuse, 0x2, R8 ;  /* 0x00000002041a7825 */ /* 0x040fe200078e0208 */
[----:B0-----:R-:W4:Y:S03]  /*b83d0*/  LDL.LU R28, [R1+0x1cc] ;  /* 0x0001cc00011c7983 */ /* 0x001f260000300800 */
[----:B------:R-:W4:Y:S01]  /*b83e0*/  LDL.LU R20, [R1+0x3d60] ;  /* 0x003d600001147983 */ /* 0x000f220000300800 */
[----:B--2---:R-:W-:Y:S01]  /*b83f0*/  ISETP.LT.AND P4, PT, R23, c[0x0][0x178], !P0 ;  /* 0x00005e0017007a0c */ /* 0x004fe20004781270 */
[C---:B------:R-:W-:Y:S01]  /*b8400*/  IMAD.WIDE R22, R4.reuse, 0x2, R12 ;  /* 0x0000000204167825 */ /* 0x040fe200078e020c */
[----:B------:R-:W-:-:S04]  /*b8410*/  IADD3 R4, R4, c[0x0][0x198], RZ ;  /* 0x0000660004047a10 */ /* 0x000fc80007ffe0ff */
[----:B---3--:R0:W-:Y:S01]  /*b8420*/  @P5 STG.E.U16 [R22.64], R21 ;  /* 0x0000001516005986 */ /* 0x0081e2000c101504 */
[----:B------:R-:W-:Y:S02]  /*b8430*/  @P6 STG.E.U16 [R24.64], R5 ;  /* 0x0000000518006986 */ /* 0x000fe4000c101504 */
[----:B------:R1:W-:Y:S01]  /*b8440*/  @P1 STG.E.U16 [R26.64], R0 ;  /* 0x000000001a001986 */ /* 0x0003e2000c101504 */
[----:B-----5:R-:W-:Y:S01]  /*b8450*/  ISETP.LT.AND P1, PT, R6, c[0x0][0x178], !P0 ;  /* 0x00005e0006007a0c */ /* 0x020fe20004721270 */
[----:B0-----:R-:W2:Y:S01]  /*b8460*/  LDL.LU R21, [R1+0x3d5c] ;  /* 0x003d5c0001157983 */ /* 0x001ea20000300800 */
[----:B------:R-:W3:Y:S02]  /*b8470*/  LDL R23, [R1+0x1828] ;  /* 0x0018280001177983 */ /* 0x000ee40000100800 */
[----:B-1----:R-:W5:Y:S02]  /*b8480*/  LDL.LU R0, [R1+0x48c] ;  /* 0x00048c0001007983 */ /* 0x002f640000300800 */
[----:B------:R-:W5:Y:S01]  /*b8490*/  LDL.LU R6, [R1+0x3cf8] ;  /* 0x003cf80001067983 */ /* 0x000f620000300800 */
[----:B------:R-:W5:Y:S01]  /*b84a0*/  LDL R5, [R1+0x1824] ;  /* 0x0018240001057983 */ /* 0x000f620000100800 */
[----:B------:R-:W-:-:S04]  /*b84b0*/  IMAD.WIDE R26, R4, 0x2, R2 ;  /* 0x00000002041a7825 */ /* 0x000fc800078e0202 */
[----:B------:R0:W-:Y:S02]  /*b84c0*/  STL [R1+0x3d50], R3 ;  /* 0x003d500301007387 */ /* 0x0001e40000100800 */
[----:B0-----:R-:W5:Y:S01]  /*b84d0*/  LDL.LU R3, [R1+0x1dc] ;  /* 0x0001dc0001037983 */ /* 0x001f620000300800 */
[----:B----4-:R-:W-:Y:S01]  /*b84e0*/  ISETP.LT.AND P3, PT, R29, c[0x0][0x178], !P0 ;  /* 0x00005e001d007a0c */ /* 0x010fe20004761270 */
[C---:B------:R-:W-:Y:S01]  /*b84f0*/  IMAD.WIDE R24, R4.reuse, 0x2, R18 ;  /* 0x0000000204187825 */ /* 0x040fe200078e0212 */
[----:B------:R-:W-:Y:S02]  /*b8500*/  ISETP.LT.AND P5, PT, R17, c[0x0][0x178], !P0 ;  /* 0x00005e0011007a0c */ /* 0x000fe400047a1270 */
[----:B------:R-:W4:Y:S01]  /*b8510*/  LDL.LU R17, [R1+0x3d58] ;  /* 0x003d580001117983 */ /* 0x000f220000300800 */
[----:B---3--:R-:W-:Y:S01]  /*b8520*/  ISETP.LT.AND P6, PT, R23, c[0x0][0x178], !P0 ;  /* 0x00005e0017007a0c */ /* 0x008fe200047c1270 */
[----:B--2---:R-:W-:-:S07]  /*b8530*/  IMAD.WIDE R22, R4, 0x2, R20 ;  /* 0x0000000204167825 */ /* 0x004fce00078e0214 */
[----:B-----5:R0:W-:Y:S04]  /*b8540*/  @P3 STG.E.U16 [R22.64], R0 ;  /* 0x0000000016003986 */ /* 0x0201e8000c101504 */
[----:B------:R1:W-:Y:S04]  /*b8550*/  @P4 STG.E.U16 [R24.64], R3 ;  /* 0x0000000318004986 */ /* 0x0003e8000c101504 */
[----:B0-----:R-:W2:Y:S04]  /*b8560*/  LDL.LU R23, [R1+0x3cf0] ;  /* 0x003cf00001177983 */ /* 0x001ea80000300800 */
[----:B-1----:R-:W3:Y:S01]  /*b8570*/  LDL R25, [R1+0x1ea4] ;  /* 0x001ea40001197983 */ /* 0x002ee20000100800 */
[----:B------:R-:W-:Y:S02]  /*b8580*/  STL [R1+0x3d44], R15 ;  /* 0x003d440f01007387 */ /* 0x000fe40000100800 */
[----:B------:R0:W-:Y:S01]  /*b8590*/  @P2 STG.E.U16 [R26.64], R28 ;  /* 0x0000001c1a002986 */ /* 0x0001e2000c101504 */
[----:B------:R-:W-:Y:S01]  /*b85a0*/  ISETP.GE.AND P2, PT, R6, c[0x0][0x17c], PT ;  /* 0x00005f0006007a0c */ /* 0x000fe20003f46270 */
[----:B0-----:R-:W-:Y:S01]  /*b85b0*/  IMAD.WIDE R26, R4, 0x2, R12 ;  /* 0x00000002041a7825 */ /* 0x001fe200078e020c */
[----:B--2---:R-:W-:-:S03]  /*b85c0*/  ISETP.GE.AND P3, PT, R23, c[0x0][0x17c], PT ;  /* 0x00005f0017007a0c */ /* 0x004fc60003f66270 */
[----:B----4-:R-:W-:Y:S01]  /*b85d0*/  IMAD.WIDE R22, R4, 0x2, R16 ;  /* 0x0000000204167825 */ /* 0x010fe200078e0210 */
[----:B---3--:R-:W-:-:S03]  /*b85e0*/  ISETP.LT.AND P4, PT, R25, c[0x0][0x178], !P0 ;  /* 0x00005e0019007a0c */ /* 0x008fc60004781270 */
[----:B------:R-:W-:Y:S02]  /*b85f0*/  IMAD.WIDE R24, R4, 0x2, R14 ;  /* 0x0000000204187825 */ /* 0x000fe400078e020e */
[----:B------:R-:W2:Y:S02]  /*b8600*/  LDL.LU R15, [R1+0x1ac] ;  /* 0x0001ac00010f7983 */ /* 0x000ea40000300800 */
[----:B------:R0:W-:Y:S02]  /*b8610*/  STL [R1+0x3d40], R12 ;  /* 0x003d400c01007387 */ /* 0x0001e40000100800 */
[----:B------:R-:W-:Y:S04]  /*b8620*/  @P6 STG.E.U16 [R22.64], R7 ;  /* 0x0000000716006986 */ /* 0x000fe8000c101504 */
[----:B0-----:R-:W3:Y:S01]  /*b8630*/  LDL.LU R12, [R1+0x19c] ;  /* 0x00019c00010c7983 */ /* 0x001ee20000300800 */
[----:B------:R0:W-:Y:S03]  /*b8640*/  STL [R1+0x3d3c], R13 ;  /* 0x003d3c0d01007387 */ /* 0x0001e60000100800 */
[----:B0-----:R-:W4:Y:S01]  /*b8650*/  LDL.LU R13, [R1+0x18c] ;  /* 0x00018c00010d7983 */ /* 0x001f220000300800 */
[----:B------:R-:W5:Y:S02]  /*b8660*/  LDL.LU R6, [R1+0x3d54] ;  /* 0x003d540001067983 */ /* 0x000f640000300800 */
[----:B------:R-:W4:Y:S02]  /*b8670*/  LDL.LU R22, [R1+0x3cf4] ;  /* 0x003cf40001167983 */ /* 0x000f240000300800 */
[----:B------:R-:W4:Y:S01]  /*b8680*/  LDL R23, [R1+0x2074] ;  /* 0x0020740001177983 */ /* 0x000f220000100800 */
[----:B--2---:R0:W-:Y:S04]  /*b8690*/  @P1 STG.E.U16 [R24.64], R15 ;  /* 0x0000000f18001986 */ /* 0x0041e8000c101504 */
[----:B---3--:R1:W-:Y:S01]  /*b86a0*/  @P5 STG.E.U16 [R26.64], R12 ;  /* 0x0000000c1a005986 */ /* 0x0083e2000c101504 */
[----:B0-----:R-:W-:-:S02]  /*b86b0*/  PRMT R25, R3, 0x7632, R25 ;  /* 0x0000763203197816 */ /* 0x001fc40000000019 */
[----:B------:R-:W-:Y:S02]  /*b86c0*/  PRMT R24, R28, 0x7632, R24 ;  /* 0x000076321c187816 */ /* 0x000fe40000000018 */
[----:B-----5:R-:W-:Y:S02]  /*b86d0*/  PRMT R6, R0, 0x7632, R6 ;  /* 0x0000763200067816 */ /* 0x020fe40000000006 */
[----:B----4-:R-:W-:Y:S02]  /*b86e0*/  ISETP.GE.AND P6, PT, R22, c[0x0][0x17c], PT ;  /* 0x00005f0016007a0c */ /* 0x010fe40003fc6270 */
[----:B------:R-:W-:Y:S01]  /*b86f0*/  ISETP.LT.AND P0, PT, R23, c[0x0][0x178], !P0 ;  /* 0x00005e0017007a0c */ /* 0x000fe20004701270 */
[C---:B------:R-:W-:Y:S01]  /*b8700*/  IMAD.WIDE R22, R4.reuse, 0x2, R10 ;  /* 0x0000000204167825 */ /* 0x040fe200078e020a */
[----:B------:R-:W-:Y:S01]  /*b8710*/  IADD3 R0, R4, c[0x0][0x198], RZ ;  /* 0x0000660004007a10 */ /* 0x000fe20007ffe0ff */
[----:B-1----:R-:W2:Y:S02]  /*b8720*/  LDL R27, [R1+0x1820] ;  /* 0x00182000011b7983 */ /* 0x002ea40000100800 */
[----:B------:R-:W3:Y:S02]  /*b8730*/  LDL.LU R3, [R1+0x3d50] ;  /* 0x003d500001037983 */ /* 0x000ee40000300800 */
[----:B------:R0:W-:Y:S01]  /*b8740*/  @P4 STG.E.U16 [R22.64], R13 ;  /* 0x0000000d16004986 */ /* 0x0001e2000c101504 */
[----:B------:R1:W-:Y:S02]  /*b8750*/  STL [R1+0x3d38], R21 ;  /* 0x003d381501007387 */ /* 0x0003e40000100800 */
[----:B0-----:R-:W-:-:S02]  /*b8760*/  IMAD.WIDE R22, R0, 0x2, R20 ;  /* 0x0000000200167825 */ /* 0x001fc400078e0214 */
[----:B-1----:R-:W4:Y:S02]  /*b8770*/  LDL R21, [R1+0x1ea4] ;  /* 0x001ea40001157983 */ /* 0x002f240000100800 */
[----:B------:R-:W5:Y:S01]  /*b8780*/  LDL.LU R28, [R1+0x3d4c] ;  /* 0x003d4c00011c7983 */ /* 0x000f620000300800 */
[----:B------:R-:W-:Y:S02]  /*b8790*/  ISETP.LT.AND P5, PT, R29, c[0x0][0x178], !P3 ;  /* 0x00005e001d007a0c */ /* 0x000fe40005fa1270 */
[----:B-----5:R-:W-:Y:S02]  /*b87a0*/  PRMT R28, R7, 0x7632, R28 ;  /* 0x00007632071c7816 */ /* 0x020fe4000000001c */
[----:B------:R-:W5:Y:S01]  /*b87b0*/  LDL.LU R7, [R1+0x3d48] ;  /* 0x003d480001077983 */ /* 0x000f620000300800 */
[----:B--2---:R-:W-:Y:S01]  /*b87c0*/  ISETP.LT.AND P1, PT, R27, c[0x0][0x178], !P3 ;  /* 0x00005e001b007a0c */ /* 0x004fe20005f21270 */
[----:B------:R-:W-:Y:S01]  /*b87d0*/  IMAD.WIDE R26, R4, 0x2, R8 ;  /* 0x00000002041a7825 */ /* 0x000fe200078e0208 */
[----:B------:R-:W-:-:S03]  /*b87e0*/  ISETP.LT.AND P4, PT, R5, c[0x0][0x178], !P3 ;  /* 0x00005e0005007a0c */ /* 0x000fc60005f81270 */
[----:B------:R-:W-:Y:S01]  /*b87f0*/  IMAD.WIDE R4, R0, 0x2, R18 ;  /* 0x0000000200047825 */ /* 0x000fe200078e0212 */
[----:B-----5:R0:W-:Y:S03]  /*b8800*/  @P0 STG.E.U16 [R26.64], R7 ;  /* 0x000000071a000986 */ /* 0x0201e6000c101504 */
[----:B------:R1:W-:Y:S04]  /*b8810*/  @P5 STG.E.U16 [R22.64], R6 ;  /* 0x0000000616005986 */ /* 0x0003e8000c101504 */
[----:B------:R2:W-:Y:S01]  /*b8820*/  @P1 STG.E.U16 [R4.64], R25 ;  /* 0x0000001904001986 */ /* 0x0005e2000c101504 */
[----:B0-----:R-:W5:Y:S04]  /*b8830*/  LDL R26, [R1+0x182c] ;  /* 0x00182c00011a7983 */ /* 0x001f680000100800 */
[----:B-1----:R-:W3:Y:S04]  /*b8840*/  LDL R23, [R1+0x1828] ;  /* 0x0018280001177983 */ /* 0x002ee80000100800 */
[----:B------:R-:W4:Y:S01]  /*b8850*/  LDL R27, [R1+0x1830] ;  /* 0x00183000011b7983 */ /* 0x000f220000100800 */
[----:B--2---:R-:W-:-:S02]  /*b8860*/  PRMT R4, R15, 0x7632, R4 ;  /* 0x000076320f047816 */ /* 0x004fc40000000004 */
[----:B------:R-:W2:Y:S01]  /*b8870*/  LDL.LU R15, [R1+0x3d44] ;  /* 0x003d4400010f7983 */ /* 0x000ea20000300800 */
[----:B------:R-:W-:Y:S02]  /*b8880*/  PRMT R5, R12, 0x7632, R5 ;  /* 0x000076320c057816 */ /* 0x000fe40000000005 */
[----:B------:R-:W-:Y:S01]  /*b8890*/  PRMT R6, R13, 0x7632, R6 ;  /* 0x000076320d067816 */ /* 0x000fe20000000006 */
[----:B------:R-:W2:Y:S01]  /*b88a0*/  LDL.LU R12, [R1+0x3d40] ;  /* 0x003d4000010c7983 */ /* 0x000ea20000300800 */
[----:B------:R-:W2:Y:S01]  /*b88b0*/  LDL.LU R13, [R1+0x3d3c] ;  /* 0x003d3c00010d7983 */ /* 0x000ea20000300800 */
[----:B---3--:R-:W-:Y:S01]  /*b88c0*/  ISETP.LT.AND P0, PT, R23, c[0x0][0x178], !P3 ;  /* 0x00005e0017007a0c */ /* 0x008fe20005f01270 */
[----:B------:R-:W-:-:S05]  /*b88d0*/  IMAD.WIDE R22, R0, 0x2, R2 ;  /* 0x0000000200167825 */ /* 0x000fca00078e0202 */
[----:B------:R0:W-:Y:S01]  /*b88e0*/  @P4 STG.E.U16 [R22.64], R24 ;  /* 0x0000001816004986 */ /* 0x0001e2000c101504 */
[----:B----4-:R-:W-:Y:S02]  /*b88f0*/  ISETP.LT.AND P4, PT, R21, c[0x0][0x178], !P3 ;  /* 0x00005e0015007a0c */ /* 0x010fe40005f81270 */
[----:B------:R-:W3:Y:S02]  /*b8900*/  LDL.LU R21, [R1+0x3cfc] ;  /* 0x003cfc0001157983 */ /* 0x000ee40000300800 */
[----:B------:R1:W-:Y:S02]  /*b8910*/  STL [R1+0x3d34], R17 ;  /* 0x003d341101007387 */ /* 0x0003e40000100800 */
[----:B0-----:R-:W-:-:S04]  /*b8920*/  IMAD.WIDE R22, R0, 0x2, R16 ;  /* 0x0000000200167825 */ /* 0x001fc800078e0210 */
[----:B--2---:R-:W-:Y:S01]  /*b8930*/  IMAD.WIDE R24, R0, 0x2, R14 ;  /* 0x0000000200187825 */ /* 0x004fe200078e020e */
[----:B-1----:R-:W2:Y:S03]  /*b8940*/  LDL.LU R17, [R1+0x49c] ;  /* 0x00049c0001117983 */ /* 0x002ea60000300800 */
[----:B------:R0:W-:Y:S02]  /*b8950*/  STL [R1+0x3d30], R14 ;  /* 0x003d300e01007387 */ /* 0x0001e40000100800 */
[----:B0-----:R-:W4:Y:S01]  /*b8960*/  LDL R14, [R1+0x2074] ;  /* 0x00207400010e7983 */ /* 0x001f220000100800 */
[----:B-----5:R-:W-:Y:S02]  /*b8970*/  ISETP.LT.AND P5, PT, R26, c[0x0][0x178], !P3 ;  /* 0x00005e001a007a0c */ /* 0x020fe40005fa1270 */
[----:B------:R-:W-:Y:S01]  /*b8980*/  ISETP.LT.AND P1, PT, R27, c[0x0][0x178], !P3 ;  /* 0x00005e001b007a0c */ /* 0x000fe20005f21270 */
[----:B------:R-:W-:Y:S01]  /*b8990*/  IMAD.WIDE R26, R0, 0x2, R12 ;  /* 0x00000002001a7825 */ /* 0x000fe200078e020c */
[----:B------:R0:W-:Y:S04]  /*b89a0*/  @P0 STG.E.U16 [R22.64], R28 ;  /* 0x0000001c16000986 */ /* 0x0001e8000c101504 */
[----:B------:R-:W-:Y:S01]  /*b89b0*/  STL [R1+0x3d2c], R15 ;  /* 0x003d2c0f01007387 */ /* 0x000fe20000100800 */
[----:B------:R-:W-:-:S04]  /*b89c0*/  PRMT R7, R7, 0x7632, R7 ;  /* 0x0000763207077816 */ /* 0x000fc80000000007 */
[----:B------:R-:W-:Y:S02]  /*b89d0*/  @P5 STG.E.U16 [R24.64], R4 ;  /* 0x0000000418005986 */ /* 0x000fe4000c101504 */
[----:B------:R1:W-:Y:S01]  /*b89e0*/  @P1 STG.E.U16 [R26.64], R5 ;  /* 0x000000051a001986 */ /* 0x0003e2000c101504 */
[----:B------:R-:W-:Y:S02]  /*b89f0*/  ISETP.LT.AND P5, PT, R29, c[0x0][0x178], !P2 ;  /* 0x00005e001d007a0c */ /* 0x000fe400057a1270 */
[C---:B0-----:R-:W-:Y:S01]  /*b8a00*/  IADD3 R22, R0.reuse, c[0x0][0x198], RZ ;  /* 0x0000660000167a10 */ /* 0x041fe20007ffe0ff */
[----:B-1----:R-:W-:-:S04]  /*b8a10*/  IMAD.WIDE R4, R0, 0x2, R10 ;  /* 0x0000000200047825 */ /* 0x002fc800078e020a */
[----:B------:R-:W-:Y:S01]  /*b8a20*/  IMAD.WIDE R24, R0, 0x2, R8 ;  /* 0x0000000200187825 */ /* 0x000fe200078e0208 */
[----:B------:R0:W-:Y:S01]  /*b8a30*/  @P4 STG.E.U16 [R4.64], R6 ;  /* 0x0000000604004986 */ /* 0x0001e2000c101504 */
[----:B---3--:R-:W-:Y:S02]  /*b8a40*/  ISETP.GE.AND P0, PT, R21, c[0x0][0x17c], PT ;  /* 0x00005f0015007a0c */ /* 0x008fe40003f06270 */
[----:B----4-:R-:W-:Y:S02]  /*b8a50*/  ISETP.LT.AND P3, PT, R14, c[0x0][0x178], !P3 ;  /* 0x00005e000e007a0c */ /* 0x010fe40005f61270 */
[----:B------:R-:W3:Y:S01]  /*b8a60*/  LDL R14, [R1+0x1830] ;  /* 0x00183000010e7983 */ /* 0x000ee20000100800 */
[----:B------:R-:W4:Y:S02]  /*b8a70*/  LDL.LU R15, [R1+0x22c] ;  /* 0x00022c00010f7983 */ /* 0x000f240000300800 */
[----:B------:R-:W-:Y:S02]  /*b8a80*/  STL [R1+0x3d28], R28 ;  /* 0x003d281c01007387 */ /* 0x000fe40000100800 */
[----:B------:R-:W5:Y:S01]  /*b8a90*/  LDL R23, [R1+0x1820] ;  /* 0x0018200001177983 */ /* 0x000f620000100800 */
[----:B------:R-:W2:Y:S01]  /*b8aa0*/  LDL R27, [R1+0x2074] ;  /* 0x00207400011b7983 */ /* 0x000ea20000100800 */
[----:B------:R-:W2:Y:S02]  /*b8ab0*/  LDL.LU R29, [R1+0x20c] ;  /* 0x00020c00011d7983 */ /* 0x000ea40000300800 */
[----:B------:R-:W2:Y:S02]  /*b8ac0*/  LDL.LU R0, [R1+0x1ec] ;  /* 0x0001ec0001007983 */ /* 0x000ea40000300800 */
[----:B------:R-:W2:Y:S01]  /*b8ad0*/  LDL.LU R21, [R1+0x3d38] ;  /* 0x003d380001157983 */ /* 0x000ea20000300800 */
[----:B0-----:R-:W2:Y:S04]  /*b8ae0*/  LDL R5, [R1+0x1824] ;  /* 0x0018240001057983 */ /* 0x001ea80000100800 */
[----:B------:R-:W3:Y:S04]  /*b8af0*/  LDL R6, [R1+0x1828] ;  /* 0x0018280001067983 */ /* 0x000ee80000100800 */
[----:B------:R0:W-:Y:S04]  /*b8b00*/  @P3 STG.E.U16 [R24.64], R7 ;  /* 0x0000000718003986 */ /* 0x0001e8000c101504 */
[----:B0-----:R-:W4:Y:S01]  /*b8b10*/  LDL.LU R24, [R1+0x4ac] ;  /* 0x0004ac0001187983 */ /* 0x001f220000300800 */
[----:B------:R-:W4:Y:S01]  /*b8b20*/  LDL R25, [R1+0x182c] ;  /* 0x00182c0001197983 */ /* 0x000f220000100800 */
[----:B-----5:R-:W-:-:S02]  /*b8b30*/  ISETP.LT.AND P1, PT, R23, c[0x0][0x178], !P2 ;  /* 0x00005e0017007a0c */ /* 0x020fc40005721270 */
[----:B--2---:R-:W-:Y:S01]  /*b8b40*/  ISETP.LT.AND P4, PT, R5, c[0x0][0x178], !P2 ;  /* 0x00005e0005007a0c */ /* 0x004fe20005781270 */
[----:B------:R-:W-:Y:S01]  /*b8b50*/  IMAD.WIDE R4, R22, 0x2, R20 ;  /* 0x0000000216047825 */ /* 0x000fe200078e0214 */
[----:B---3--:R-:W-:-:S03]  /*b8b60*/  ISETP.LT.AND P3, PT, R6, c[0x0][0x178], !P2 ;  /* 0x00005e0006007a0c */ /* 0x008fc60005761270 */
[----:B------:R-:W-:Y:S01]  /*b8b70*/  IMAD.WIDE R6, R22, 0x2, R18 ;  /* 0x0000000216067825 */ /* 0x000fe200078e0212 */
[----:B----4-:R-:W-:Y:S01]  /*b8b80*/  PRMT R26, R24, 0x7632, R26 ;  /* 0x00007632181a7816 */ /* 0x010fe2000000001a */
[----:B------:R0:W-:Y:S01]  /*b8b90*/  @P5 STG.E.U16 [R4.64], R24 ;  /* 0x0000001804005986 */ /* 0x0001e2000c101504 */
[----:B------:R-:W-:-:S03]  /*b8ba0*/  ISETP.LT.AND P5, PT, R25, c[0x0][0x178], !P2 ;  /* 0x00005e0019007a0c */ /* 0x000fc600057a1270 */
[----:B------:R-:W-:Y:S01]  /*b8bb0*/  @P1 STG.E.U16 [R6.64], R17 ;  /* 0x0000001106001986 */ /* 0x000fe2000c101504 */
[----:B------:R1:W-:Y:S01]  /*b8bc0*/  STL [R1+0x3d20], R26 ;  /* 0x003d201a01007387 */ /* 0x0003e20000100800 */
[----:B------:R-:W-:Y:S01]  /*b8bd0*/  ISETP.LT.AND P1, PT, R14, c[0x0][0x178], !P2 ;  /* 0x00005e000e007a0c */ /* 0x000fe20005721270 */
[C---:B0-----:R-:W-:Y:S01]  /*b8be0*/  IMAD.WIDE R24, R22.reuse, 0x2, R2 ;  /* 0x0000000216187825 */ /* 0x041fe200078e0202 */
[----:B------:R-:W-:Y:S01]  /*b8bf0*/  PRMT R5, R17, 0x7632, R5 ;  /* 0x0000763211057816 */ /* 0x000fe20000000005 */
[----:B-1----:R-:W2:Y:S02]  /*b8c00*/  LDL.LU R26, [R1+0x1fc] ;  /* 0x0001fc00011a7983 */ /* 0x002ea40000300800 */
[----:B------:R-:W3:Y:S02]  /*b8c10*/  LDL.LU R17, [R1+0x3d34] ;  /* 0x003d340001117983 */ /* 0x000ee40000300800 */
[----:B------:R-:W4:Y:S01]  /*b8c20*/  LDL.LU R14, [R1+0x3d30] ;  /* 0x003d3000010e7983 */ /* 0x000f220000300800 */
[----:B------:R-:W-:Y:S01]  /*b8c30*/  PRMT R4, R15, 0x7632, R4 ;  /* 0x000076320f047816 */ /* 0x000fe20000000004 */
[----:B------:R0:W-:Y:S04]  /*b8c40*/  @P4 STG.E.U16 [R24.64], R15 ;  /* 0x0000000f18004986 */ /* 0x0001e8000c101504 */
[----:B0-----:R-:W4:Y:S01]  /*b8c50*/  LDL.LU R15, [R1+0x3d2c] ;  /* 0x003d2c00010f7983 */ /* 0x001f220000300800 */
[----:B------:R-:W5:Y:S01]  /*b8c60*/  LDL.LU R25, [R1+0x21c] ;  /* 0x00021c0001197983 */ /* 0x000f620000300800 */
[----:B------:R-:W-:Y:S01]  /*b8c70*/  PRMT R28, R29, 0x7632, R28 ;  /* 0x000076321d1c7816 */ /* 0x000fe2000000001c */
[----:B---3--:R-:W-:Y:S01]  /*b8c80*/  IMAD.WIDE R6, R22, 0x2, R16 ;  /* 0x0000000216067825 */ /* 0x008fe200078e0210 */
[----:B-----5:R-:W-:-:S04]  /*b8c90*/  PRMT R24, R25, 0x7632, R24 ;  /* 0x0000763219187816 */ /* 0x020fc80000000018 */
[----:B------:R0:W-:Y:S04]  /*b8ca0*/  @P3 STG.E.U16 [R6.64], R25 ;  /* 0x0000001906003986 */ /* 0x0001e8000c101504 */
[----:B0-----:R-:W3:Y:S01]  /*b8cb0*/  LDL R7, [R1+0x1ea4] ;  /* 0x001ea40001077983 */ /* 0x001ee20000100800 */
[----:B------:R4:W-:Y:S02]  /*b8cc0*/  STL.S16 [R1+0x4], R24 ;  /* 0x0000041801007387 */ /* 0x0009e40000100600 */
[----:B------:R0:W-:Y:S02]  /*b8cd0*/  STL.S16 [R1], R28 ;  /* 0x0000001c01007387 */ /* 0x0001e40000100600 */
[C---:B----4-:R-:W-:Y:S01]  /*b8ce0*/  IMAD.WIDE R24, R22.reuse, 0x2, R14 ;  /* 0x0000000216187825 */ /* 0x050fe200078e020e */
[----:B0-----:R-:W2:Y:S04]  /*b8cf0*/  LDL.LU R28, [R1+0x3d28] ;  /* 0x003d2800011c7983 */ /* 0x001ea80000300800 */
[----:B------:R0:W-:Y:S04]  /*b8d00*/  @P5 STG.E.U16 [R24.64], R29 ;  /* 0x0000001d18005986 */ /* 0x0001e8000c101504 */
[----:B0-----:R-:W4:Y:S01]  /*b8d10*/  LDL.LU R29, [R1+0x3d24] ;  /* 0x003d2400011d7983 */ /* 0x001f220000300800 */
[----:B------:R-:W5:Y:S01]  /*b8d20*/  LDL R25, [R1+0x181c] ;  /* 0x00181c0001197983 */ /* 0x000f620000100800 */
[----:B---3--:R-:W-:Y:S01]  /*b8d30*/  ISETP.LT.AND P3, PT, R7, c[0x0][0x178], !P2 ;  /* 0x00005e0007007a0c */ /* 0x008fe20005761270 */
[----:B------:R-:W-:-:S05]  /*b8d40*/  IMAD.WIDE R6, R22, 0x2, R12 ;  /* 0x0000000216067825 */ /* 0x000fca00078e020c */
[----:B------:R0:W-:Y:S01]  /*b8d50*/  @P1 STG.E.U16 [R6.64], R0 ;  /* 0x0000000006001986 */ /* 0x0001e2000c101504 */
[----:B--2---:R-:W-:-:S03]  /*b8d60*/  PRMT R28, R26, 0x7632, R28 ;  /* 0x000076321a1c7816 */ /* 0x004fc6000000001c */
[----:B0-----:R-:W2:Y:S01]  /*b8d70*/  LDL R7, [R1+0x1824] ;  /* 0x0018240001077983 */ /* 0x001ea20000100800 */
[----:B-----5:R-:W-:Y:S01]  /*b8d80*/  ISETP.LT.AND P4, PT, R25, c[0x0][0x178], !P6 ;  /* 0x00005e0019007a0c */ /* 0x020fe20007781270 */
[----:B------:R-:W-:-:S05]  /*b8d90*/  IMAD.WIDE R24, R22, 0x2, R10 ;  /* 0x0000000216187825 */ /* 0x000fca00078e020a */
[----:B------:R0:W-:Y:S04]  /*b8da0*/  @P3 STG.E.U16 [R24.64], R26 ;  /* 0x0000001a18003986 */ /* 0x0001e8000c101504 */
[----:B0-----:R-:W3:Y:S01]  /*b8db0*/  LDL.LU R26, [R1+0x3d20] ;  /* 0x003d2000011a7983 */ /* 0x001ee20000300800 */
[----:B------:R-:W5:Y:S02]  /*b8dc0*/  LDL R24, [R1+0x1ea4] ;  /* 0x001ea40001187983 */ /* 0x000f640000100800 */
[----:B------:R-:W3:Y:S01]  /*b8dd0*/  LDL.LU R25, [R1+0x3c] ;  /* 0x00003c0001197983 */ /* 0x000ee20000300800 */
[----:B------:R-:W-:Y:S02]  /*b8de0*/  ISETP.LT.AND P2, PT, R27, c[0x0][0x178], !P2 ;  /* 0x00005e001b007a0c */ /* 0x000fe40005741270 */
[----:B----4-:R-:W-:Y:S01]  /*b8df0*/  PRMT R29, R0, 0x7632, R29 ;  /* 0x00007632001d7816 */ /* 0x010fe2000000001d */
[C---:B------:R-:W-:Y:S01]  /*b8e00*/  IADD3 R0, R22.reuse, c[0x0][0x198], RZ ;  /* 0x0000660016007a10 */ /* 0x040fe20007ffe0ff */
[----:B------:R-:W-:Y:S01]  /*b8e10*/  ISETP.LT.AND P1, PT, R23, c[0x0][0x178], !P6 ;  /* 0x00005e0017007a0c */ /* 0x000fe20007721270 */
[----:B------:R-:W-:Y:S01]  /*b8e20*/  IMAD.WIDE R22, R22, 0x2, R8 ;  /* 0x0000000216167825 */ /* 0x000fe200078e0208 */
[----:B--2---:R-:W-:-:S03]  /*b8e30*/  ISETP.LT.AND P5, PT, R7, c[0x0][0x178], !P6 ;  /* 0x00005e0007007a0c */ /* 0x004fc600077a1270 */
[----:B------:R-:W-:-:S04]  /*b8e40*/  IMAD.WIDE R6, R0, 0x2, R20 ;  /* 0x0000000200067825 */ /* 0x000fc800078e0214 */
[----:B---3--:R-:W-:Y:S01]  /*b8e50*/  @P2 STG.E.U16 [R22.64], R25 ;  /* 0x0000001916002986 */ /* 0x008fe2000c101504 */
[----:B------:R0:W-:Y:S03]  /*b8e60*/  @P4 STG.E.U16 [R6.64], R26 ;  /* 0x0000001a06004986 */ /* 0x0001e6000c101504 */
[----:B0-----:R-:W2:Y:S04]  /*b8e70*/  LDL R6, [R1+0x1828] ;  /* 0x0018280001067983 */ /* 0x001ea80000100800 */
[----:B------:R-:W3:Y:S04]  /*b8e80*/  LDL R7, [R1+0x182c] ;  /* 0x00182c0001077983 */ /* 0x000ee80000100800 */
[----:B------:R-:W4:Y:S01]  /*b8e90*/  LDL R26, [R1+0x1830] ;  /* 0x00183000011a7983 */ /* 0x000f220000100800 */
[----:B------:R-:W-:-:S05]  /*b8ea0*/  IMAD.WIDE R22, R0, 0x2, R18 ;  /* 0x0000000200167825 */ /* 0x000fca00078e0212 */
[----:B------:R0:W-:Y:S02]  /*b8eb0*/  @P1 STG.E.U16 [R22.64], R5 ;  /* 0x0000000516001986 */ /* 0x0001e4000c101504 */
[----:B0-----:R-:W-:Y:S01]  /*b8ec0*/  IMAD.WIDE R22, R0, 0x2, R14 ;  /* 0x0000000200167825 */ /* 0x001fe200078e020e */
[----:B--2---:R-:W-:Y:S02]  /*b8ed0*/  ISETP.LT.AND P2, PT, R6, c[0x0][0x178], !P6 ;  /* 0x00005e0006007a0c */ /* 0x004fe40007741270 */
[----:B---3--:R-:W-:Y:S01]  /*b8ee0*/  ISETP.LT.AND P3, PT, R7, c[0x0][0x178], !P6 ;  /* 0x00005e0007007a0c */ /* 0x008fe20007761270 */
[----:B------:R-:W-:-:S05]  /*b8ef0*/  IMAD.WIDE R6, R0, 0x2, R2 ;  /* 0x0000000200067825 */ /* 0x000fca00078e0202 */
[----:B------:R0:W-:Y:S04]  /*b8f00*/  @P5 STG.E.U16 [R6.64], R4 ;  /* 0x0000000406005986 */ /* 0x0001e8000c101504 */
[----:B0-----:R-:W2:Y:S01]  /*b8f10*/  LDL.LU.S16 R4, [R1] ;  /* 0x0000000001047983 */ /* 0x001ea20000300600 */
[----:B------:R0:W-:Y:S03]  /*b8f20*/  STL [R1+0x3d1c], R14 ;  /* 0x003d1c0e01007387 */ /* 0x0001e60000100800 */
[----:B0-----:R-:W3:Y:S01]  /*b8f30*/  LDL.LU.S16 R14, [R1+0x4] ;  /* 0x00000400010e7983 */ /* 0x001ee20000300600 */
[----:B----4-:R-:W-:Y:S01]  /*b8f40*/  ISETP.LT.AND P4, PT, R26, c[0x0][0x178], !P6 ;  /* 0x00005e001a007a0c */ /* 0x010fe20007781270 */
[----:B------:R-:W-:Y:S01]  /*b8f50*/  IMAD.WIDE R6, R0, 0x2, R16 ;  /* 0x0000000200067825 */ /* 0x000fe200078e0210 */
[----:B-----5:R-:W-:-:S02]  /*b8f60*/  ISETP.LT.AND P1, PT, R24, c[0x0][0x178], !P6 ;  /* 0x00005e0018007a0c */ /* 0x020fc40007721270 */
[----:B------:R-:W-:Y:S01]  /*b8f70*/  PRMT R5, R25, 0x7632, R5 ;  /* 0x0000763219057816 */ /* 0x000fe20000000005 */
[C---:B------:R-:W-:Y:S01]  /*b8f80*/  IMAD.WIDE R24, R0.reuse, 0x2, R12 ;  /* 0x0000000200187825 */ /* 0x040fe200078e020c */
[----:B------:R0:W-:Y:S01]  /*b8f90*/  STL [R1+0x3d18], R15 ;  /* 0x003d180f01007387 */ /* 0x0001e20000100800 */
[----:B------:R-:W-:Y:S02]  /*b8fa0*/  ISETP.LT.AND P6, PT, R27, c[0x0][0x178], !P6 ;  /* 0x00005e001b007a0c */ /* 0x000fe400077c1270 */
[----:B------:R-:W-:Y:S01]  /*b8fb0*/  IMAD.WIDE R26, R0, 0x2, R10 ;  /* 0x00000002001a7825 */ /* 0x000fe200078e020a */
[----:B0-----:R-:W4:Y:S03]  /*b8fc0*/  LDL.LU R15, [R1+0x181c] ;  /* 0x00181c00010f7983 */ /* 0x001f260000300800 */
[----:B------:R-:W-:Y:S02]  /*b8fd0*/  STL [R1+0x3d14], R10 ;  /* 0x003d140a01007387 */ /* 0x000fe40000100800 */
[----:B------:R0:W-:Y:S02]  /*b8fe0*/  STL [R1+0x3d10], R11 ;  /* 0x003d100b01007387 */ /* 0x0001e40000100800 */
[----:B0-----:R-:W5:Y:S01]  /*b8ff0*/  LDL.LU R11, [R1+0x1820] ;  /* 0x00182000010b7983 */ /* 0x001f620000300800 */
[----:B------:R-:W4:Y:S03]  /*b9000*/  LDL R10, [R1+0x2074] ;  /* 0x00207400010a7983 */ /* 0x000f260000100800 */
[----:B---3--:R0:W-:Y:S01]  /*b9010*/  @P2 STG.E.U16 [R6.64], R14 ;  /* 0x0000000e06002986 */ /* 0x0081e2000c101504 */
[----:B--2---:R-:W-:Y:S02]  /*b9020*/  @P3 STG.E.U16 [R22.64], R4 ;  /* 0x0000000416003986 */ /* 0x004fe4000c101504 */
[----:B------:R1:W-:Y:S01]  /*b9030*/  @P4 STG.E.U16 [R24.64], R29 ;  /* 0x0000001d18004986 */ /* 0x0003e2000c101504 */
[----:B0-----:R-:W2:Y:S04]  /*b9040*/  LDL R14, [R1+0x4dc] ;  /* 0x0004dc00010e7983 */ /* 0x001ea80000100800 */
[----:B-1----:R-:W3:Y:S01]  /*b9050*/  LDL R24, [R1+0x1828] ;  /* 0x0018280001187983 */ /* 0x002ee20000100800 */
[----:B------:R-:W2:Y:S02]  /*b9060*/  LDL.LU R25, [R1+0x3d00] ;  /* 0x003d000001197983 */ /* 0x000ea40000300800 */
[----:B------:R-:W2:Y:S02]  /*b9070*/  LDL R29, [R1+0x1c] ;  /* 0x00001c00011d7983 */ /* 0x000ea40000100800 */
[----:B------:R-:W-:Y:S01]  /*b9080*/  @P1 STG.E.U16 [R26.64], R28 ;  /* 0x0000001c1a001986 */ /* 0x000fe2000c101504 */
[----:B--2---:R0:W-:Y:S04]  /*b9090*/  STL [R1+0x3d08], R29 ;  /* 0x003d081d01007387 */ /* 0x0041e80000100800 */
[----:B0-----:R-:W2:Y:S01]  /*b90a0*/  LDL.LU R29, [R1+0x182c] ;  /* 0x00182c00011d7983 */ /* 0x001ea20000300800 */
[----:B------:R-:W2:Y:S02]  /*b90b0*/  LDL.LU R28, [R1+0x25c] ;  /* 0x00025c00011c7983 */ /* 0x000ea40000300800 */
[----:B------:R-:W2:Y:S02]  /*b90c0*/  LDL.LU R26, [R1+0x24c] ;  /* 0x00024c00011a7983 */ /* 0x000ea40000300800 */
[----:B------:R-:W2:Y:S01]  /*b90d0*/  LDL.LU R27, [R1+0x23c] ;  /* 0x00023c00011b7983 */ /* 0x000ea20000300800 */
[----:B----4-:R-:W-:-:S02]  /*b90e0*/  ISETP.LT.AND P5, PT, R15, c[0x0][0x178], !P0 ;  /* 0x00005e000f007a0c */ /* 0x010fc400047a1270 */
[----:B-----5:R-:W-:Y:S02]  /*b90f0*/  ISETP.LT.AND P3, PT, R11, c[0x0][0x178], !P0 ;  /* 0x00005e000b007a0c */ /* 0x020fe40004761270 */
[C---:B------:R-:W-:Y:S01]  /*b9100*/  IADD3 R4, R0.reuse, c[0x0][0x198], RZ ;  /* 0x0000660000047a10 */ /* 0x040fe20007ffe0ff */
[----:B------:R-:W-:Y:S01]  /*b9110*/  IMAD.WIDE R6, R0, 0x2, R8 ;  /* 0x0000000200067825 */ /* 0x000fe200078e0208 */
[----:B--2---:R0:W-:Y:S04]  /*b9120*/  STL [R1+0x3d0c], R27 ;  /* 0x003d0c1b01007387 */ /* 0x0041e80000100800 */
[----:B0-----:R-:W2:Y:S01]  /*b9130*/  LDL.LU R27, [R1+0x4cc] ;  /* 0x0004cc00011b7983 */ /* 0x001ea20000300800 */
[----:B------:R-:W4:Y:S02]  /*b9140*/  LDL.LU R0, [R1+0x1824] ;  /* 0x0018240001007983 */ /* 0x000f240000300800 */
[C---:B------:R-:W-:Y:S01]  /*b9150*/  IMAD.WIDE R22, R4.reuse, 0x2, R20 ;  /* 0x0000000204167825 */ /* 0x040fe200078e0214 */
[----:B------:R0:W-:Y:S03]  /*b9160*/  @P6 STG.E.U16 [R6.64], R5 ;  /* 0x0000000506006986 */ /* 0x0001e6000c101504 */
[----:B0-----:R-:W-:Y:S01]  /*b9170*/  IMAD.WIDE R6, R4, 0x2, R18 ;  /* 0x0000000204067825 */ /* 0x001fe200078e0212 */
[----:B------:R-:W5:Y:S03]  /*b9180*/  LDL.LU R5, [R1+0x1828] ;  /* 0x0018280001057983 */ /* 0x000f660000300800 */
[----:B------:R0:W-:Y:S02]  /*b9190*/  STL [R1+0x3d04], R19 ;  /* 0x003d041301007387 */ /* 0x0001e40000100800 */
[----:B0-----:R-:W5:Y:S04]  /*b91a0*/  LDL.LU R19, [R1+0x1830] ;  /* 0x0018300001137983 */ /* 0x001f680000300800 */
[----:B--2---:R-:W-:Y:S01]  /*b91b0*/  @P5 STG.E.U16 [R22.64], R27 ;  /* 0x0000001b16005986 */ /* 0x004fe2000c101504 */
[----:B------:R0:W-:Y:S03]  /*b91c0*/  @P3 STG.E.U16 [R6.64], R14 ;  /* 0x0000000e06003986 */ /* 0x0001e6000c101504 */
[----:B0-----:R-:W2:Y:S01]  /*b91d0*/  LDL.LU R14, [R1+0x3d1c] ;  /* 0x003d1c00010e7983 */ /* 0x001ea20000300800 */
[----:B------:R-:W2:Y:S01]  /*b91e0*/  LDL R6, [R1+0x4bc] ;  /* 0x0004bc0001067983 */ /* 0x000ea20000100800 */
[----:B----4-:R-:W-:-:S02]  /*b91f0*/  ISETP.LT.AND P2, PT, R0, c[0x0][0x178], !P0 ;  /* 0x00005e0000007a0c */ /* 0x010fc40004741270 */
[----:B------:R-:W-:Y:S01]  /*b9200*/  ISETP.GE.AND P1, PT, R25, c[0x0][0x17c], PT ;  /* 0x00005f0019007a0c */ /* 0x000fe20003f26270 */
[----:B------:R-:W-:Y:S01]  /*b9210*/  IMAD.WIDE R22, R4, 0x2, R2 ;  /* 0x0000000204167825 */ /* 0x000fe200078e0202 */
[----:B------:R-:W4:Y:S02]  /*b9220*/  LDL R7, [R1+0x26c] ;  /* 0x00026c0001077983 */ /* 0x000f240000100800 */
[----:B------:R-:W-:Y:S02]  /*b9230*/  ISETP.LT.AND P3, PT, R15, c[0x0][0x178], !P1 ;  /* 0x00005e000f007a0c */ /* 0x000fe40004f61270 */
[----:B------:R-:W4:Y:S01]  /*b9240*/  LDL.LU R15, [R1+0x3d18] ;  /* 0x003d1800010f7983 */ /* 0x000f220000300800 */
[----:B---3--:R-:W-:-:S04]  /*b9250*/  ISETP.LT.AND P4, PT, R24, c[0x0][0x178], !P0 ;  /* 0x00005e0018007a0c */ /* 0x008fc80004781270 */
[----:B--2---:R0:W-:Y:S04]  /*b9260*/  @P2 STG.E.U16 [R22.64], R6 ;  /* 0x0000000616002986 */ /* 0x0041e8000c101504 */
[----:B0-----:R-:W2:Y:S01]  /*b9270*/  LDL R23, [R1+0x1ea4] ;  /* 0x001ea40001177983 */ /* 0x001ea20000100800 */
[----:B------:R-:W-:Y:S02]  /*b9280*/  ISETP.LT.AND P5, PT, R29, c[0x0][0x178], !P0 ;  /* 0x00005e001d007a0c */ /* 0x000fe400047a1270 */
[----:B-----5:R-:W-:Y:S01]  /*b9290*/  ISETP.LT.AND P6, PT, R19, c[0x0][0x178], !P0 ;  /* 0x00005e0013007a0c */ /* 0x020fe200047c1270 */
[----:B------:R-:W-:-:S05]  /*b92a0*/  IMAD.WIDE R24, R4, 0x2, R16 ;  /* 0x0000000204187825 */ /* 0x000fca00078e0210 */
[----:B----4-:R0:W-:Y:S01]  /*b92b0*/  @P4 STG.E.U16 [R24.64], R7 ;  /* 0x0000000718004986 */ /* 0x0101e2000c101504 */
[----:B------:R-:W-:-:S03]  /*b92c0*/  ISETP.LT.AND P4, PT, R11, c[0x0][0x178], !P1 ;  /* 0x00005e000b007a0c */ /* 0x000fc60004f81270 */
[----:B0-----:R-:W3:Y:S01]  /*b92d0*/  LDL.LU R24, [R1+0x4bc] ;  /* 0x0004bc0001187983 */ /* 0x001ee20000300800 */
[----:B------:R-:W-:-:S04]  /*b92e0*/  IMAD.WIDE R6, R4, 0x2, R14 ;  /* 0x0000000204067825 */ /* 0x000fc800078e020e */
[----:B------:R-:W4:Y:S01]  /*b92f0*/  LDL.LU R25, [R1+0x26c] ;  /* 0x00026c0001197983 */ /* 0x000f220000300800 */
[----:B------:R-:W-:Y:S01]  /*b9300*/  @P5 STG.E.U16 [R6.64], R28 ;  /* 0x0000001c06005986 */ /* 0x000fe2000c101504 */
[----:B--2---:R-:W-:Y:S01]  /*b9310*/  ISETP.LT.AND P2, PT, R23, c[0x0][0x178], !P0 ;  /* 0x00005e0017007a0c */ /* 0x004fe20004741270 */
[----:B------:R-:W-:Y:S01]  /*b9320*/  IMAD.WIDE R22, R4, 0x2, R12 ;  /* 0x0000000204167825 */ /* 0x000fe200078e020c */
[----:B------:R-:W-:Y:S02]  /*b9330*/  ISETP.LT.AND P0, PT, R10, c[0x0][0x178], !P0 ;  /* 0x00005e000a007a0c */ /* 0x000fe40004701270 */
[----:B------:R-:W2:Y:S01]  /*b9340*/  LDL.LU R10, [R1+0x3d14] ;  /* 0x003d1400010a7983 */ /* 0x000ea20000300800 */
[----:B------:R-:W2:Y:S03]  /*b9350*/  LDL.LU R11, [R1+0x3d10] ;  /* 0x003d1000010b7983 */ /* 0x000ea60000300800 */
[----:B------:R0:W-:Y:S04]  /*b9360*/  @P6 STG.E.U16 [R22.64], R26 ;  /* 0x0000001a16006986 */ /* 0x0001e8000c101504 */
[----:B0-----:R-:W5:Y:S01]  /*b9370*/  LDL.LU R23, [R1+0x4dc] ;  /* 0x0004dc0001177983 */ /* 0x001f620000300800 */
[----:B------:R-:W-:-:S02]  /*b9380*/  PRMT R22, R27, 0x7632, R22 ;  /* 0x000076321b167816 */ /* 0x000fc40000000016 */
[----:B------:R-:W3:Y:S02]  /*b9390*/  LDL.LU R27, [R1+0x3d0c] ;  /* 0x003d0c00011b7983 */ /* 0x000ee40000300800 */
[----:B--2---:R-:W-:-:S05]  /*b93a0*/  IMAD.WIDE R6, R4, 0x2, R10 ;  /* 0x0000000204067825 */ /* 0x004fca00078e020a */
[----:B---3--:R-:W-:Y:S01]  /*b93b0*/  @P2 STG.E.U16 [R6.64], R27 ;  /* 0x0000001b06002986 */ /* 0x008fe2000c101504 */
[----:B------:R-:W-:Y:S02]  /*b93c0*/  ISETP.LT.AND P2, PT, R29, c[0x0][0x178], !P1 ;  /* 0x00005e001d007a0c */ /* 0x000fe40004f41270 */
[----:B------:R-:W2:Y:S01]  /*b93d0*/  LDL.LU R29, [R1+0x3d08] ;  /* 0x003d0800011d7983 */ /* 0x000ea20000300800 */
[----:B------:R-:W-:Y:S01]  /*b93e0*/  ISETP.LT.AND P5, PT, R0, c[0x0][0x178], !P1 ;  /* 0x00005e0000007a0c */ /* 0x000fe20004fa1270 */
[C---:B------:R-:W-:Y:S01]  /*b93f0*/  IADD3 R0, R4.reuse, c[0x0][0x198], RZ ;  /* 0x0000660004007a10 */ /* 0x040fe20007ffe0ff */
[----:B------:R-:W-:Y:S01]  /*b9400*/  ISETP.LT.AND P6, PT, R5, c[0x0][0x178], !P1 ;  /* 0x00005e0005007a0c */ /* 0x000fe20004fc1270 */
[----:B------:R-:W-:-:S04]  /*b9410*/  IMAD.WIDE R4, R4, 0x2, R8 ;  /* 0x0000000204047825 */ /* 0x000fc800078e0208 */
[C---:B------:R-:W-:Y:S01]  /*b9420*/  IMAD.WIDE R20, R0.reuse, 0x2, R20 ;  /* 0x0000000200147825 */ /* 0x040fe200078e0214 */
[----:B--2---:R-:W-:Y:S01]  /*b9430*/  @P0 STG.E.U16 [R4.64], R29 ;  /* 0x0000001d04000986 */ /* 0x004fe2000c101504 */
[----:B------:R-:W-:Y:S02]  /*b9440*/  ISETP.LT.AND P0, PT, R19, c[0x0][0x178], !P1 ;  /* 0x00005e0013007a0c */ /* 0x000fe40004f01270 */
[----:B------:R-:W2:Y:S02]  /*b9450*/  LDL.LU R19, [R1+0x3d04] ;  /* 0x003d040001137983 */ /* 0x000ea40000300800 */
[----:B------:R0:W-:Y:S02]  /*b9460*/  @P3 STG.E.U16 [R20.64], R22 ;  /* 0x0000001614003986 */ /* 0x0001e4000c101504 */
[----:B0-----:R-:W3:Y:S01]  /*b9470*/  LDL.LU R22, [R1+0x1ea4] ;  /* 0x001ea40001167983 */ /* 0x001ee20000300800 */
[----:B------:R-:W3:Y:S02]  /*b9480*/  LDL.LU R21, [R1+0x2074] ;  /* 0x0020740001157983 */ /* 0x000ee40000300800 */
[----:B------:R-:W-:-:S04]  /*b9490*/  IMAD.WIDE R2, R0, 0x2, R2 ;  /* 0x0000000200027825 */ /* 0x000fc800078e0202 */
[----:B------:R-:W-:-:S04]  /*b94a0*/  IMAD.WIDE R16, R0, 0x2, R16 ;  /* 0x0000000200107825 */ /* 0x000fc800078e0210 */
[----:B------:R-:W-:-:S04]  /*b94b0*/  IMAD.WIDE R14, R0, 0x2, R14 ;  /* 0x00000002000e7825 */ /* 0x000fc800078e020e */
[----:B------:R-:W-:-:S04]  /*b94c0*/  IMAD.WIDE R12, R0, 0x2, R12 ;  /* 0x00000002000c7825 */ /* 0x000fc800078e020c */
[----:B------:R-:W-:-:S04]  /*b94d0*/  IMAD.WIDE R10, R0, 0x2, R10 ;  /* 0x00000002000a7825 */ /* 0x000fc800078e020a */
[----:B------:R-:W-:Y:S01]  /*b94e0*/  IMAD.WIDE R8, R0, 0x2, R8 ;  /* 0x0000000200087825 */ /* 0x000fe200078e0208 */
[----:B------:R-:W-:Y:S02]  /*b94f0*/  PRMT R4, R24, 0x7632, R4 ;  /* 0x0000763218047816 */ /* 0x000fe40000000004 */
[----:B----4-:R-:W-:Y:S02]  /*b9500*/  PRMT R5, R25, 0x7632, R5 ;  /* 0x0000763219057816 */ /* 0x010fe40000000005 */
[----:B------:R-:W-:Y:S02]  /*b9510*/  PRMT R7, R28, 0x7632, R7 ;  /* 0x000076321c077816 */ /* 0x000fe40000000007 */
[----:B------:R-:W-:Y:S02]  /*b9520*/  PRMT R6, R26, 0x7632, R6 ;  /* 0x000076321a067816 */ /* 0x000fe40000000006 */
[----:B------:R-:W-:Y:S01]  /*b9530*/  PRMT R20, R27, 0x7632, R20 ;  /* 0x000076321b147816 */ /* 0x000fe20000000014 */
[----:B--2---:R-:W-:Y:S01]  /*b9540*/  IMAD.WIDE R18, R0, 0x2, R18 ;  /* 0x0000000200127825 */ /* 0x004fe200078e0212 */
[----:B-----5:R-:W-:-:S02]  /*b9550*/  PRMT R0, R23, 0x7632, R0 ;  /* 0x0000763217007816 */ /* 0x020fc40000000000 */
[----:B---3--:R-:W-:Y:S01]  /*b9560*/  ISETP.LT.AND P3, PT, R22, c[0x0][0x178], !P1 ;  /* 0x00005e0016007a0c */ /* 0x008fe20004f61270 */
[----:B------:R-:W-:Y:S02]  /*b9570*/  ISETP.LT.AND P1, PT, R21, c[0x0][0x178], !P1 ;  /* 0x00005e0015007a0c */ /* 0x000fe40004f21270 */
[----:B------:R0:W-:Y:S01]  /*b9580*/  @P4 STG.E.U16 [R18.64], R0 ;  /* 0x0000000012004986 */ /* 0x0001e2000c101504 */
[----:B------:R0:W-:Y:S02]  /*b9590*/  @P5 STG.E.U16 [R2.64], R4 ;  /* 0x0000000402005986 */ /* 0x0001e4000c101504 */
[----:B------:R0:W-:Y:S02]  /*b95a0*/  @P6 STG.E.U16 [R16.64], R5 ;  /* 0x0000000510006986 */ /* 0x0001e4000c101504 */
[----:B------:R0:W-:Y:S01]  /*b95b0*/  @P2 STG.E.U16 [R14.64], R7 ;  /* 0x000000070e002986 */ /* 0x0001e2000c101504 */
[----:B------:R0:W-:Y:S04]  /*b95c0*/  @P0 STG.E.U16 [R12.64], R6 ;  /* 0x000000060c000986 */ /* 0x0001e8000c101504 */
[----:B------:R0:W-:Y:S01]  /*b95d0*/  @P3 STG.E.U16 [R10.64], R20 ;  /* 0x000000140a003986 */ /* 0x0001e2000c101504 */
[----:B------:R-:W-:Y:S05]  /*b95e0*/  @!P1 EXIT ;  /* 0x000000000000994d */ /* 0x000fea0003800000 */
[----:B0-----:R-:W-:-:S05]  /*b95f0*/  PRMT R4, R29, 0x7632, R4 ;  /* 0x000076321d047816 */ /* 0x001fca0000000004 */
[----:B------:R-:W-:Y:S01]  /*b9600*/  STG.E.U16 [R8.64], R4 ;  /* 0x0000000408007986 */ /* 0x000fe2000c101504 */
[----:B------:R-:W-:Y:S05]  /*b9610*/  EXIT ;  /* 0x000000000000794d */ /* 0x000fea0003800000 */
.L_x_4:
[----:B------:R-:W-:-:S00]  /*b9620*/  BRA `(.L_x_4) ;  /* 0xfffffff000007947 */ /* 0x000fc0000383ffff */
[----:B------:R-:W-:-:S00]  /*b9630*/  NOP ;  /* 0x0000000000007918 */ /* 0x000fc00000000000 */
        /* <DEDUP_REMOVED lines=12> */
.L_x_5:


//--------------------- .nv.shared.matmul_kernel  --------------------------
	.section	.nv.shared.matmul_kernel,"aw",@nobits
	.sectionflags	@""
	.align	16
